// auto-generated by cutlass_sweep.gemm — config: {"arch": "sm_100", "cluster_m": 4, "cluster_n": 1, "dtype": "int8", "dtype_b": "int8", "layout": "nt", "stages": 0, "tile_k": 32, "tile_m": 256, "tile_n": 256}
#include "cutlass/cutlass.h"
#include "cutlass/gemm/collective/collective_builder.hpp"
#include "cutlass/gemm/device/gemm_universal_adapter.h"
#include "cutlass/gemm/kernel/gemm_universal.hpp"
#include "cutlass/epilogue/collective/collective_builder.hpp"

using ElemA = int8_t;
using ElemB = int8_t;
using ElemCD = int8_t;
using Acc  = int32_t;
using TileShape    = cute::Shape<cute::_256, cute::_256, cute::_32>;
using ClusterShape = cute::Shape<cute::_4, cute::_1, cute::_1>;

using CollectiveEpilogue = typename cutlass::epilogue::collective::CollectiveBuilder<
    cutlass::arch::Sm100, cutlass::arch::OpClassTensorOp,
    TileShape, ClusterShape,
    cutlass::epilogue::collective::EpilogueTileAuto,
    Acc, Acc,
    ElemCD, cutlass::layout::RowMajor, 128 / cutlass::sizeof_bits<ElemCD>::value,
    ElemCD, cutlass::layout::RowMajor, 128 / cutlass::sizeof_bits<ElemCD>::value,
    cutlass::epilogue::collective::EpilogueScheduleAuto
  >::CollectiveOp;

using CollectiveMainloop = typename cutlass::gemm::collective::CollectiveBuilder<
    cutlass::arch::Sm100, cutlass::arch::OpClassTensorOp,
    ElemA, cutlass::layout::RowMajor, 128 / cutlass::sizeof_bits<ElemA>::value,
    ElemB, cutlass::layout::ColumnMajor, 128 / cutlass::sizeof_bits<ElemB>::value,
    Acc,
    TileShape, ClusterShape,
    cutlass::gemm::collective::StageCountAutoCarveout<static_cast<int>(sizeof(typename CollectiveEpilogue::SharedStorage))>,
    cutlass::gemm::collective::KernelScheduleAuto
  >::CollectiveOp;

using GemmKernel = cutlass::gemm::kernel::GemmUniversal<
    cute::Shape<int,int,int,int>,
    CollectiveMainloop,
    CollectiveEpilogue
>;
using Gemm = cutlass::gemm::device::GemmUniversalAdapter<GemmKernel>;

// Force the device kernel symbol into the cubin without needing a host main.
auto* _anchor = &cutlass::device_kernel<GemmKernel>;


// ===== COMPILED SASS (sm_100a) =====

	.target	sm_100a

	.elftype	@"ET_EXEC"


//--------------------- .note.nv.tkinfo           --------------------------
	.section	.note.nv.tkinfo,"",@"SHT_NOTE"
	.sectionflags	@"SHF_NOTE_NV_TKINFO"
	.tkinfo
        /*0018*/ 	.word	0x00000002
        /*0030*/ 	.string	""
        /*0030*/ 	.string	"ptxas"
        /*0030*/ 	.string	"Cuda compilation tools, release 13.0, V13.0.88"
        /*0030*/ 	.string	"Build cuda_13.0.r13.0/compiler.36424714_0"
        /*0030*/ 	.string	"-arch sm_100a -m 64 "



//--------------------- .note.nv.cuinfo           --------------------------
	.section	.note.nv.cuinfo,"",@"SHT_NOTE"
	.sectionflags	@"SHF_NOTE_NV_CUINFO"
        /*0018*/ 	.short	0x0002
        /*001a*/ 	.short	0x0064
        /*001c*/ 	.short	0x0082
	.zero		2


//--------------------- .nv.info                  --------------------------
	.section	.nv.info,"",@"SHT_CUDA_INFO"
	.align	4


	//----- nvinfo : EIATTR_REGCOUNT
	.align		4
        /*0000*/ 	.byte	0x04, 0x2f
        /*0002*/ 	.short	(.L_20 - .L_19)
	.align		4
.L_19:
        /*0004*/ 	.word	index@(_ZN7cutlass13device_kernelINS_4gemm6kernel13GemmUniversalIN4cute5tupleIJiiiiEEENS1_10collective13CollectiveMmaINS1_35MainloopSm100TmaUmmaWarpSpecializedILi22ELi2ELi2ENS5_IJNS4_1CILi4EEENSA_ILi1EEESC_EEEEENS5_IJNSA_ILi256EEESF_NSA_ILi32EEEEEEaNS5_IJlSC_lEEEaSI_NS4_8TiledMMAINS4_8MMA_AtomIJNS4_21SM100_MMA_S8_2x1SM_SSIaaiLi256ELi256ELNS4_4UMMA5MajorE0ELSN_0ELNSM_8SaturateE0EEEEEENS4_6LayoutINS5_IJSC_SC_SC_EEENS5_IJNSA_ILi0EEEST_ST_EEEEENS5_IJNS4_10UnderscoreESW_SW_EEEEENS4_18SM100_TMA_2SM_LOADENS4_14ComposedLayoutINS4_7SwizzleILi1ELi4ELi3EEENS4_18smem_ptr_flag_bitsILi8EEENSR_INS5_IJNSA_ILi8EEESG_EEENS5_IJSG_SC_EEEEEEEvNS4_8identityENS4_28SM100_TMA_2SM_LOAD_MULTICASTES19_vS1A_EENS_8epilogue10collective18CollectiveEpilogueINS1D_23Sm100TmaWarpSpecializedILi4ELi2ELi64ELb0ELb0EEEJNS5_IJNSA_ILi128EEESF_SG_EEENS5_IJNSR_IS1I_SC_EENSR_INSA_ILi64EEESC_EEEEEaSI_aSI_NS1D_6fusion15FusionCallbacksIS1H_NS1O_17LinearCombinationIaiaiLNS_15FloatRoundStyleE2EEES1J_S1N_JEEENS4_5SM1004TMEM4LOAD26SM100_TMEM_LOAD_32dp32b64xENS4_13SM90_TMA_LOADENS10_INS11_ILi2ELi4ELi3EEES14_NSR_INS5_IJS15_S1L_EEENS5_IJS1L_SC_EEEEEEENS4_39AutoVectorizingCopyWithAssumedAlignmentILi128EEENS4_14SM90_TMA_STOREES23_S25_S25_EEEvvEEEEvNT_6ParamsE)
        /*0008*/ 	.word	0x000000a4


	//----- nvinfo : EIATTR_FRAME_SIZE
	.align		4
.L_20:
        /*000c*/ 	.byte	0x04, 0x11
        /*000e*/ 	.short	(.L_22 - .L_21)
	.align		4
.L_21:
        /*0010*/ 	.word	index@($__internal_2_$__cuda_sm10x_tcgen05_guardrail_trap_unallocated_columns_being_dealloced)
        /*0014*/ 	.word	0x00000000


	//----- nvinfo : EIATTR_FRAME_SIZE
	.align		4
.L_22:
        /*0018*/ 	.byte	0x04, 0x11
        /*001a*/ 	.short	(.L_24 - .L_23)
	.align		4
.L_23:
        /*001c*/ 	.word	index@($__internal_1_$__cuda_sm10x_tcgen05_guardrail_trap_phase_invalid_during_alloc)
        /*0020*/ 	.word	0x00000000


	//----- nvinfo : EIATTR_FRAME_SIZE
	.align		4
.L_24:
        /*0024*/ 	.byte	0x04, 0x11
        /*0026*/ 	.short	(.L_26 - .L_25)
	.align		4
.L_25:
        /*0028*/ 	.word	index@($__internal_0_$__cuda_sm10x_tcgen05_guardrail_trap_col_being_dealloced_not_returned_by_alloc)
        /*002c*/ 	.word	0x00000000


	//----- nvinfo : EIATTR_FRAME_SIZE
	.align		4
.L_26:
        /*0030*/ 	.byte	0x04, 0x11
        /*0032*/ 	.short	(.L_28 - .L_27)
	.align		4
.L_27:
        /*0034*/ 	.word	index@(_ZN7cutlass13device_kernelINS_4gemm6kernel13GemmUniversalIN4cute5tupleIJiiiiEEENS1_10collective13CollectiveMmaINS1_35MainloopSm100TmaUmmaWarpSpecializedILi22ELi2ELi2ENS5_IJNS4_1CILi4EEENSA_ILi1EEESC_EEEEENS5_IJNSA_ILi256EEESF_NSA_ILi32EEEEEEaNS5_IJlSC_lEEEaSI_NS4_8TiledMMAINS4_8MMA_AtomIJNS4_21SM100_MMA_S8_2x1SM_SSIaaiLi256ELi256ELNS4_4UMMA5MajorE0ELSN_0ELNSM_8SaturateE0EEEEEENS4_6LayoutINS5_IJSC_SC_SC_EEENS5_IJNSA_ILi0EEEST_ST_EEEEENS5_IJNS4_10UnderscoreESW_SW_EEEEENS4_18SM100_TMA_2SM_LOADENS4_14ComposedLayoutINS4_7SwizzleILi1ELi4ELi3EEENS4_18smem_ptr_flag_bitsILi8EEENSR_INS5_IJNSA_ILi8EEESG_EEENS5_IJSG_SC_EEEEEEEvNS4_8identityENS4_28SM100_TMA_2SM_LOAD_MULTICASTES19_vS1A_EENS_8epilogue10collective18CollectiveEpilogueINS1D_23Sm100TmaWarpSpecializedILi4ELi2ELi64ELb0ELb0EEEJNS5_IJNSA_ILi128EEESF_SG_EEENS5_IJNSR_IS1I_SC_EENSR_INSA_ILi64EEESC_EEEEEaSI_aSI_NS1D_6fusion15FusionCallbacksIS1H_NS1O_17LinearCombinationIaiaiLNS_15FloatRoundStyleE2EEES1J_S1N_JEEENS4_5SM1004TMEM4LOAD26SM100_TMEM_LOAD_32dp32b64xENS4_13SM90_TMA_LOADENS10_INS11_ILi2ELi4ELi3EEES14_NSR_INS5_IJS15_S1L_EEENS5_IJS1L_SC_EEEEEEENS4_39AutoVectorizingCopyWithAssumedAlignmentILi128EEENS4_14SM90_TMA_STOREES23_S25_S25_EEEvvEEEEvNT_6ParamsE)
        /*0038*/ 	.word	0x00000000


	//----- nvinfo : EIATTR_MIN_STACK_SIZE
	.align		4
.L_28:
        /*003c*/ 	.byte	0x04, 0x12
        /*003e*/ 	.short	(.L_30 - .L_29)
	.align		4
.L_29:
        /*0040*/ 	.word	index@(_ZN7cutlass13device_kernelINS_4gemm6kernel13GemmUniversalIN4cute5tupleIJiiiiEEENS1_10collective13CollectiveMmaINS1_35MainloopSm100TmaUmmaWarpSpecializedILi22ELi2ELi2ENS5_IJNS4_1CILi4EEENSA_ILi1EEESC_EEEEENS5_IJNSA_ILi256EEESF_NSA_ILi32EEEEEEaNS5_IJlSC_lEEEaSI_NS4_8TiledMMAINS4_8MMA_AtomIJNS4_21SM100_MMA_S8_2x1SM_SSIaaiLi256ELi256ELNS4_4UMMA5MajorE0ELSN_0ELNSM_8SaturateE0EEEEEENS4_6LayoutINS5_IJSC_SC_SC_EEENS5_IJNSA_ILi0EEEST_ST_EEEEENS5_IJNS4_10UnderscoreESW_SW_EEEEENS4_18SM100_TMA_2SM_LOADENS4_14ComposedLayoutINS4_7SwizzleILi1ELi4ELi3EEENS4_18smem_ptr_flag_bitsILi8EEENSR_INS5_IJNSA_ILi8EEESG_EEENS5_IJSG_SC_EEEEEEEvNS4_8identityENS4_28SM100_TMA_2SM_LOAD_MULTICASTES19_vS1A_EENS_8epilogue10collective18CollectiveEpilogueINS1D_23Sm100TmaWarpSpecializedILi4ELi2ELi64ELb0ELb0EEEJNS5_IJNSA_ILi128EEESF_SG_EEENS5_IJNSR_IS1I_SC_EENSR_INSA_ILi64EEESC_EEEEEaSI_aSI_NS1D_6fusion15FusionCallbacksIS1H_NS1O_17LinearCombinationIaiaiLNS_15FloatRoundStyleE2EEES1J_S1N_JEEENS4_5SM1004TMEM4LOAD26SM100_TMEM_LOAD_32dp32b64xENS4_13SM90_TMA_LOADENS10_INS11_ILi2ELi4ELi3EEES14_NSR_INS5_IJS15_S1L_EEENS5_IJS1L_SC_EEEEEEENS4_39AutoVectorizingCopyWithAssumedAlignmentILi128EEENS4_14SM90_TMA_STOREES23_S25_S25_EEEvvEEEEvNT_6ParamsE)
        /*0044*/ 	.word	0x00000000
.L_30:


//--------------------- .nv.compat                --------------------------
	.section	.nv.compat,"",@"SHT_CUDA_COMPAT_INFO"
	.align	4
        /*0000*/ 	.byte	0x02, 0x09, 0x01, 0x00, 0x02, 0x02, 0x03, 0x00, 0x02, 0x05, 0x06, 0x00, 0x03, 0x07, 0x01, 0x01
        /*0010*/ 	.byte	0x02, 0x03, 0x01, 0x00, 0x02, 0x06, 0x01, 0x00, 0x04, 0x0b, 0x08, 0x00, 0x01, 0x00, 0x00, 0x00
        /*0020*/ 	.byte	0x00, 0x00, 0x00, 0x00


//--------------------- .nv.info._ZN7cutlass13device_kernelINS_4gemm6kernel13GemmUniversalIN4cute5tupleIJiiiiEEENS1_10collective13CollectiveMmaINS1_35MainloopSm100TmaUmmaWarpSpecializedILi22ELi2ELi2ENS5_IJNS4_1CILi4EEENSA_ILi1EEESC_EEEEENS5_IJNSA_ILi256EEESF_NSA_ILi32EEEEEEaNS5_IJlSC_lEEEaSI_NS4_8TiledMMAINS4_8MMA_AtomIJNS4_21SM100_MMA_S8_2x1SM_SSIaaiLi256ELi256ELNS4_4UMMA5MajorE0ELSN_0ELNSM_8SaturateE0EEEEEENS4_6LayoutINS5_IJSC_SC_SC_EEENS5_IJNSA_ILi0EEEST_ST_EEEEENS5_IJNS4_10UnderscoreESW_SW_EEEEENS4_18SM100_TMA_2SM_LOADENS4_14ComposedLayoutINS4_7SwizzleILi1ELi4ELi3EEENS4_18smem_ptr_flag_bitsILi8EEENSR_INS5_IJNSA_ILi8EEESG_EEENS5_IJSG_SC_EEEEEEEvNS4_8identityENS4_28SM100_TMA_2SM_LOAD_MULTICASTES19_vS1A_EENS_8epilogue10collective18CollectiveEpilogueINS1D_23Sm100TmaWarpSpecializedILi4ELi2ELi64ELb0ELb0EEEJNS5_IJNSA_ILi128EEESF_SG_EEENS5_IJNSR_IS1I_SC_EENSR_INSA_ILi64EEESC_EEEEEaSI_aSI_NS1D_6fusion15FusionCallbacksIS1H_NS1O_17LinearCombinationIaiaiLNS_15FloatRoundStyleE2EEES1J_S1N_JEEENS4_5SM1004TMEM4LOAD26SM100_TMEM_LOAD_32dp32b64xENS4_13SM90_TMA_LOADENS10_INS11_ILi2ELi4ELi3EEES14_NSR_INS5_IJS15_S1L_EEENS5_IJS1L_SC_EEEEEEENS4_39AutoVectorizingCopyWithAssumedAlignmentILi128EEENS4_14SM90_TMA_STOREES23_S25_S25_EEEvvEEEEvNT_6ParamsE --------------------------
	.section	.nv.info._ZN7cutlass13device_kernelINS_4gemm6kernel13GemmUniversalIN4cute5tupleIJiiiiEEENS1_10collective13CollectiveMmaINS1_35MainloopSm100TmaUmmaWarpSpecializedILi22ELi2ELi2ENS5_IJNS4_1CILi4EEENSA_ILi1EEESC_EEEEENS5_IJNSA_ILi256EEESF_NSA_ILi32EEEEEEaNS5_IJlSC_lEEEaSI_NS4_8TiledMMAINS4_8MMA_AtomIJNS4_21SM100_MMA_S8_2x1SM_SSIaaiLi256ELi256ELNS4_4UMMA5MajorE0ELSN_0ELNSM_8SaturateE0EEEEEENS4_6LayoutINS5_IJSC_SC_SC_EEENS5_IJNSA_ILi0EEEST_ST_EEEEENS5_IJNS4_10UnderscoreESW_SW_EEEEENS4_18SM100_TMA_2SM_LOADENS4_14ComposedLayoutINS4_7SwizzleILi1ELi4ELi3EEENS4_18smem_ptr_flag_bitsILi8EEENSR_INS5_IJNSA_ILi8EEESG_EEENS5_IJSG_SC_EEEEEEEvNS4_8identityENS4_28SM100_TMA_2SM_LOAD_MULTICASTES19_vS1A_EENS_8epilogue10collective18CollectiveEpilogueINS1D_23Sm100TmaWarpSpecializedILi4ELi2ELi64ELb0ELb0EEEJNS5_IJNSA_ILi128EEESF_SG_EEENS5_IJNSR_IS1I_SC_EENSR_INSA_ILi64EEESC_EEEEEaSI_aSI_NS1D_6fusion15FusionCallbacksIS1H_NS1O_17LinearCombinationIaiaiLNS_15FloatRoundStyleE2EEES1J_S1N_JEEENS4_5SM1004TMEM4LOAD26SM100_TMEM_LOAD_32dp32b64xENS4_13SM90_TMA_LOADENS10_INS11_ILi2ELi4ELi3EEES14_NSR_INS5_IJS15_S1L_EEENS5_IJS1L_SC_EEEEEEENS4_39AutoVectorizingCopyWithAssumedAlignmentILi128EEENS4_14SM90_TMA_STOREES23_S25_S25_EEEvvEEEEvNT_6ParamsE,"",@"SHT_CUDA_INFO"
	.sectionflags	@""
	.align	4


	//----- nvinfo : EIATTR_CUDA_API_VERSION
	.align		4
        /*0000*/ 	.byte	0x04, 0x37
        /*0002*/ 	.short	(.L_32 - .L_31)
.L_31:
        /*0004*/ 	.word	0x00000082


	//----- nvinfo : EIATTR_KPARAM_INFO
	.align		4
.L_32:
        /*0008*/ 	.byte	0x04, 0x17
        /*000a*/ 	.short	(.L_34 - .L_33)
.L_33:
        /*000c*/ 	.word	0x00000000
        /*0010*/ 	.short	0x0000
        /*0012*/ 	.short	0x0000
        /*0014*/ 	.byte	0x00, 0xf0, 0x01, 0x20


	//----- nvinfo : EIATTR_AT_ENTRY_FRAGMENTS
	.align		4
.L_34:
        /*0018*/ 	.byte	0x04, 0x4f
        /*001a*/ 	.short	(.L_36 - .L_35)


	//   ....[0]....
.L_35:
        /*001c*/ 	.word	0x00000007


	//----- nvinfo : EIATTR_RESERVED_SMEM_USED
	.align		4
.L_36:
        /*0020*/ 	.byte	0x01, 0x41
	.zero		2


	//----- nvinfo : EIATTR_SPARSE_MMA_MASK
	.align		4
        /*0024*/ 	.byte	0x03, 0x50
        /*0026*/ 	.short	0x0000


	//----- nvinfo : EIATTR_TCGEN05_2CTA_USED
	.align		4
        /*0028*/ 	.byte	0x01, 0x52
	.zero		2


	//----- nvinfo : EIATTR_MAXREG_COUNT
	.align		4
        /*002c*/ 	.byte	0x03, 0x1b
        /*002e*/ 	.short	0x00ff


	//----- nvinfo : EIATTR_NUM_BARRIERS
	.align		4
        /*0030*/ 	.byte	0x02, 0x4c
        /*0032*/ 	.byte	0x07
	.zero		1


	//----- nvinfo : EIATTR_EXTERNS
	.align		4
        /*0034*/ 	.byte	0x04, 0x0f
        /*0036*/ 	.short	(.L_38 - .L_37)


	//   ....[0]....
	.align		4
.L_37:
        /*0038*/ 	.word	index@(__assertfail)


	//----- nvinfo : EIATTR_MERCURY_ISA_VERSION
	.align		4
.L_38:
        /*003c*/ 	.byte	0x03, 0x5f
        /*003e*/ 	.short	0x0101


	//----- nvinfo : EIATTR_INT_WARP_WIDE_INSTR_OFFSETS
	.align		4
        /*0040*/ 	.byte	0x04, 0x31
        /*0042*/ 	.short	(.L_40 - .L_39)


	//   ....[0]....
.L_39:
        /*0044*/ 	.word	0x00000fa0


	//   ....[1]....
        /*0048*/ 	.word	0x00001040


	//   ....[2]....
        /*004c*/ 	.word	0x00004c80


	//   ....[3]....
        /*0050*/ 	.word	0x00004ca0


	//   ....[4]....
        /*0054*/ 	.word	0x00004cd0


	//   ....[5]....
        /*0058*/ 	.word	0x00005890


	//   ....[6]....
        /*005c*/ 	.word	0x000058f0


	//   ....[7]....
        /*0060*/ 	.word	0x000059e0


	//   ....[8]....
        /*0064*/ 	.word	0x00005a60


	//   ....[9]....
        /*0068*/ 	.word	0x00005b60


	//   ....[10]....
        /*006c*/ 	.word	0x00005bf0


	//   ....[11]....
        /*0070*/ 	.word	0x00005cf0


	//   ....[12]....
        /*0074*/ 	.word	0x00005da0


	//----- nvinfo : EIATTR_COOP_GROUP_MASK_REGIDS
	.align		4
.L_40:
        /*0078*/ 	.byte	0x04, 0x29
        /*007a*/ 	.short	(.L_42 - .L_41)


	//   ....[0]....
.L_41:
        /*007c*/ 	.word	0xffffffff


	//   ....[1]....
        /*0080*/ 	.word	0xffffffff


	//   ....[2]....
        /*0084*/ 	.word	0xffffffff


	//   ....[3]....
        /*0088*/ 	.word	0xffffffff


	//   ....[4]....
        /*008c*/ 	.word	0xffffffff


	//   ....[5]....
        /*0090*/ 	.word	0xffffffff


	//   ....[6]....
        /*0094*/ 	.word	0xffffffff


	//   ....[7]....
        /*0098*/ 	.word	0xffffffff


	//   ....[8]....
        /*009c*/ 	.word	0xffffffff


	//   ....[9]....
        /*00a0*/ 	.word	0xffffffff


	//   ....[10]....
        /*00a4*/ 	.word	0xffffffff


	//   ....[11]....
        /*00a8*/ 	.word	0xffffffff


	//   ....[12]....
        /*00ac*/ 	.word	0xffffffff


	//   ....[13]....
        /*00b0*/ 	.word	0xffffffff


	//----- nvinfo : EIATTR_COOP_GROUP_INSTR_OFFSETS
	.align		4
.L_42:
        /*00b4*/ 	.byte	0x04, 0x28
        /*00b6*/ 	.short	(.L_44 - .L_43)


	//   ....[0]....
.L_43:
        /*00b8*/ 	.word	0x000000b0


	//   ....[1]....
        /*00bc*/ 	.word	0x00000520


	//   ....[2]....
        /*00c0*/ 	.word	0x00000950


	//   ....[3]....
        /*00c4*/ 	.word	0x00000ae0


	//   ....[4]....
        /*00c8*/ 	.word	0x00000bd0


	//   ....[5]....
        /*00cc*/ 	.word	0x00000d30


	//   ....[6]....
        /*00d0*/ 	.word	0x00000e80


	//   ....[7]....
        /*00d4*/ 	.word	0x000010c0


	//   ....[8]....
        /*00d8*/ 	.word	0x000023f0


	//   ....[9]....
        /*00dc*/ 	.word	0x00003cd0


	//   ....[10]....
        /*00e0*/ 	.word	0x000041a0


	//   ....[11]....
        /*00e4*/ 	.word	0x000041d0


	//   ....[12]....
        /*00e8*/ 	.word	0x00004b80


	//   ....[13]....
        /*00ec*/ 	.word	0x00004d90


	//----- nvinfo : EIATTR_VRC_CTA_INIT_COUNT
	.align		4
.L_44:
        /*00f0*/ 	.byte	0x02, 0x4a
        /*00f2*/ 	.byte	0x80
	.zero		1


	//----- nvinfo : EIATTR_SYSCALL_OFFSETS
	.align		4
        /*00f4*/ 	.byte	0x04, 0x46
        /*00f6*/ 	.short	(.L_46 - .L_45)


	//   ....[0]....
.L_45:
        /*00f8*/ 	.word	0x00006a10


	//   ....[1]....
        /*00fc*/ 	.word	0x00006b50


	//   ....[2]....
        /*0100*/ 	.word	0x000073e0


	//   ....[3]....
        /*0104*/ 	.word	0x000089e0


	//   ....[4]....
        /*0108*/ 	.word	0x00009f80


	//   ....[5]....
        /*010c*/ 	.word	0x0000b550


	//----- nvinfo : EIATTR_MBARRIER_INSTR_OFFSETS
	.align		4
.L_46:
        /*0110*/ 	.byte	0x04, 0x39
        /*0112*/ 	.short	(.L_48 - .L_47)


	//   ....[0]....
.L_47:
        /*0114*/ 	.word	0x00000670
        /*0118*/ 	.word	0x000000ff
        /*011c*/ 	.word	0x00000000
        /*0120*/ 	.short	0x0100
        /*0122*/ 	.byte	0x04
	.zero		1


	//   ....[1]....
        /*0124*/ 	.word	0x00000680
        /*0128*/ 	.word	0x000000ff
        /*012c*/ 	.word	0x000000b0
        /*0130*/ 	.short	0x0100
        /*0132*/ 	.byte	0x04
	.zero		1


	//   ....[2]....
        /*0134*/ 	.word	0x00000690
        /*0138*/ 	.word	0x000000ff
        /*013c*/ 	.word	0x00000008
        /*0140*/ 	.short	0x0100
        /*0142*/ 	.byte	0x04
	.zero		1


	//   ....[3]....
        /*0144*/ 	.word	0x000006a0
        /*0148*/ 	.word	0x000000ff
        /*014c*/ 	.word	0x000000b8
        /*0150*/ 	.short	0x0100
        /*0152*/ 	.byte	0x04
	.zero		1


	//   ....[4]....
        /*0154*/ 	.word	0x000006b0
        /*0158*/ 	.word	0x000000ff
        /*015c*/ 	.word	0x00000010
        /*0160*/ 	.short	0x0100
        /*0162*/ 	.byte	0x04
	.zero		1


	//   ....[5]....
        /*0164*/ 	.word	0x000006c0
        /*0168*/ 	.word	0x000000ff
        /*016c*/ 	.word	0x000000c0
        /*0170*/ 	.short	0x0100
        /*0172*/ 	.byte	0x04
	.zero		1


	//   ....[6]....
        /*0174*/ 	.word	0x000006d0
        /*0178*/ 	.word	0x000000ff
        /*017c*/ 	.word	0x00000018
        /*0180*/ 	.short	0x0100
        /*0182*/ 	.byte	0x04
	.zero		1


	//   ....[7]....
        /*0184*/ 	.word	0x000006e0
        /*0188*/ 	.word	0x000000ff
        /*018c*/ 	.word	0x000000c8
        /*0190*/ 	.short	0x0100
        /*0192*/ 	.byte	0x04
	.zero		1


	//   ....[8]....
        /*0194*/ 	.word	0x000006f0
        /*0198*/ 	.word	0x000000ff
        /*019c*/ 	.word	0x00000020
        /*01a0*/ 	.short	0x0100
        /*01a2*/ 	.byte	0x04
	.zero		1


	//   ....[9]....
        /*01a4*/ 	.word	0x00000700
        /*01a8*/ 	.word	0x000000ff
        /*01ac*/ 	.word	0x000000d0
        /*01b0*/ 	.short	0x0100
        /*01b2*/ 	.byte	0x04
	.zero		1


	//   ....[10]....
        /*01b4*/ 	.word	0x00000710
        /*01b8*/ 	.word	0x000000ff
        /*01bc*/ 	.word	0x00000028
        /*01c0*/ 	.short	0x0100
        /*01c2*/ 	.byte	0x04
	.zero		1


	//   ....[11]....
        /*01c4*/ 	.word	0x00000720
        /*01c8*/ 	.word	0x000000ff
        /*01cc*/ 	.word	0x000000d8
        /*01d0*/ 	.short	0x0100
        /*01d2*/ 	.byte	0x04
	.zero		1


	//   ....[12]....
        /*01d4*/ 	.word	0x00000730
        /*01d8*/ 	.word	0x000000ff
        /*01dc*/ 	.word	0x00000030
        /*01e0*/ 	.short	0x0100
        /*01e2*/ 	.byte	0x04
	.zero		1


	//   ....[13]....
        /*01e4*/ 	.word	0x00000740
        /*01e8*/ 	.word	0x000000ff
        /*01ec*/ 	.word	0x000000e0
        /*01f0*/ 	.short	0x0100
        /*01f2*/ 	.byte	0x04
	.zero		1


	//   ....[14]....
        /*01f4*/ 	.word	0x00000750
        /*01f8*/ 	.word	0x000000ff
        /*01fc*/ 	.word	0x00000038
        /*0200*/ 	.short	0x0100
        /*0202*/ 	.byte	0x04
	.zero		1


	//   ....[15]....
        /*0204*/ 	.word	0x00000760
        /*0208*/ 	.word	0x000000ff
        /*020c*/ 	.word	0x000000e8
        /*0210*/ 	.short	0x0100
        /*0212*/ 	.byte	0x04
	.zero		1


	//   ....[16]....
        /*0214*/ 	.word	0x00000770
        /*0218*/ 	.word	0x000000ff
        /*021c*/ 	.word	0x00000040
        /*0220*/ 	.short	0x0100
        /*0222*/ 	.byte	0x04
	.zero		1


	//   ....[17]....
        /*0224*/ 	.word	0x00000780
        /*0228*/ 	.word	0x000000ff
        /*022c*/ 	.word	0x000000f0
        /*0230*/ 	.short	0x0100
        /*0232*/ 	.byte	0x04
	.zero		1


	//   ....[18]....
        /*0234*/ 	.word	0x00000790
        /*0238*/ 	.word	0x000000ff
        /*023c*/ 	.word	0x00000048
        /*0240*/ 	.short	0x0100
        /*0242*/ 	.byte	0x04
	.zero		1


	//   ....[19]....
        /*0244*/ 	.word	0x000007a0
        /*0248*/ 	.word	0x000000ff
        /*024c*/ 	.word	0x000000f8
        /*0250*/ 	.short	0x0100
        /*0252*/ 	.byte	0x04
	.zero		1


	//   ....[20]....
        /*0254*/ 	.word	0x000007b0
        /*0258*/ 	.word	0x000000ff
        /*025c*/ 	.word	0x00000050
        /*0260*/ 	.short	0x0100
        /*0262*/ 	.byte	0x04
	.zero		1


	//   ....[21]....
        /*0264*/ 	.word	0x000007c0
        /*0268*/ 	.word	0x000000ff
        /*026c*/ 	.word	0x00000100
        /*0270*/ 	.short	0x0100
        /*0272*/ 	.byte	0x04
	.zero		1


	//   ....[22]....
        /*0274*/ 	.word	0x000007d0
        /*0278*/ 	.word	0x000000ff
        /*027c*/ 	.word	0x00000058
        /*0280*/ 	.short	0x0100
        /*0282*/ 	.byte	0x04
	.zero		1


	//   ....[23]....
        /*0284*/ 	.word	0x000007e0
        /*0288*/ 	.word	0x000000ff
        /*028c*/ 	.word	0x00000108
        /*0290*/ 	.short	0x0100
        /*0292*/ 	.byte	0x04
	.zero		1


	//   ....[24]....
        /*0294*/ 	.word	0x000007f0
        /*0298*/ 	.word	0x000000ff
        /*029c*/ 	.word	0x00000060
        /*02a0*/ 	.short	0x0100
        /*02a2*/ 	.byte	0x04
	.zero		1


	//   ....[25]....
        /*02a4*/ 	.word	0x00000800
        /*02a8*/ 	.word	0x000000ff
        /*02ac*/ 	.word	0x00000110
        /*02b0*/ 	.short	0x0100
        /*02b2*/ 	.byte	0x04
	.zero		1


	//   ....[26]....
        /*02b4*/ 	.word	0x00000810
        /*02b8*/ 	.word	0x000000ff
        /*02bc*/ 	.word	0x00000068
        /*02c0*/ 	.short	0x0100
        /*02c2*/ 	.byte	0x04
	.zero		1


	//   ....[27]....
        /*02c4*/ 	.word	0x00000820
        /*02c8*/ 	.word	0x000000ff
        /*02cc*/ 	.word	0x00000118
        /*02d0*/ 	.short	0x0100
        /*02d2*/ 	.byte	0x04
	.zero		1


	//   ....[28]....
        /*02d4*/ 	.word	0x00000830
        /*02d8*/ 	.word	0x000000ff
        /*02dc*/ 	.word	0x00000070
        /*02e0*/ 	.short	0x0100
        /*02e2*/ 	.byte	0x04
	.zero		1


	//   ....[29]....
        /*02e4*/ 	.word	0x00000840
        /*02e8*/ 	.word	0x000000ff
        /*02ec*/ 	.word	0x00000120
        /*02f0*/ 	.short	0x0100
        /*02f2*/ 	.byte	0x04
	.zero		1


	//   ....[30]....
        /*02f4*/ 	.word	0x00000850
        /*02f8*/ 	.word	0x000000ff
        /*02fc*/ 	.word	0x00000078
        /*0300*/ 	.short	0x0100
        /*0302*/ 	.byte	0x04
	.zero		1


	//   ....[31]....
        /*0304*/ 	.word	0x00000860
        /*0308*/ 	.word	0x000000ff
        /*030c*/ 	.word	0x00000128
        /*0310*/ 	.short	0x0100
        /*0312*/ 	.byte	0x04
	.zero		1


	//   ....[32]....
        /*0314*/ 	.word	0x00000870
        /*0318*/ 	.word	0x000000ff
        /*031c*/ 	.word	0x00000080
        /*0320*/ 	.short	0x0100
        /*0322*/ 	.byte	0x04
	.zero		1


	//   ....[33]....
        /*0324*/ 	.word	0x00000880
        /*0328*/ 	.word	0x000000ff
        /*032c*/ 	.word	0x00000130
        /*0330*/ 	.short	0x0100
        /*0332*/ 	.byte	0x04
	.zero		1


	//   ....[34]....
        /*0334*/ 	.word	0x00000890
        /*0338*/ 	.word	0x000000ff
        /*033c*/ 	.word	0x00000088
        /*0340*/ 	.short	0x0100
        /*0342*/ 	.byte	0x04
	.zero		1


	//   ....[35]....
        /*0344*/ 	.word	0x000008a0
        /*0348*/ 	.word	0x000000ff
        /*034c*/ 	.word	0x00000138
        /*0350*/ 	.short	0x0100
        /*0352*/ 	.byte	0x04
	.zero		1


	//   ....[36]....
        /*0354*/ 	.word	0x000008b0
        /*0358*/ 	.word	0x000000ff
        /*035c*/ 	.word	0x00000090
        /*0360*/ 	.short	0x0100
        /*0362*/ 	.byte	0x04
	.zero		1


	//   ....[37]....
        /*0364*/ 	.word	0x000008c0
        /*0368*/ 	.word	0x000000ff
        /*036c*/ 	.word	0x00000140
        /*0370*/ 	.short	0x0100
        /*0372*/ 	.byte	0x04
	.zero		1


	//   ....[38]....
        /*0374*/ 	.word	0x000008d0
        /*0378*/ 	.word	0x000000ff
        /*037c*/ 	.word	0x00000098
        /*0380*/ 	.short	0x0100
        /*0382*/ 	.byte	0x04
	.zero		1


	//   ....[39]....
        /*0384*/ 	.word	0x000008e0
        /*0388*/ 	.word	0x000000ff
        /*038c*/ 	.word	0x00000148
        /*0390*/ 	.short	0x0100
        /*0392*/ 	.byte	0x04
	.zero		1


	//   ....[40]....
        /*0394*/ 	.word	0x000008f0
        /*0398*/ 	.word	0x000000ff
        /*039c*/ 	.word	0x000000a0
        /*03a0*/ 	.short	0x0100
        /*03a2*/ 	.byte	0x04
	.zero		1


	//   ....[41]....
        /*03a4*/ 	.word	0x00000900
        /*03a8*/ 	.word	0x000000ff
        /*03ac*/ 	.word	0x00000150
        /*03b0*/ 	.short	0x0100
        /*03b2*/ 	.byte	0x04
	.zero		1


	//   ....[42]....
        /*03b4*/ 	.word	0x00000910
        /*03b8*/ 	.word	0x000000ff
        /*03bc*/ 	.word	0x000000a8
        /*03c0*/ 	.short	0x0100
        /*03c2*/ 	.byte	0x04
	.zero		1


	//   ....[43]....
        /*03c4*/ 	.word	0x00000920
        /*03c8*/ 	.word	0x000000ff
        /*03cc*/ 	.word	0x00000158
        /*03d0*/ 	.short	0x0100
        /*03d2*/ 	.byte	0x04
	.zero		1


	//   ....[44]....
        /*03d4*/ 	.word	0x00000a50
        /*03d8*/ 	.word	0x000000ff
        /*03dc*/ 	.word	0x00000160
        /*03e0*/ 	.short	0x0100
        /*03e2*/ 	.byte	0x04
	.zero		1


	//   ....[45]....
        /*03e4*/ 	.word	0x00000a60
        /*03e8*/ 	.word	0x000000ff
        /*03ec*/ 	.word	0x00000180
        /*03f0*/ 	.short	0x0100
        /*03f2*/ 	.byte	0x04
	.zero		1


	//   ....[46]....
        /*03f4*/ 	.word	0x00000a70
        /*03f8*/ 	.word	0x000000ff
        /*03fc*/ 	.word	0x00000168
        /*0400*/ 	.short	0x0100
        /*0402*/ 	.byte	0x04
	.zero		1


	//   ....[47]....
        /*0404*/ 	.word	0x00000a80
        /*0408*/ 	.word	0x000000ff
        /*040c*/ 	.word	0x00000188
        /*0410*/ 	.short	0x0100
        /*0412*/ 	.byte	0x04
	.zero		1


	//   ....[48]....
        /*0414*/ 	.word	0x00000a90
        /*0418*/ 	.word	0x000000ff
        /*041c*/ 	.word	0x00000170
        /*0420*/ 	.short	0x0100
        /*0422*/ 	.byte	0x04
	.zero		1


	//   ....[49]....
        /*0424*/ 	.word	0x00000aa0
        /*0428*/ 	.word	0x000000ff
        /*042c*/ 	.word	0x00000190
        /*0430*/ 	.short	0x0100
        /*0432*/ 	.byte	0x04
	.zero		1


	//   ....[50]....
        /*0434*/ 	.word	0x00000ab0
        /*0438*/ 	.word	0x000000ff
        /*043c*/ 	.word	0x00000178
        /*0440*/ 	.short	0x0100
        /*0442*/ 	.byte	0x04
	.zero		1


	//   ....[51]....
        /*0444*/ 	.word	0x00000ac0
        /*0448*/ 	.word	0x000000ff
        /*044c*/ 	.word	0x00000198
        /*0450*/ 	.short	0x0100
        /*0452*/ 	.byte	0x04
	.zero		1


	//   ....[52]....
        /*0454*/ 	.word	0x00000ba0
        /*0458*/ 	.word	0x000000ff
        /*045c*/ 	.word	0x000001a0
        /*0460*/ 	.short	0x0100
        /*0462*/ 	.byte	0x06
	.zero		1


	//   ....[53]....
        /*0464*/ 	.word	0x00000bb0
        /*0468*/ 	.word	0x000000ff
        /*046c*/ 	.word	0x000001a8
        /*0470*/ 	.short	0x0100
        /*0472*/ 	.byte	0x06
	.zero		1


	//   ....[54]....
        /*0474*/ 	.word	0x00000ce0
        /*0478*/ 	.word	0x000000ff
        /*047c*/ 	.word	0x000001b0
        /*0480*/ 	.short	0x0100
        /*0482*/ 	.byte	0x06
	.zero		1


	//   ....[55]....
        /*0484*/ 	.word	0x00000cf0
        /*0488*/ 	.word	0x000000ff
        /*048c*/ 	.word	0x000001c0
        /*0490*/ 	.short	0x0100
        /*0492*/ 	.byte	0x06
	.zero		1


	//   ....[56]....
        /*0494*/ 	.word	0x00000d00
        /*0498*/ 	.word	0x000000ff
        /*049c*/ 	.word	0x000001b8
        /*04a0*/ 	.short	0x0100
        /*04a2*/ 	.byte	0x06
	.zero		1


	//   ....[57]....
        /*04a4*/ 	.word	0x00000d10
        /*04a8*/ 	.word	0x000000ff
        /*04ac*/ 	.word	0x000001c8
        /*04b0*/ 	.short	0x0100
        /*04b2*/ 	.byte	0x06
	.zero		1


	//   ....[58]....
        /*04b4*/ 	.word	0x00000e30
        /*04b8*/ 	.word	0x000000ff
        /*04bc*/ 	.word	0x000001d0
        /*04c0*/ 	.short	0x0100
        /*04c2*/ 	.byte	0x04
	.zero		1


	//   ....[59]....
        /*04c4*/ 	.word	0x00000e40
        /*04c8*/ 	.word	0x000000ff
        /*04cc*/ 	.word	0x000001e0
        /*04d0*/ 	.short	0x0100
        /*04d2*/ 	.byte	0x04
	.zero		1


	//   ....[60]....
        /*04d4*/ 	.word	0x00000e50
        /*04d8*/ 	.word	0x000000ff
        /*04dc*/ 	.word	0x000001d8
        /*04e0*/ 	.short	0x0100
        /*04e2*/ 	.byte	0x04
	.zero		1


	//   ....[61]....
        /*04e4*/ 	.word	0x00000e60
        /*04e8*/ 	.word	0x000000ff
        /*04ec*/ 	.word	0x000001e8
        /*04f0*/ 	.short	0x0100
        /*04f2*/ 	.byte	0x04
	.zero		1


	//   ....[62]....
        /*04f4*/ 	.word	0x00000f50
        /*04f8*/ 	.word	0x000000ff
        /*04fc*/ 	.word	0x000001f0
        /*0500*/ 	.short	0x0100
        /*0502*/ 	.byte	0x04
	.zero		1


	//   ....[63]....
        /*0504*/ 	.word	0x00000f60
        /*0508*/ 	.word	0x000000ff
        /*050c*/ 	.word	0x00000200
        /*0510*/ 	.short	0x0100
        /*0512*/ 	.byte	0x04
	.zero		1


	//   ....[64]....
        /*0514*/ 	.word	0x00000f70
        /*0518*/ 	.word	0x000000ff
        /*051c*/ 	.word	0x000001f8
        /*0520*/ 	.short	0x0100
        /*0522*/ 	.byte	0x04
	.zero		1


	//   ....[65]....
        /*0524*/ 	.word	0x00000f80
        /*0528*/ 	.word	0x000000ff
        /*052c*/ 	.word	0x00000208
        /*0530*/ 	.short	0x0100
        /*0532*/ 	.byte	0x04
	.zero		1


	//   ....[66]....
        /*0534*/ 	.word	0x00001080
        /*0538*/ 	.word	0x000000ff
        /*053c*/ 	.word	0x00000210
        /*0540*/ 	.short	0x0100
        /*0542*/ 	.byte	0x06
	.zero		1


	//   ....[67]....
        /*0544*/ 	.word	0x00001c20
        /*0548*/ 	.word	0x00000003
        /*054c*/ 	.word	0x00000200
        /*0550*/ 	.short	0x010a
        /*0552*/ 	.byte	0xff
	.zero		1


	//   ....[68]....
        /*0554*/ 	.word	0x00001c50
        /*0558*/ 	.word	0x00000003
        /*055c*/ 	.word	0x000001f0
        /*0560*/ 	.short	0x0101
        /*0562*/ 	.byte	0xff
	.zero		1


	//   ....[69]....
        /*0564*/ 	.word	0x00001d10
        /*0568*/ 	.word	0x000000ff
        /*056c*/ 	.word	0x000000b0
        /*0570*/ 	.short	0x010a
        /*0572*/ 	.byte	0x04
	.zero		1


	//   ....[70]....
        /*0574*/ 	.word	0x00001dd0
        /*0578*/ 	.word	0x000000ff
        /*057c*/ 	.word	0x000000b0
        /*0580*/ 	.short	0x010a
        /*0582*/ 	.byte	0x21
	.zero		1


	//   ....[71]....
        /*0584*/ 	.word	0x00001f80
        /*0588*/ 	.word	0x000000ff
        /*058c*/ 	.word	0x000000b0
        /*0590*/ 	.short	0x010a
        /*0592*/ 	.byte	0x05
	.zero		1


	//   ....[72]....
        /*0594*/ 	.word	0x00002090
        /*0598*/ 	.word	0x000000ff
        /*059c*/ 	.word	0x000001a8
        /*05a0*/ 	.short	0x0101
        /*05a2*/ 	.byte	0x06
	.zero		1


	//   ....[73]....
        /*05a4*/ 	.word	0x000020b0
        /*05a8*/ 	.word	0x000000ff
        /*05ac*/ 	.word	0x000000b0
        /*05b0*/ 	.short	0x010a
        /*05b2*/ 	.byte	0x04
	.zero		1


	//   ....[74]....
        /*05b4*/ 	.word	0x00002130
        /*05b8*/ 	.word	0x000000ff
        /*05bc*/ 	.word	0x000000b0
        /*05c0*/ 	.short	0x010a
        /*05c2*/ 	.byte	0x11
	.zero		1


	//   ....[75]....
        /*05c4*/ 	.word	0x000022c0
        /*05c8*/ 	.word	0x000000ff
        /*05cc*/ 	.word	0x000000b0
        /*05d0*/ 	.short	0x010a
        /*05d2*/ 	.byte	0x05
	.zero		1


	//   ....[76]....
        /*05d4*/ 	.word	0x00002420
        /*05d8*/ 	.word	0x00000003
        /*05dc*/ 	.word	0x000001b0
        /*05e0*/ 	.short	0x010a
        /*05e2*/ 	.byte	0xff
	.zero		1


	//   ....[77]....
        /*05e4*/ 	.word	0x00002570
        /*05e8*/ 	.word	0x00000000
        /*05ec*/ 	.word	0x00000000
        /*05f0*/ 	.short	0x0101
        /*05f2*/ 	.byte	0xff
	.zero		1


	//   ....[78]....
        /*05f4*/ 	.word	0x00002b30
        /*05f8*/ 	.word	0x000000ff
        /*05fc*/ 	.word	0x00000000
        /*0600*/ 	.short	0x010a
        /*0602*/ 	.byte	0x04
	.zero		1


	//   ....[79]....
        /*0604*/ 	.word	0x00002bc0
        /*0608*/ 	.word	0x000000ff
        /*060c*/ 	.word	0x00000000
        /*0610*/ 	.short	0x010a
        /*0612*/ 	.byte	0x05
	.zero		1


	//   ....[80]....
        /*0614*/ 	.word	0x00002c50
        /*0618*/ 	.word	0x000000ff
        /*061c*/ 	.word	0x00000000
        /*0620*/ 	.short	0x010a
        /*0622*/ 	.byte	0x05
	.zero		1


	//   ....[81]....
        /*0624*/ 	.word	0x00002ce0
        /*0628*/ 	.word	0x000000ff
        /*062c*/ 	.word	0x00000000
        /*0630*/ 	.short	0x010a
        /*0632*/ 	.byte	0x05
	.zero		1


	//   ....[82]....
        /*0634*/ 	.word	0x00002d70
        /*0638*/ 	.word	0x000000ff
        /*063c*/ 	.word	0x00000000
        /*0640*/ 	.short	0x010a
        /*0642*/ 	.byte	0x05
	.zero		1


	//   ....[83]....
        /*0644*/ 	.word	0x00002e00
        /*0648*/ 	.word	0x000000ff
        /*064c*/ 	.word	0x00000000
        /*0650*/ 	.short	0x010a
        /*0652*/ 	.byte	0x05
	.zero		1


	//   ....[84]....
        /*0654*/ 	.word	0x00002e90
        /*0658*/ 	.word	0x000000ff
        /*065c*/ 	.word	0x00000000
        /*0660*/ 	.short	0x010a
        /*0662*/ 	.byte	0x05
	.zero		1


	//   ....[85]....
        /*0664*/ 	.word	0x00002f20
        /*0668*/ 	.word	0x000000ff
        /*066c*/ 	.word	0x00000000
        /*0670*/ 	.short	0x010a
        /*0672*/ 	.byte	0x05
	.zero		1


	//   ....[86]....
        /*0674*/ 	.word	0x00002fb0
        /*0678*/ 	.word	0x000000ff
        /*067c*/ 	.word	0x00000000
        /*0680*/ 	.short	0x010a
        /*0682*/ 	.byte	0x05
	.zero		1


	//   ....[87]....
        /*0684*/ 	.word	0x00003040
        /*0688*/ 	.word	0x000000ff
        /*068c*/ 	.word	0x00000000
        /*0690*/ 	.short	0x010a
        /*0692*/ 	.byte	0x05
	.zero		1


	//   ....[88]....
        /*0694*/ 	.word	0x000030d0
        /*0698*/ 	.word	0x000000ff
        /*069c*/ 	.word	0x00000000
        /*06a0*/ 	.short	0x010a
        /*06a2*/ 	.byte	0x05
	.zero		1


	//   ....[89]....
        /*06a4*/ 	.word	0x00003160
        /*06a8*/ 	.word	0x000000ff
        /*06ac*/ 	.word	0x00000000
        /*06b0*/ 	.short	0x010a
        /*06b2*/ 	.byte	0x05
	.zero		1


	//   ....[90]....
        /*06b4*/ 	.word	0x000031f0
        /*06b8*/ 	.word	0x000000ff
        /*06bc*/ 	.word	0x00000000
        /*06c0*/ 	.short	0x010a
        /*06c2*/ 	.byte	0x05
	.zero		1


	//   ....[91]....
        /*06c4*/ 	.word	0x00003280
        /*06c8*/ 	.word	0x000000ff
        /*06cc*/ 	.word	0x00000000
        /*06d0*/ 	.short	0x010a
        /*06d2*/ 	.byte	0x05
	.zero		1


	//   ....[92]....
        /*06d4*/ 	.word	0x00003310
        /*06d8*/ 	.word	0x000000ff
        /*06dc*/ 	.word	0x00000000
        /*06e0*/ 	.short	0x010a
        /*06e2*/ 	.byte	0x05
	.zero		1


	//   ....[93]....
        /*06e4*/ 	.word	0x000033a0
        /*06e8*/ 	.word	0x000000ff
        /*06ec*/ 	.word	0x00000000
        /*06f0*/ 	.short	0x010a
        /*06f2*/ 	.byte	0x05
	.zero		1


	//   ....[94]....
        /*06f4*/ 	.word	0x00003430
        /*06f8*/ 	.word	0x000000ff
        /*06fc*/ 	.word	0x00000000
        /*0700*/ 	.short	0x010a
        /*0702*/ 	.byte	0x05
	.zero		1


	//   ....[95]....
        /*0704*/ 	.word	0x000034c0
        /*0708*/ 	.word	0x000000ff
        /*070c*/ 	.word	0x00000000
        /*0710*/ 	.short	0x010a
        /*0712*/ 	.byte	0x05
	.zero		1


	//   ....[96]....
        /*0714*/ 	.word	0x00003550
        /*0718*/ 	.word	0x000000ff
        /*071c*/ 	.word	0x00000000
        /*0720*/ 	.short	0x010a
        /*0722*/ 	.byte	0x05
	.zero		1


	//   ....[97]....
        /*0724*/ 	.word	0x000035e0
        /*0728*/ 	.word	0x000000ff
        /*072c*/ 	.word	0x00000000
        /*0730*/ 	.short	0x010a
        /*0732*/ 	.byte	0x05
	.zero		1


	//   ....[98]....
        /*0734*/ 	.word	0x00003670
        /*0738*/ 	.word	0x000000ff
        /*073c*/ 	.word	0x00000000
        /*0740*/ 	.short	0x010a
        /*0742*/ 	.byte	0x05
	.zero		1


	//   ....[99]....
        /*0744*/ 	.word	0x00003710
        /*0748*/ 	.word	0x00000000
        /*074c*/ 	.word	0x00000000
        /*0750*/ 	.short	0x010a
        /*0752*/ 	.byte	0xff
	.zero		1


	//   ....[100]....
        /*0754*/ 	.word	0x00003830
        /*0758*/ 	.word	0x00000000
        /*075c*/ 	.word	0x000001f0
        /*0760*/ 	.short	0x010a
        /*0762*/ 	.byte	0xff
	.zero		1


	//   ....[101]....
        /*0764*/ 	.word	0x000038a0
        /*0768*/ 	.word	0x00000004
        /*076c*/ 	.word	0x00000000
        /*0770*/ 	.short	0x0101
        /*0772*/ 	.byte	0xff
	.zero		1


	//   ....[102]....
        /*0774*/ 	.word	0x000038c0
        /*0778*/ 	.word	0x000000ff
        /*077c*/ 	.word	0x000001c0
        /*0780*/ 	.short	0x010a
        /*0782*/ 	.byte	0x04
	.zero		1


	//   ....[103]....
        /*0784*/ 	.word	0x000039e0
        /*0788*/ 	.word	0x00000000
        /*078c*/ 	.word	0x000001b0
        /*0790*/ 	.short	0x010a
        /*0792*/ 	.byte	0xff
	.zero		1


	//   ....[104]....
        /*0794*/ 	.word	0x00003ae0
        /*0798*/ 	.word	0x00000000
        /*079c*/ 	.word	0x00000000
        /*07a0*/ 	.short	0x0101
        /*07a2*/ 	.byte	0xff
	.zero		1


	//   ....[105]....
        /*07a4*/ 	.word	0x00003b70
        /*07a8*/ 	.word	0x000000ff
        /*07ac*/ 	.word	0x000001c0
        /*07b0*/ 	.short	0x0106
        /*07b2*/ 	.byte	0x04
	.zero		1


	//   ....[106]....
        /*07b4*/ 	.word	0x00003b90
        /*07b8*/ 	.word	0x000000ff
        /*07bc*/ 	.word	0x000001c0
        /*07c0*/ 	.short	0x010a
        /*07c2*/ 	.byte	0x04
	.zero		1


	//   ....[107]....
        /*07c4*/ 	.word	0x00003c20
        /*07c8*/ 	.word	0x000000ff
        /*07cc*/ 	.word	0x000001c0
        /*07d0*/ 	.short	0x0106
        /*07d2*/ 	.byte	0x07
	.zero		1


	//   ....[108]....
        /*07d4*/ 	.word	0x00003c60
        /*07d8*/ 	.word	0x00000000
        /*07dc*/ 	.word	0x000001c0
        /*07e0*/ 	.short	0x010a
        /*07e2*/ 	.byte	0xff
	.zero		1


	//   ....[109]....
        /*07e4*/ 	.word	0x00003ea0
        /*07e8*/ 	.word	0x000000ff
        /*07ec*/ 	.word	0x00000008
        /*07f0*/ 	.short	0x010a
        /*07f2*/ 	.byte	0x05
	.zero		1


	//   ....[110]....
        /*07f4*/ 	.word	0x00003ec0
        /*07f8*/ 	.word	0x000000ff
        /*07fc*/ 	.word	0x00000008
        /*0800*/ 	.short	0x010a
        /*0802*/ 	.byte	0x05
	.zero		1


	//   ....[111]....
        /*0804*/ 	.word	0x00004050
        /*0808*/ 	.word	0x000000ff
        /*080c*/ 	.word	0x00000008
        /*0810*/ 	.short	0x010a
        /*0812*/ 	.byte	0x05
	.zero		1


	//   ....[112]....
        /*0814*/ 	.word	0x00004070
        /*0818*/ 	.word	0x000000ff
        /*081c*/ 	.word	0x00000008
        /*0820*/ 	.short	0x010a
        /*0822*/ 	.byte	0x05
	.zero		1


	//   ....[113]....
        /*0824*/ 	.word	0x00004130
        /*0828*/ 	.word	0x000000ff
        /*082c*/ 	.word	0x00000000
        /*0830*/ 	.short	0x0101
        /*0832*/ 	.byte	0x04
	.zero		1


	//   ....[114]....
        /*0834*/ 	.word	0x00004410
        /*0838*/ 	.word	0x00000000
        /*083c*/ 	.word	0x000001b0
        /*0840*/ 	.short	0x010a
        /*0842*/ 	.byte	0xff
	.zero		1


	//   ....[115]....
        /*0844*/ 	.word	0x000044d0
        /*0848*/ 	.word	0x00000000
        /*084c*/ 	.word	0x00000000
        /*0850*/ 	.short	0x0101
        /*0852*/ 	.byte	0xff
	.zero		1


	//   ....[116]....
        /*0854*/ 	.word	0x00004580
        /*0858*/ 	.word	0x000000ff
        /*085c*/ 	.word	0x00000000
        /*0860*/ 	.short	0x010a
        /*0862*/ 	.byte	0x04
	.zero		1


	//   ....[117]....
        /*0864*/ 	.word	0x00004590
        /*0868*/ 	.word	0x000000ff
        /*086c*/ 	.word	0x000001e0
        /*0870*/ 	.short	0x010a
        /*0872*/ 	.byte	0x13
	.zero		1


	//   ....[118]....
        /*0874*/ 	.word	0x00004650
        /*0878*/ 	.word	0x000000ff
        /*087c*/ 	.word	0x00000000
        /*0880*/ 	.short	0x010a
        /*0882*/ 	.byte	0x06
	.zero		1


	//   ....[119]....
        /*0884*/ 	.word	0x00004770
        /*0888*/ 	.word	0x000000ff
        /*088c*/ 	.word	0x00000000
        /*0890*/ 	.short	0x010a
        /*0892*/ 	.byte	0x04
	.zero		1


	//   ....[120]....
        /*0894*/ 	.word	0x00004990
        /*0898*/ 	.word	0x000000ff
        /*089c*/ 	.word	0x00000000
        /*08a0*/ 	.short	0x010a
        /*08a2*/ 	.byte	0x04
	.zero		1


	//   ....[121]....
        /*08a4*/ 	.word	0x00004a30
        /*08a8*/ 	.word	0x00000000
        /*08ac*/ 	.word	0x00000000
        /*08b0*/ 	.short	0x010a
        /*08b2*/ 	.byte	0xff
	.zero		1


	//   ....[122]....
        /*08b4*/ 	.word	0x00004a70
        /*08b8*/ 	.word	0x00000000
        /*08bc*/ 	.word	0x00000000
        /*08c0*/ 	.short	0x010a
        /*08c2*/ 	.byte	0xff
	.zero		1


	//   ....[123]....
        /*08c4*/ 	.word	0x00004ae0
        /*08c8*/ 	.word	0x000000ff
        /*08cc*/ 	.word	0x00000000
        /*08d0*/ 	.short	0x0101
        /*08d2*/ 	.byte	0x04
	.zero		1


	//   ....[124]....
        /*08d4*/ 	.word	0x00004b20
        /*08d8*/ 	.word	0x000000ff
        /*08dc*/ 	.word	0x00000210
        /*08e0*/ 	.short	0x010a
        /*08e2*/ 	.byte	0x0d
	.zero		1


	//   ....[125]....
        /*08e4*/ 	.word	0x00004b70
        /*08e8*/ 	.word	0x000000ff
        /*08ec*/ 	.word	0x00000000
        /*08f0*/ 	.short	0x0101
        /*08f2*/ 	.byte	0x04
	.zero		1


	//   ....[126]....
        /*08f4*/ 	.word	0x00005050
        /*08f8*/ 	.word	0x00000008
        /*08fc*/ 	.word	0x000001b0
        /*0900*/ 	.short	0x010a
        /*0902*/ 	.byte	0xff
	.zero		1


	//   ....[127]....
        /*0904*/ 	.word	0x000051c0
        /*0908*/ 	.word	0x00000000
        /*090c*/ 	.word	0x00000000
        /*0910*/ 	.short	0x0101
        /*0912*/ 	.byte	0xff
	.zero		1


	//   ....[128]....
        /*0914*/ 	.word	0x000056a0
        /*0918*/ 	.word	0x000000ff
        /*091c*/ 	.word	0x000001a8
        /*0920*/ 	.short	0x010a
        /*0922*/ 	.byte	0x15
	.zero		1


	//   ....[129]....
        /*0924*/ 	.word	0x00005830
        /*0928*/ 	.word	0x000000ff
        /*092c*/ 	.word	0x00000180
        /*0930*/ 	.short	0x010a
        /*0932*/ 	.byte	0x15
	.zero		1


	//   ....[130]....
        /*0934*/ 	.word	0x00005980
        /*0938*/ 	.word	0x000000ff
        /*093c*/ 	.word	0x00000160
        /*0940*/ 	.short	0x010b
        /*0942*/ 	.byte	0x15
	.zero		1


	//   ....[131]....
        /*0944*/ 	.word	0x000059a0
        /*0948*/ 	.word	0x000000ff
        /*094c*/ 	.word	0x00000000
        /*0950*/ 	.short	0x0101
        /*0952*/ 	.byte	0x04
	.zero		1


	//   ....[132]....
        /*0954*/ 	.word	0x000059b0
        /*0958*/ 	.word	0x000000ff
        /*095c*/ 	.word	0x00000188
        /*0960*/ 	.short	0x010a
        /*0962*/ 	.byte	0x15
	.zero		1


	//   ....[133]....
        /*0964*/ 	.word	0x00005b00
        /*0968*/ 	.word	0x000000ff
        /*096c*/ 	.word	0x00000168
        /*0970*/ 	.short	0x010b
        /*0972*/ 	.byte	0x15
	.zero		1


	//   ....[134]....
        /*0974*/ 	.word	0x00005b20
        /*0978*/ 	.word	0x000000ff
        /*097c*/ 	.word	0x00000000
        /*0980*/ 	.short	0x0101
        /*0982*/ 	.byte	0x04
	.zero		1


	//   ....[135]....
        /*0984*/ 	.word	0x00005b30
        /*0988*/ 	.word	0x000000ff
        /*098c*/ 	.word	0x00000190
        /*0990*/ 	.short	0x010a
        /*0992*/ 	.byte	0x15
	.zero		1


	//   ....[136]....
        /*0994*/ 	.word	0x00005c90
        /*0998*/ 	.word	0x000000ff
        /*099c*/ 	.word	0x00000170
        /*09a0*/ 	.short	0x010b
        /*09a2*/ 	.byte	0x15
	.zero		1


	//   ....[137]....
        /*09a4*/ 	.word	0x00005cb0
        /*09a8*/ 	.word	0x000000ff
        /*09ac*/ 	.word	0x00000000
        /*09b0*/ 	.short	0x0101
        /*09b2*/ 	.byte	0x04
	.zero		1


	//   ....[138]....
        /*09b4*/ 	.word	0x00005cc0
        /*09b8*/ 	.word	0x000000ff
        /*09bc*/ 	.word	0x00000198
        /*09c0*/ 	.short	0x010a
        /*09c2*/ 	.byte	0x15
	.zero		1


	//   ....[139]....
        /*09c4*/ 	.word	0x00005ec0
        /*09c8*/ 	.word	0x000000ff
        /*09cc*/ 	.word	0x00000178
        /*09d0*/ 	.short	0x010b
        /*09d2*/ 	.byte	0x15
	.zero		1


	//   ....[140]....
        /*09d4*/ 	.word	0x00005ed0
        /*09d8*/ 	.word	0x000000ff
        /*09dc*/ 	.word	0x00000000
        /*09e0*/ 	.short	0x0101
        /*09e2*/ 	.byte	0x29
	.zero		1


	//   ....[141]....
        /*09e4*/ 	.word	0x00005f00
        /*09e8*/ 	.word	0x000000ff
        /*09ec*/ 	.word	0x00000180
        /*09f0*/ 	.short	0x010a
        /*09f2*/ 	.byte	0x15
	.zero		1


	//   ....[142]....
        /*09f4*/ 	.word	0x00005f20
        /*09f8*/ 	.word	0x000000ff
        /*09fc*/ 	.word	0x00000188
        /*0a00*/ 	.short	0x010a
        /*0a02*/ 	.byte	0x15
	.zero		1


	//   ....[143]....
        /*0a04*/ 	.word	0x00005f40
        /*0a08*/ 	.word	0x000000ff
        /*0a0c*/ 	.word	0x00000190
        /*0a10*/ 	.short	0x010a
        /*0a12*/ 	.byte	0x15
	.zero		1


	//   ....[144]....
        /*0a14*/ 	.word	0x00005f80
        /*0a18*/ 	.word	0x00000000
        /*0a1c*/ 	.word	0x00000198
        /*0a20*/ 	.short	0x010a
        /*0a22*/ 	.byte	0xff
	.zero		1


	//   ....[145]....
        /*0a24*/ 	.word	0x000062a0
        /*0a28*/ 	.word	0x00000003
        /*0a2c*/ 	.word	0x000001b0
        /*0a30*/ 	.short	0x010a
        /*0a32*/ 	.byte	0xff
	.zero		1


	//   ....[146]....
        /*0a34*/ 	.word	0x00006420
        /*0a38*/ 	.word	0x00000000
        /*0a3c*/ 	.word	0x00000000
        /*0a40*/ 	.short	0x0101
        /*0a42*/ 	.byte	0xff
	.zero		1


	//   ....[147]....
        /*0a44*/ 	.word	0x00006f80
        /*0a48*/ 	.word	0x00000003
        /*0a4c*/ 	.word	0x00000160
        /*0a50*/ 	.short	0x010a
        /*0a52*/ 	.byte	0xff
	.zero		1


	//   ....[148]....
        /*0a54*/ 	.word	0x00006fc0
        /*0a58*/ 	.word	0x00000091
        /*0a5c*/ 	.word	0x000001d0
        /*0a60*/ 	.short	0x010a
        /*0a62*/ 	.byte	0xff
	.zero		1


	//   ....[149]....
        /*0a64*/ 	.word	0x00007100
        /*0a68*/ 	.word	0x00000003
        /*0a6c*/ 	.word	0x00000160
        /*0a70*/ 	.short	0x010a
        /*0a72*/ 	.byte	0xff
	.zero		1


	//   ....[150]....
        /*0a74*/ 	.word	0x00007240
        /*0a78*/ 	.word	0x00000000
        /*0a7c*/ 	.word	0x00000000
        /*0a80*/ 	.short	0x0101
        /*0a82*/ 	.byte	0xff
	.zero		1


	//   ....[151]....
        /*0a84*/ 	.word	0x000072c0
        /*0a88*/ 	.word	0x00000091
        /*0a8c*/ 	.word	0x000001d0
        /*0a90*/ 	.short	0x010a
        /*0a92*/ 	.byte	0xff
	.zero		1


	//   ....[152]....
        /*0a94*/ 	.word	0x00008650
        /*0a98*/ 	.word	0x0000006b
        /*0a9c*/ 	.word	0x00000160
        /*0aa0*/ 	.short	0x010a
        /*0aa2*/ 	.byte	0xff
	.zero		1


	//   ....[153]....
        /*0aa4*/ 	.word	0x00008720
        /*0aa8*/ 	.word	0x0000006b
        /*0aac*/ 	.word	0x00000160
        /*0ab0*/ 	.short	0x010a
        /*0ab2*/ 	.byte	0xff
	.zero		1


	//   ....[154]....
        /*0ab4*/ 	.word	0x00008860
        /*0ab8*/ 	.word	0x00000000
        /*0abc*/ 	.word	0x00000000
        /*0ac0*/ 	.short	0x0101
        /*0ac2*/ 	.byte	0xff
	.zero		1


	//   ....[155]....
        /*0ac4*/ 	.word	0x00009bf0
        /*0ac8*/ 	.word	0x00000000
        /*0acc*/ 	.word	0x00000160
        /*0ad0*/ 	.short	0x010a
        /*0ad2*/ 	.byte	0xff
	.zero		1


	//   ....[156]....
        /*0ad4*/ 	.word	0x00009cc0
        /*0ad8*/ 	.word	0x00000000
        /*0adc*/ 	.word	0x00000160
        /*0ae0*/ 	.short	0x010a
        /*0ae2*/ 	.byte	0xff
	.zero		1


	//   ....[157]....
        /*0ae4*/ 	.word	0x00009e00
        /*0ae8*/ 	.word	0x00000000
        /*0aec*/ 	.word	0x00000000
        /*0af0*/ 	.short	0x0101
        /*0af2*/ 	.byte	0xff
	.zero		1


	//   ....[158]....
        /*0af4*/ 	.word	0x0000b1c0
        /*0af8*/ 	.word	0x00000000
        /*0afc*/ 	.word	0x00000160
        /*0b00*/ 	.short	0x010a
        /*0b02*/ 	.byte	0xff
	.zero		1


	//   ....[159]....
        /*0b04*/ 	.word	0x0000b290
        /*0b08*/ 	.word	0x00000000
        /*0b0c*/ 	.word	0x00000160
        /*0b10*/ 	.short	0x010a
        /*0b12*/ 	.byte	0xff
	.zero		1


	//   ....[160]....
        /*0b14*/ 	.word	0x0000b3d0
        /*0b18*/ 	.word	0x00000000
        /*0b1c*/ 	.word	0x00000000
        /*0b20*/ 	.short	0x0101
        /*0b22*/ 	.byte	0xff
	.zero		1


	//   ....[161]....
        /*0b24*/ 	.word	0x0000b6b0
        /*0b28*/ 	.word	0x00000091
        /*0b2c*/ 	.word	0x00000000
        /*0b30*/ 	.short	0x0101
        /*0b32*/ 	.byte	0xff
	.zero		1


	//   ....[162]....
        /*0b34*/ 	.word	0x0000c960
        /*0b38*/ 	.word	0x00000003
        /*0b3c*/ 	.word	0x00000200
        /*0b40*/ 	.short	0x010a
        /*0b42*/ 	.byte	0xff
	.zero		1


	//   ....[163]....
        /*0b44*/ 	.word	0x0000c9c0
        /*0b48*/ 	.word	0x00000000
        /*0b4c*/ 	.word	0x000000b0
        /*0b50*/ 	.short	0x010a
        /*0b52*/ 	.byte	0xff
	.zero		1


	//   ....[164]....
        /*0b54*/ 	.word	0x0000ca20
        /*0b58*/ 	.word	0x00000000
        /*0b5c*/ 	.word	0x000000b0
        /*0b60*/ 	.short	0x010a
        /*0b62*/ 	.byte	0xff
	.zero		1


	//   ....[165]....
        /*0b64*/ 	.word	0x0000ca70
        /*0b68*/ 	.word	0x00000003
        /*0b6c*/ 	.word	0x000001b0
        /*0b70*/ 	.short	0x010a
        /*0b72*/ 	.byte	0xff
	.zero		1


	//   ....[166]....
        /*0b74*/ 	.word	0x0000cad0
        /*0b78*/ 	.word	0x00000000
        /*0b7c*/ 	.word	0x00000000
        /*0b80*/ 	.short	0x010a
        /*0b82*/ 	.byte	0xff
	.zero		1


	//   ....[167]....
        /*0b84*/ 	.word	0x0000cb30
        /*0b88*/ 	.word	0x00000000
        /*0b8c*/ 	.word	0x00000000
        /*0b90*/ 	.short	0x010a
        /*0b92*/ 	.byte	0xff
	.zero		1


	//   ....[168]....
        /*0b94*/ 	.word	0x0000cb90
        /*0b98*/ 	.word	0x00000000
        /*0b9c*/ 	.word	0x00000000
        /*0ba0*/ 	.short	0x010a
        /*0ba2*/ 	.byte	0xff
	.zero		1


	//   ....[169]....
        /*0ba4*/ 	.word	0x0000cbf0
        /*0ba8*/ 	.word	0x00000000
        /*0bac*/ 	.word	0x00000000
        /*0bb0*/ 	.short	0x010a
        /*0bb2*/ 	.byte	0xff
	.zero		1


	//   ....[170]....
        /*0bb4*/ 	.word	0x0000cc50
        /*0bb8*/ 	.word	0x00000000
        /*0bbc*/ 	.word	0x00000000
        /*0bc0*/ 	.short	0x010a
        /*0bc2*/ 	.byte	0xff
	.zero		1


	//   ....[171]....
        /*0bc4*/ 	.word	0x0000ccb0
        /*0bc8*/ 	.word	0x00000000
        /*0bcc*/ 	.word	0x00000000
        /*0bd0*/ 	.short	0x010a
        /*0bd2*/ 	.byte	0xff
	.zero		1


	//   ....[172]....
        /*0bd4*/ 	.word	0x0000cd10
        /*0bd8*/ 	.word	0x00000000
        /*0bdc*/ 	.word	0x00000000
        /*0be0*/ 	.short	0x010a
        /*0be2*/ 	.byte	0xff
	.zero		1


	//   ....[173]....
        /*0be4*/ 	.word	0x0000cd70
        /*0be8*/ 	.word	0x00000000
        /*0bec*/ 	.word	0x00000000
        /*0bf0*/ 	.short	0x010a
        /*0bf2*/ 	.byte	0xff
	.zero		1


	//   ....[174]....
        /*0bf4*/ 	.word	0x0000cdd0
        /*0bf8*/ 	.word	0x00000000
        /*0bfc*/ 	.word	0x00000000
        /*0c00*/ 	.short	0x010a
        /*0c02*/ 	.byte	0xff
	.zero		1


	//   ....[175]....
        /*0c04*/ 	.word	0x0000ce30
        /*0c08*/ 	.word	0x00000000
        /*0c0c*/ 	.word	0x00000000
        /*0c10*/ 	.short	0x010a
        /*0c12*/ 	.byte	0xff
	.zero		1


	//   ....[176]....
        /*0c14*/ 	.word	0x0000ce90
        /*0c18*/ 	.word	0x00000000
        /*0c1c*/ 	.word	0x00000000
        /*0c20*/ 	.short	0x010a
        /*0c22*/ 	.byte	0xff
	.zero		1


	//   ....[177]....
        /*0c24*/ 	.word	0x0000cef0
        /*0c28*/ 	.word	0x00000000
        /*0c2c*/ 	.word	0x00000000
        /*0c30*/ 	.short	0x010a
        /*0c32*/ 	.byte	0xff
	.zero		1


	//   ....[178]....
        /*0c34*/ 	.word	0x0000cf50
        /*0c38*/ 	.word	0x00000000
        /*0c3c*/ 	.word	0x00000000
        /*0c40*/ 	.short	0x010a
        /*0c42*/ 	.byte	0xff
	.zero		1


	//   ....[179]....
        /*0c44*/ 	.word	0x0000cfb0
        /*0c48*/ 	.word	0x00000000
        /*0c4c*/ 	.word	0x00000000
        /*0c50*/ 	.short	0x010a
        /*0c52*/ 	.byte	0xff
	.zero		1


	//   ....[180]....
        /*0c54*/ 	.word	0x0000d010
        /*0c58*/ 	.word	0x00000000
        /*0c5c*/ 	.word	0x00000000
        /*0c60*/ 	.short	0x010a
        /*0c62*/ 	.byte	0xff
	.zero		1


	//   ....[181]....
        /*0c64*/ 	.word	0x0000d070
        /*0c68*/ 	.word	0x00000000
        /*0c6c*/ 	.word	0x00000000
        /*0c70*/ 	.short	0x010a
        /*0c72*/ 	.byte	0xff
	.zero		1


	//   ....[182]....
        /*0c74*/ 	.word	0x0000d0d0
        /*0c78*/ 	.word	0x00000000
        /*0c7c*/ 	.word	0x00000000
        /*0c80*/ 	.short	0x010a
        /*0c82*/ 	.byte	0xff
	.zero		1


	//   ....[183]....
        /*0c84*/ 	.word	0x0000d130
        /*0c88*/ 	.word	0x00000000
        /*0c8c*/ 	.word	0x00000000
        /*0c90*/ 	.short	0x010a
        /*0c92*/ 	.byte	0xff
	.zero		1


	//   ....[184]....
        /*0c94*/ 	.word	0x0000d190
        /*0c98*/ 	.word	0x00000000
        /*0c9c*/ 	.word	0x00000000
        /*0ca0*/ 	.short	0x010a
        /*0ca2*/ 	.byte	0xff
	.zero		1


	//   ....[185]....
        /*0ca4*/ 	.word	0x0000d1f0
        /*0ca8*/ 	.word	0x00000000
        /*0cac*/ 	.word	0x00000000
        /*0cb0*/ 	.short	0x010a
        /*0cb2*/ 	.byte	0xff
	.zero		1


	//   ....[186]....
        /*0cb4*/ 	.word	0x0000d250
        /*0cb8*/ 	.word	0x00000000
        /*0cbc*/ 	.word	0x00000000
        /*0cc0*/ 	.short	0x010a
        /*0cc2*/ 	.byte	0xff
	.zero		1


	//   ....[187]....
        /*0cc4*/ 	.word	0x0000d2a0
        /*0cc8*/ 	.word	0x00000000
        /*0ccc*/ 	.word	0x000001f0
        /*0cd0*/ 	.short	0x010a
        /*0cd2*/ 	.byte	0xff
	.zero		1


	//   ....[188]....
        /*0cd4*/ 	.word	0x0000d300
        /*0cd8*/ 	.word	0x00000000
        /*0cdc*/ 	.word	0x000001c0
        /*0ce0*/ 	.short	0x010a
        /*0ce2*/ 	.byte	0xff
	.zero		1


	//   ....[189]....
        /*0ce4*/ 	.word	0x0000d350
        /*0ce8*/ 	.word	0x00000000
        /*0cec*/ 	.word	0x000001b0
        /*0cf0*/ 	.short	0x010a
        /*0cf2*/ 	.byte	0xff
	.zero		1


	//   ....[190]....
        /*0cf4*/ 	.word	0x0000d3b0
        /*0cf8*/ 	.word	0x00000000
        /*0cfc*/ 	.word	0x000001c0
        /*0d00*/ 	.short	0x010a
        /*0d02*/ 	.byte	0xff
	.zero		1


	//   ....[191]....
        /*0d04*/ 	.word	0x0000d410
        /*0d08*/ 	.word	0x00000005
        /*0d0c*/ 	.word	0x00000008
        /*0d10*/ 	.short	0x010a
        /*0d12*/ 	.byte	0xff
	.zero		1


	//   ....[192]....
        /*0d14*/ 	.word	0x0000d500
        /*0d18*/ 	.word	0x00000003
        /*0d1c*/ 	.word	0x00000008
        /*0d20*/ 	.short	0x010a
        /*0d22*/ 	.byte	0xff
	.zero		1


	//   ....[193]....
        /*0d24*/ 	.word	0x0000d550
        /*0d28*/ 	.word	0x00000000
        /*0d2c*/ 	.word	0x000001b0
        /*0d30*/ 	.short	0x010a
        /*0d32*/ 	.byte	0xff
	.zero		1


	//   ....[194]....
        /*0d34*/ 	.word	0x0000d5b0
        /*0d38*/ 	.word	0x00000000
        /*0d3c*/ 	.word	0x000001e0
        /*0d40*/ 	.short	0x010a
        /*0d42*/ 	.byte	0xff
	.zero		1


	//   ....[195]....
        /*0d44*/ 	.word	0x0000d610
        /*0d48*/ 	.word	0x00000000
        /*0d4c*/ 	.word	0x00000000
        /*0d50*/ 	.short	0x010a
        /*0d52*/ 	.byte	0xff
	.zero		1


	//   ....[196]....
        /*0d54*/ 	.word	0x0000d670
        /*0d58*/ 	.word	0x00000000
        /*0d5c*/ 	.word	0x00000000
        /*0d60*/ 	.short	0x010a
        /*0d62*/ 	.byte	0xff
	.zero		1


	//   ....[197]....
        /*0d64*/ 	.word	0x0000d6d0
        /*0d68*/ 	.word	0x00000000
        /*0d6c*/ 	.word	0x00000210
        /*0d70*/ 	.short	0x010a
        /*0d72*/ 	.byte	0xff
	.zero		1


	//   ....[198]....
        /*0d74*/ 	.word	0x0000d720
        /*0d78*/ 	.word	0x00000008
        /*0d7c*/ 	.word	0x000001b0
        /*0d80*/ 	.short	0x010a
        /*0d82*/ 	.byte	0xff
	.zero		1


	//   ....[199]....
        /*0d84*/ 	.word	0x0000d780
        /*0d88*/ 	.word	0x00000000
        /*0d8c*/ 	.word	0x000001a8
        /*0d90*/ 	.short	0x010a
        /*0d92*/ 	.byte	0xff
	.zero		1


	//   ....[200]....
        /*0d94*/ 	.word	0x0000d7e0
        /*0d98*/ 	.word	0x00000005
        /*0d9c*/ 	.word	0x00000180
        /*0da0*/ 	.short	0x010a
        /*0da2*/ 	.byte	0xff
	.zero		1


	//   ....[201]....
        /*0da4*/ 	.word	0x0000d840
        /*0da8*/ 	.word	0x00000005
        /*0dac*/ 	.word	0x00000188
        /*0db0*/ 	.short	0x010a
        /*0db2*/ 	.byte	0xff
	.zero		1


	//   ....[202]....
        /*0db4*/ 	.word	0x0000d8a0
        /*0db8*/ 	.word	0x00000005
        /*0dbc*/ 	.word	0x00000190
        /*0dc0*/ 	.short	0x010a
        /*0dc2*/ 	.byte	0xff
	.zero		1


	//   ....[203]....
        /*0dc4*/ 	.word	0x0000d900
        /*0dc8*/ 	.word	0x00000005
        /*0dcc*/ 	.word	0x00000198
        /*0dd0*/ 	.short	0x010a
        /*0dd2*/ 	.byte	0xff
	.zero		1


	//   ....[204]....
        /*0dd4*/ 	.word	0x0000d960
        /*0dd8*/ 	.word	0x00000000
        /*0ddc*/ 	.word	0x00000180
        /*0de0*/ 	.short	0x010a
        /*0de2*/ 	.byte	0xff
	.zero		1


	//   ....[205]....
        /*0de4*/ 	.word	0x0000d9c0
        /*0de8*/ 	.word	0x00000000
        /*0dec*/ 	.word	0x00000188
        /*0df0*/ 	.short	0x010a
        /*0df2*/ 	.byte	0xff
	.zero		1


	//   ....[206]....
        /*0df4*/ 	.word	0x0000da20
        /*0df8*/ 	.word	0x00000000
        /*0dfc*/ 	.word	0x00000190
        /*0e00*/ 	.short	0x010a
        /*0e02*/ 	.byte	0xff
	.zero		1


	//   ....[207]....
        /*0e04*/ 	.word	0x0000da70
        /*0e08*/ 	.word	0x00000003
        /*0e0c*/ 	.word	0x000001b0
        /*0e10*/ 	.short	0x010a
        /*0e12*/ 	.byte	0xff
	.zero		1


	//   ....[208]....
        /*0e14*/ 	.word	0x0000dac0
        /*0e18*/ 	.word	0x00000003
        /*0e1c*/ 	.word	0x00000160
        /*0e20*/ 	.short	0x010a
        /*0e22*/ 	.byte	0xff
	.zero		1


	//   ....[209]....
        /*0e24*/ 	.word	0x0000db10
        /*0e28*/ 	.word	0x00000091
        /*0e2c*/ 	.word	0x000001d0
        /*0e30*/ 	.short	0x010a
        /*0e32*/ 	.byte	0xff
	.zero		1


	//   ....[210]....
        /*0e34*/ 	.word	0x0000db60
        /*0e38*/ 	.word	0x0000006b
        /*0e3c*/ 	.word	0x00000160
        /*0e40*/ 	.short	0x010a
        /*0e42*/ 	.byte	0xff
	.zero		1


	//   ....[211]....
        /*0e44*/ 	.word	0x0000dbb0
        /*0e48*/ 	.word	0x00000000
        /*0e4c*/ 	.word	0x00000160
        /*0e50*/ 	.short	0x010a
        /*0e52*/ 	.byte	0xff
	.zero		1


	//   ....[212]....
        /*0e54*/ 	.word	0x0000dc00
        /*0e58*/ 	.word	0x00000000
        /*0e5c*/ 	.word	0x00000160
        /*0e60*/ 	.short	0x010a
        /*0e62*/ 	.byte	0xff
	.zero		1


	//----- nvinfo : EIATTR_NUM_MBARRIERS
	.align		4
.L_48:
        /*0e64*/ 	.byte	0x03, 0x38
        /*0e66*/ 	.short	0x0043


	//----- nvinfo : EIATTR_EXIT_INSTR_OFFSETS
	.align		4
        /*0e68*/ 	.byte	0x04, 0x1c
        /*0e6a*/ 	.short	(.L_50 - .L_49)


	//   ....[0]....
.L_49:
        /*0e6c*/ 	.word	0x00003740


	//   ....[1]....
        /*0e70*/ 	.word	0x00003c30


	//   ....[2]....
        /*0e74*/ 	.word	0x00003c90


	//   ....[3]....
        /*0e78*/ 	.word	0x00004da0


	//   ....[4]....
        /*0e7c*/ 	.word	0x00005fb0


	//   ....[5]....
        /*0e80*/ 	.word	0x00005ff0


	//   ....[6]....
        /*0e84*/ 	.word	0x0000c950


	//----- nvinfo : EIATTR_MAX_THREADS
	.align		4
.L_50:
        /*0e88*/ 	.byte	0x04, 0x05
        /*0e8a*/ 	.short	(.L_52 - .L_51)
.L_51:
        /*0e8c*/ 	.word	0x00000100
        /*0e90*/ 	.word	0x00000001
        /*0e94*/ 	.word	0x00000001


	//----- nvinfo : EIATTR_CRS_STACK_SIZE
	.align		4
.L_52:
        /*0e98*/ 	.byte	0x04, 0x1e
        /*0e9a*/ 	.short	(.L_54 - .L_53)
.L_53:
        /*0e9c*/ 	.word	0x00000000


	//----- nvinfo : EIATTR_CBANK_PARAM_SIZE
	.align		4
.L_54:
        /*0ea0*/ 	.byte	0x03, 0x19
        /*0ea2*/ 	.short	0x0800


	//----- nvinfo : EIATTR_PARAM_CBANK
	.align		4
        /*0ea4*/ 	.byte	0x04, 0x0a
        /*0ea6*/ 	.short	(.L_56 - .L_55)
	.align		4
.L_55:
        /*0ea8*/ 	.word	index@(.nv.constant0._ZN7cutlass13device_kernelINS_4gemm6kernel13GemmUniversalIN4cute5tupleIJiiiiEEENS1_10collective13CollectiveMmaINS1_35MainloopSm100TmaUmmaWarpSpecializedILi22ELi2ELi2ENS5_IJNS4_1CILi4EEENSA_ILi1EEESC_EEEEENS5_IJNSA_ILi256EEESF_NSA_ILi32EEEEEEaNS5_IJlSC_lEEEaSI_NS4_8TiledMMAINS4_8MMA_AtomIJNS4_21SM100_MMA_S8_2x1SM_SSIaaiLi256ELi256ELNS4_4UMMA5MajorE0ELSN_0ELNSM_8SaturateE0EEEEEENS4_6LayoutINS5_IJSC_SC_SC_EEENS5_IJNSA_ILi0EEEST_ST_EEEEENS5_IJNS4_10UnderscoreESW_SW_EEEEENS4_18SM100_TMA_2SM_LOADENS4_14ComposedLayoutINS4_7SwizzleILi1ELi4ELi3EEENS4_18smem_ptr_flag_bitsILi8EEENSR_INS5_IJNSA_ILi8EEESG_EEENS5_IJSG_SC_EEEEEEEvNS4_8identityENS4_28SM100_TMA_2SM_LOAD_MULTICASTES19_vS1A_EENS_8epilogue10collective18CollectiveEpilogueINS1D_23Sm100TmaWarpSpecializedILi4ELi2ELi64ELb0ELb0EEEJNS5_IJNSA_ILi128EEESF_SG_EEENS5_IJNSR_IS1I_SC_EENSR_INSA_ILi64EEESC_EEEEEaSI_aSI_NS1D_6fusion15FusionCallbacksIS1H_NS1O_17LinearCombinationIaiaiLNS_15FloatRoundStyleE2EEES1J_S1N_JEEENS4_5SM1004TMEM4LOAD26SM100_TMEM_LOAD_32dp32b64xENS4_13SM90_TMA_LOADENS10_INS11_ILi2ELi4ELi3EEES14_NSR_INS5_IJS15_S1L_EEENS5_IJS1L_SC_EEEEEEENS4_39AutoVectorizingCopyWithAssumedAlignmentILi128EEENS4_14SM90_TMA_STOREES23_S25_S25_EEEvvEEEEvNT_6ParamsE)
        /*0eac*/ 	.short	0x0380
        /*0eae*/ 	.short	0x0800


	//----- nvinfo : EIATTR_SW_WAR
	.align		4
.L_56:
        /*0eb0*/ 	.byte	0x04, 0x36
        /*0eb2*/ 	.short	(.L_58 - .L_57)
.L_57:
        /*0eb4*/ 	.word	0x00000008
.L_58:


//--------------------- .nv.callgraph             --------------------------
	.section	.nv.callgraph,"",@"SHT_CUDA_CALLGRAPH"
	.align	4
	.sectionentsize	8
	.align		4
        /*0000*/ 	.word	0x00000000
	.align		4
        /*0004*/ 	.word	0xffffffff
	.align		4
        /*0008*/ 	.word	index@(_ZN7cutlass13device_kernelINS_4gemm6kernel13GemmUniversalIN4cute5tupleIJiiiiEEENS1_10collective13CollectiveMmaINS1_35MainloopSm100TmaUmmaWarpSpecializedILi22ELi2ELi2ENS5_IJNS4_1CILi4EEENSA_ILi1EEESC_EEEEENS5_IJNSA_ILi256EEESF_NSA_ILi32EEEEEEaNS5_IJlSC_lEEEaSI_NS4_8TiledMMAINS4_8MMA_AtomIJNS4_21SM100_MMA_S8_2x1SM_SSIaaiLi256ELi256ELNS4_4UMMA5MajorE0ELSN_0ELNSM_8SaturateE0EEEEEENS4_6LayoutINS5_IJSC_SC_SC_EEENS5_IJNSA_ILi0EEEST_ST_EEEEENS5_IJNS4_10UnderscoreESW_SW_EEEEENS4_18SM100_TMA_2SM_LOADENS4_14ComposedLayoutINS4_7SwizzleILi1ELi4ELi3EEENS4_18smem_ptr_flag_bitsILi8EEENSR_INS5_IJNSA_ILi8EEESG_EEENS5_IJSG_SC_EEEEEEEvNS4_8identityENS4_28SM100_TMA_2SM_LOAD_MULTICASTES19_vS1A_EENS_8epilogue10collective18CollectiveEpilogueINS1D_23Sm100TmaWarpSpecializedILi4ELi2ELi64ELb0ELb0EEEJNS5_IJNSA_ILi128EEESF_SG_EEENS5_IJNSR_IS1I_SC_EENSR_INSA_ILi64EEESC_EEEEEaSI_aSI_NS1D_6fusion15FusionCallbacksIS1H_NS1O_17LinearCombinationIaiaiLNS_15FloatRoundStyleE2EEES1J_S1N_JEEENS4_5SM1004TMEM4LOAD26SM100_TMEM_LOAD_32dp32b64xENS4_13SM90_TMA_LOADENS10_INS11_ILi2ELi4ELi3EEES14_NSR_INS5_IJS15_S1L_EEENS5_IJS1L_SC_EEEEEEENS4_39AutoVectorizingCopyWithAssumedAlignmentILi128EEENS4_14SM90_TMA_STOREES23_S25_S25_EEEvvEEEEvNT_6ParamsE)
	.align		4
        /*000c*/ 	.word	index@(__assertfail)
	.align		4
        /*0010*/ 	.word	0x00000000
	.align		4
        /*0014*/ 	.word	0xfffffffe
	.align		4
        /*0018*/ 	.word	0x00000000
	.align		4
        /*001c*/ 	.word	0xfffffffd
	.align		4
        /*0020*/ 	.word	0x00000000
	.align		4
        /*0024*/ 	.word	0xfffffffc


//--------------------- .nv.constant4             --------------------------
	.section	.nv.constant4,"a",@progbits
	.align	8
	.align		8
.nv.constant4:
        /*0000*/ 	.dword	__assertfail
	.align		8
        /*0008*/ 	.dword	__unnamed_1
	.align		8
        /*0010*/ 	.dword	__unnamed_2
	.align		8
        /*0018*/ 	.dword	__unnamed_3
	.align		8
        /*0020*/ 	.dword	_ZN40_INTERNAL_d2b34487_4_k_cu_21f5f746_270554cuda3std3__45__cpo5beginE
	.align		8
        /*0028*/ 	.dword	_ZN40_INTERNAL_d2b34487_4_k_cu_21f5f746_270554cuda3std3__45__cpo3endE
	.align		8
        /*0030*/ 	.dword	_ZN40_INTERNAL_d2b34487_4_k_cu_21f5f746_270554cuda3std3__45__cpo6cbeginE
	.align		8
        /*0038*/ 	.dword	_ZN40_INTERNAL_d2b34487_4_k_cu_21f5f746_270554cuda3std3__45__cpo4cendE
	.align		8
        /*0040*/ 	.dword	_ZN40_INTERNAL_d2b34487_4_k_cu_21f5f746_270554cuda3std3__442_GLOBAL__N__d2b34487_4_k_cu_21f5f746_270556ignoreE
	.align		8
        /*0048*/ 	.dword	_ZN40_INTERNAL_d2b34487_4_k_cu_21f5f746_270554cuda3std3__419piecewise_constructE
	.align		8
        /*0050*/ 	.dword	_ZN40_INTERNAL_d2b34487_4_k_cu_21f5f746_270554cuda3std3__48in_placeE
	.align		8
        /*0058*/ 	.dword	_ZN40_INTERNAL_d2b34487_4_k_cu_21f5f746_270554cuda3std6ranges3__45__cpo4swapE
	.align		8
        /*0060*/ 	.dword	_ZN40_INTERNAL_d2b34487_4_k_cu_21f5f746_270554cuda3std6ranges3__45__cpo9iter_moveE
	.align		8
        /*0068*/ 	.dword	_ZN40_INTERNAL_d2b34487_4_k_cu_21f5f746_270554cute7productE
	.align		8
        /*0070*/ 	.dword	_ZN40_INTERNAL_d2b34487_4_k_cu_21f5f746_270554cute1_E
	.align		8
        /*0078*/ 	.dword	$str$25
	.align		8
        /*0080*/ 	.dword	$str$26
	.align		8
        /*0088*/ 	.dword	$str$27
	.align		8
        /*0090*/ 	.dword	$str$28


//--------------------- .text._ZN7cutlass13device_kernelINS_4gemm6kernel13GemmUniversalIN4cute5tupleIJiiiiEEENS1_10collective13CollectiveMmaINS1_35MainloopSm100TmaUmmaWarpSpecializedILi22ELi2ELi2ENS5_IJNS4_1CILi4EEENSA_ILi1EEESC_EEEEENS5_IJNSA_ILi256EEESF_NSA_ILi32EEEEEEaNS5_IJlSC_lEEEaSI_NS4_8TiledMMAINS4_8MMA_AtomIJNS4_21SM100_MMA_S8_2x1SM_SSIaaiLi256ELi256ELNS4_4UMMA5MajorE0ELSN_0ELNSM_8SaturateE0EEEEEENS4_6LayoutINS5_IJSC_SC_SC_EEENS5_IJNSA_ILi0EEEST_ST_EEEEENS5_IJNS4_10UnderscoreESW_SW_EEEEENS4_18SM100_TMA_2SM_LOADENS4_14ComposedLayoutINS4_7SwizzleILi1ELi4ELi3EEENS4_18smem_ptr_flag_bitsILi8EEENSR_INS5_IJNSA_ILi8EEESG_EEENS5_IJSG_SC_EEEEEEEvNS4_8identityENS4_28SM100_TMA_2SM_LOAD_MULTICASTES19_vS1A_EENS_8epilogue10collective18CollectiveEpilogueINS1D_23Sm100TmaWarpSpecializedILi4ELi2ELi64ELb0ELb0EEEJNS5_IJNSA_ILi128EEESF_SG_EEENS5_IJNSR_IS1I_SC_EENSR_INSA_ILi64EEESC_EEEEEaSI_aSI_NS1D_6fusion15FusionCallbacksIS1H_NS1O_17LinearCombinationIaiaiLNS_15FloatRoundStyleE2EEES1J_S1N_JEEENS4_5SM1004TMEM4LOAD26SM100_TMEM_LOAD_32dp32b64xENS4_13SM90_TMA_LOADENS10_INS11_ILi2ELi4ELi3EEES14_NSR_INS5_IJS15_S1L_EEENS5_IJS1L_SC_EEEEEEENS4_39AutoVectorizingCopyWithAssumedAlignmentILi128EEENS4_14SM90_TMA_STOREES23_S25_S25_EEEvvEEEEvNT_6ParamsE --------------------------
	.section	.text._ZN7cutlass13device_kernelINS_4gemm6kernel13GemmUniversalIN4cute5tupleIJiiiiEEENS1_10collective13CollectiveMmaINS1_35MainloopSm100TmaUmmaWarpSpecializedILi22ELi2ELi2ENS5_IJNS4_1CILi4EEENSA_ILi1EEESC_EEEEENS5_IJNSA_ILi256EEESF_NSA_ILi32EEEEEEaNS5_IJlSC_lEEEaSI_NS4_8TiledMMAINS4_8MMA_AtomIJNS4_21SM100_MMA_S8_2x1SM_SSIaaiLi256ELi256ELNS4_4UMMA5MajorE0ELSN_0ELNSM_8SaturateE0EEEEEENS4_6LayoutINS5_IJSC_SC_SC_EEENS5_IJNSA_ILi0EEEST_ST_EEEEENS5_IJNS4_10UnderscoreESW_SW_EEEEENS4_18SM100_TMA_2SM_LOADENS4_14ComposedLayoutINS4_7SwizzleILi1ELi4ELi3EEENS4_18smem_ptr_flag_bitsILi8EEENSR_INS5_IJNSA_ILi8EEESG_EEENS5_IJSG_SC_EEEEEEEvNS4_8identityENS4_28SM100_TMA_2SM_LOAD_MULTICASTES19_vS1A_EENS_8epilogue10collective18CollectiveEpilogueINS1D_23Sm100TmaWarpSpecializedILi4ELi2ELi64ELb0ELb0EEEJNS5_IJNSA_ILi128EEESF_SG_EEENS5_IJNSR_IS1I_SC_EENSR_INSA_ILi64EEESC_EEEEEaSI_aSI_NS1D_6fusion15FusionCallbacksIS1H_NS1O_17LinearCombinationIaiaiLNS_15FloatRoundStyleE2EEES1J_S1N_JEEENS4_5SM1004TMEM4LOAD26SM100_TMEM_LOAD_32dp32b64xENS4_13SM90_TMA_LOADENS10_INS11_ILi2ELi4ELi3EEES14_NSR_INS5_IJS15_S1L_EEENS5_IJS1L_SC_EEEEEEENS4_39AutoVectorizingCopyWithAssumedAlignmentILi128EEENS4_14SM90_TMA_STOREES23_S25_S25_EEEvvEEEEvNT_6ParamsE,"ax",@progbits
	.align	128
.text._ZN7cutlass13device_kernelINS_4gemm6kernel13GemmUniversalIN4cute5tupleIJiiiiEEENS1_10collective13CollectiveMmaINS1_35MainloopSm100TmaUmmaWarpSpecializedILi22ELi2ELi2ENS5_IJNS4_1CILi4EEENSA_ILi1EEESC_EEEEENS5_IJNSA_ILi256EEESF_NSA_ILi32EEEEEEaNS5_IJlSC_lEEEaSI_NS4_8TiledMMAINS4_8MMA_AtomIJNS4_21SM100_MMA_S8_2x1SM_SSIaaiLi256ELi256ELNS4_4UMMA5MajorE0ELSN_0ELNSM_8SaturateE0EEEEEENS4_6LayoutINS5_IJSC_SC_SC_EEENS5_IJNSA_ILi0EEEST_ST_EEEEENS5_IJNS4_10UnderscoreESW_SW_EEEEENS4_18SM100_TMA_2SM_LOADENS4_14ComposedLayoutINS4_7SwizzleILi1ELi4ELi3EEENS4_18smem_ptr_flag_bitsILi8EEENSR_INS5_IJNSA_ILi8EEESG_EEENS5_IJSG_SC_EEEEEEEvNS4_8identityENS4_28SM100_TMA_2SM_LOAD_MULTICASTES19_vS1A_EENS_8epilogue10collective18CollectiveEpilogueINS1D_23Sm100TmaWarpSpecializedILi4ELi2ELi64ELb0ELb0EEEJNS5_IJNSA_ILi128EEESF_SG_EEENS5_IJNSR_IS1I_SC_EENSR_INSA_ILi64EEESC_EEEEEaSI_aSI_NS1D_6fusion15FusionCallbacksIS1H_NS1O_17LinearCombinationIaiaiLNS_15FloatRoundStyleE2EEES1J_S1N_JEEENS4_5SM1004TMEM4LOAD26SM100_TMEM_LOAD_32dp32b64xENS4_13SM90_TMA_LOADENS10_INS11_ILi2ELi4ELi3EEES14_NSR_INS5_IJS15_S1L_EEENS5_IJS1L_SC_EEEEEEENS4_39AutoVectorizingCopyWithAssumedAlignmentILi128EEENS4_14SM90_TMA_STOREES23_S25_S25_EEEvvEEEEvNT_6ParamsE:
        .type           _ZN7cutlass13device_kernelINS_4gemm6kernel13GemmUniversalIN4cute5tupleIJiiiiEEENS1_10collective13CollectiveMmaINS1_35MainloopSm100TmaUmmaWarpSpecializedILi22ELi2ELi2ENS5_IJNS4_1CILi4EEENSA_ILi1EEESC_EEEEENS5_IJNSA_ILi256EEESF_NSA_ILi32EEEEEEaNS5_IJlSC_lEEEaSI_NS4_8TiledMMAINS4_8MMA_AtomIJNS4_21SM100_MMA_S8_2x1SM_SSIaaiLi256ELi256ELNS4_4UMMA5MajorE0ELSN_0ELNSM_8SaturateE0EEEEEENS4_6LayoutINS5_IJSC_SC_SC_EEENS5_IJNSA_ILi0EEEST_ST_EEEEENS5_IJNS4_10UnderscoreESW_SW_EEEEENS4_18SM100_TMA_2SM_LOADENS4_14ComposedLayoutINS4_7SwizzleILi1ELi4ELi3EEENS4_18smem_ptr_flag_bitsILi8EEENSR_INS5_IJNSA_ILi8EEESG_EEENS5_IJSG_SC_EEEEEEEvNS4_8identityENS4_28SM100_TMA_2SM_LOAD_MULTICASTES19_vS1A_EENS_8epilogue10collective18CollectiveEpilogueINS1D_23Sm100TmaWarpSpecializedILi4ELi2ELi64ELb0ELb0EEEJNS5_IJNSA_ILi128EEESF_SG_EEENS5_IJNSR_IS1I_SC_EENSR_INSA_ILi64EEESC_EEEEEaSI_aSI_NS1D_6fusion15FusionCallbacksIS1H_NS1O_17LinearCombinationIaiaiLNS_15FloatRoundStyleE2EEES1J_S1N_JEEENS4_5SM1004TMEM4LOAD26SM100_TMEM_LOAD_32dp32b64xENS4_13SM90_TMA_LOADENS10_INS11_ILi2ELi4ELi3EEES14_NSR_INS5_IJS15_S1L_EEENS5_IJS1L_SC_EEEEEEENS4_39AutoVectorizingCopyWithAssumedAlignmentILi128EEENS4_14SM90_TMA_STOREES23_S25_S25_EEEvvEEEEvNT_6ParamsE,@function
        .size           _ZN7cutlass13device_kernelINS_4gemm6kernel13GemmUniversalIN4cute5tupleIJiiiiEEENS1_10collective13CollectiveMmaINS1_35MainloopSm100TmaUmmaWarpSpecializedILi22ELi2ELi2ENS5_IJNS4_1CILi4EEENSA_ILi1EEESC_EEEEENS5_IJNSA_ILi256EEESF_NSA_ILi32EEEEEEaNS5_IJlSC_lEEEaSI_NS4_8TiledMMAINS4_8MMA_AtomIJNS4_21SM100_MMA_S8_2x1SM_SSIaaiLi256ELi256ELNS4_4UMMA5MajorE0ELSN_0ELNSM_8SaturateE0EEEEEENS4_6LayoutINS5_IJSC_SC_SC_EEENS5_IJNSA_ILi0EEEST_ST_EEEEENS5_IJNS4_10UnderscoreESW_SW_EEEEENS4_18SM100_TMA_2SM_LOADENS4_14ComposedLayoutINS4_7SwizzleILi1ELi4ELi3EEENS4_18smem_ptr_flag_bitsILi8EEENSR_INS5_IJNSA_ILi8EEESG_EEENS5_IJSG_SC_EEEEEEEvNS4_8identityENS4_28SM100_TMA_2SM_LOAD_MULTICASTES19_vS1A_EENS_8epilogue10collective18CollectiveEpilogueINS1D_23Sm100TmaWarpSpecializedILi4ELi2ELi64ELb0ELb0EEEJNS5_IJNSA_ILi128EEESF_SG_EEENS5_IJNSR_IS1I_SC_EENSR_INSA_ILi64EEESC_EEEEEaSI_aSI_NS1D_6fusion15FusionCallbacksIS1H_NS1O_17LinearCombinationIaiaiLNS_15FloatRoundStyleE2EEES1J_S1N_JEEENS4_5SM1004TMEM4LOAD26SM100_TMEM_LOAD_32dp32b64xENS4_13SM90_TMA_LOADENS10_INS11_ILi2ELi4ELi3EEES14_NSR_INS5_IJS15_S1L_EEENS5_IJS1L_SC_EEEEEEENS4_39AutoVectorizingCopyWithAssumedAlignmentILi128EEENS4_14SM90_TMA_STOREES23_S25_S25_EEEvvEEEEvNT_6ParamsE,(.L_x_240 - _ZN7cutlass13device_kernelINS_4gemm6kernel13GemmUniversalIN4cute5tupleIJiiiiEEENS1_10collective13CollectiveMmaINS1_35MainloopSm100TmaUmmaWarpSpecializedILi22ELi2ELi2ENS5_IJNS4_1CILi4EEENSA_ILi1EEESC_EEEEENS5_IJNSA_ILi256EEESF_NSA_ILi32EEEEEEaNS5_IJlSC_lEEEaSI_NS4_8TiledMMAINS4_8MMA_AtomIJNS4_21SM100_MMA_S8_2x1SM_SSIaaiLi256ELi256ELNS4_4UMMA5MajorE0ELSN_0ELNSM_8SaturateE0EEEEEENS4_6LayoutINS5_IJSC_SC_SC_EEENS5_IJNSA_ILi0EEEST_ST_EEEEENS5_IJNS4_10UnderscoreESW_SW_EEEEENS4_18SM100_TMA_2SM_LOADENS4_14ComposedLayoutINS4_7SwizzleILi1ELi4ELi3EEENS4_18smem_ptr_flag_bitsILi8EEENSR_INS5_IJNSA_ILi8EEESG_EEENS5_IJSG_SC_EEEEEEEvNS4_8identityENS4_28SM100_TMA_2SM_LOAD_MULTICASTES19_vS1A_EENS_8epilogue10collective18CollectiveEpilogueINS1D_23Sm100TmaWarpSpecializedILi4ELi2ELi64ELb0ELb0EEEJNS5_IJNSA_ILi128EEESF_SG_EEENS5_IJNSR_IS1I_SC_EENSR_INSA_ILi64EEESC_EEEEEaSI_aSI_NS1D_6fusion15FusionCallbacksIS1H_NS1O_17LinearCombinationIaiaiLNS_15FloatRoundStyleE2EEES1J_S1N_JEEENS4_5SM1004TMEM4LOAD26SM100_TMEM_LOAD_32dp32b64xENS4_13SM90_TMA_LOADENS10_INS11_ILi2ELi4ELi3EEES14_NSR_INS5_IJS15_S1L_EEENS5_IJS1L_SC_EEEEEEENS4_39AutoVectorizingCopyWithAssumedAlignmentILi128EEENS4_14SM90_TMA_STOREES23_S25_S25_EEEvvEEEEvNT_6ParamsE)
        .other          _ZN7cutlass13device_kernelINS_4gemm6kernel13GemmUniversalIN4cute5tupleIJiiiiEEENS1_10collective13CollectiveMmaINS1_35MainloopSm100TmaUmmaWarpSpecializedILi22ELi2ELi2ENS5_IJNS4_1CILi4EEENSA_ILi1EEESC_EEEEENS5_IJNSA_ILi256EEESF_NSA_ILi32EEEEEEaNS5_IJlSC_lEEEaSI_NS4_8TiledMMAINS4_8MMA_AtomIJNS4_21SM100_MMA_S8_2x1SM_SSIaaiLi256ELi256ELNS4_4UMMA5MajorE0ELSN_0ELNSM_8SaturateE0EEEEEENS4_6LayoutINS5_IJSC_SC_SC_EEENS5_IJNSA_ILi0EEEST_ST_EEEEENS5_IJNS4_10UnderscoreESW_SW_EEEEENS4_18SM100_TMA_2SM_LOADENS4_14ComposedLayoutINS4_7SwizzleILi1ELi4ELi3EEENS4_18smem_ptr_flag_bitsILi8EEENSR_INS5_IJNSA_ILi8EEESG_EEENS5_IJSG_SC_EEEEEEEvNS4_8identityENS4_28SM100_TMA_2SM_LOAD_MULTICASTES19_vS1A_EENS_8epilogue10collective18CollectiveEpilogueINS1D_23Sm100TmaWarpSpecializedILi4ELi2ELi64ELb0ELb0EEEJNS5_IJNSA_ILi128EEESF_SG_EEENS5_IJNSR_IS1I_SC_EENSR_INSA_ILi64EEESC_EEEEEaSI_aSI_NS1D_6fusion15FusionCallbacksIS1H_NS1O_17LinearCombinationIaiaiLNS_15FloatRoundStyleE2EEES1J_S1N_JEEENS4_5SM1004TMEM4LOAD26SM100_TMEM_LOAD_32dp32b64xENS4_13SM90_TMA_LOADENS10_INS11_ILi2ELi4ELi3EEES14_NSR_INS5_IJS15_S1L_EEENS5_IJS1L_SC_EEEEEEENS4_39AutoVectorizingCopyWithAssumedAlignmentILi128EEENS4_14SM90_TMA_STOREES23_S25_S25_EEEvvEEEEvNT_6ParamsE,@"STO_CUDA_ENTRY STV_DEFAULT"
_ZN7cutlass13device_kernelINS_4gemm6kernel13GemmUniversalIN4cute5tupleIJiiiiEEENS1_10collective13CollectiveMmaINS1_35MainloopSm100TmaUmmaWarpSpecializedILi22ELi2ELi2ENS5_IJNS4_1CILi4EEENSA_ILi1EEESC_EEEEENS5_IJNSA_ILi256EEESF_NSA_ILi32EEEEEEaNS5_IJlSC_lEEEaSI_NS4_8TiledMMAINS4_8MMA_AtomIJNS4_21SM100_MMA_S8_2x1SM_SSIaaiLi256ELi256ELNS4_4UMMA5MajorE0ELSN_0ELNSM_8SaturateE0EEEEEENS4_6LayoutINS5_IJSC_SC_SC_EEENS5_IJNSA_ILi0EEEST_ST_EEEEENS5_IJNS4_10UnderscoreESW_SW_EEEEENS4_18SM100_TMA_2SM_LOADENS4_14ComposedLayoutINS4_7SwizzleILi1ELi4ELi3EEENS4_18smem_ptr_flag_bitsILi8EEENSR_INS5_IJNSA_ILi8EEESG_EEENS5_IJSG_SC_EEEEEEEvNS4_8identityENS4_28SM100_TMA_2SM_LOAD_MULTICASTES19_vS1A_EENS_8epilogue10collective18CollectiveEpilogueINS1D_23Sm100TmaWarpSpecializedILi4ELi2ELi64ELb0ELb0EEEJNS5_IJNSA_ILi128EEESF_SG_EEENS5_IJNSR_IS1I_SC_EENSR_INSA_ILi64EEESC_EEEEEaSI_aSI_NS1D_6fusion15FusionCallbacksIS1H_NS1O_17LinearCombinationIaiaiLNS_15FloatRoundStyleE2EEES1J_S1N_JEEENS4_5SM1004TMEM4LOAD26SM100_TMEM_LOAD_32dp32b64xENS4_13SM90_TMA_LOADENS10_INS11_ILi2ELi4ELi3EEES14_NSR_INS5_IJS15_S1L_EEENS5_IJS1L_SC_EEEEEEENS4_39AutoVectorizingCopyWithAssumedAlignmentILi128EEENS4_14SM90_TMA_STOREES23_S25_S25_EEEvvEEEEvNT_6ParamsE:
[----:B------:R-:W1:Y:S01]  /*0000*/  LDC R1, c[0x0][0x37c] ;  /* 0x0000df00ff017b82 */ /* 0x000e620000000800 */
[----:B------:R-:W2:Y:S01]  /*0010*/  S2R R155, SR_TID.X ;  /* 0x00000000009b7919 */ /* 0x000ea20000002100 */
[----:B------:R-:W3:Y:S06]  /*0020*/  LDCU.64 UR8, c[0x0][0x890] ;  /* 0x00011200ff0877ac */ /* 0x000eec0008000a00 */
[----:B------:R-:W4:Y:S01]  /*0030*/  S2UR UR45, SR_CgaCtaId ;  /* 0x00000000002d79c3 */ /* 0x000f220000008800 */
[----:B------:R-:W-:Y:S02]  /*0040*/  PRMT R140, RZ, 0x7610, R140 ;  /* 0x00007610ff8c7816 */ /* 0x000fe4000000008c */
[----:B------:R-:W-:Y:S01]  /*0050*/  ELECT P1, URZ, PT ;  /* 0x0000000000ff782f */ /* 0x000fe20003820000 */
[----:B---3--:R-:W-:-:S04]  /*0060*/  UISETP.NE.U32.AND UP0, UPT, UR8, URZ, UPT ;  /* 0x000000ff0800728c */ /* 0x008fc8000bf05070 */
[----:B------:R-:W-:Y:S02]  /*0070*/  UISETP.NE.AND.EX UP0, UPT, UR9, URZ, UPT, UP0 ;  /* 0x000000ff0900728c */ /* 0x000fe4000bf05300 */
[----:B----4-:R-:W-:Y:S02]  /*0080*/  ULOP3.LUT UR27, UR45, 0x1, URZ, 0xc0, !UPT ;  /* 0x000000012d1b7892 */ /* 0x010fe4000f8ec0ff */
[----:B------:R-:W-:Y:S01]  /*0090*/  ULOP3.LUT UR28, UR45, 0x1, URZ, 0x3c, !UPT ;  /* 0x000000012d1c7892 */ /* 0x000fe2000f8e3cff */
[----:B--2---:R-:W-:-:S05]  /*00a0*/  SHF.R.U32.HI R141, RZ, 0x5, R155 ;  /* 0x00000005ff8d7819 */ /* 0x004fca000001169b */
[----:B------:R-:W2:Y:S02]  /*00b0*/  SHFL.IDX PT, R0, R141, RZ, 0x1f ;  /* 0x00001fff8d007589 */ /* 0x000ea400000e0000 */
[----:B--2---:R-:W-:Y:S01]  /*00c0*/  R2UR UR18, R0 ;  /* 0x00000000001272ca */ /* 0x004fe200000e0000 */
[----:B-1----:R-:W-:-:S14]  /*00d0*/  BRA.U UP0, `(.L_x_0) ;  /* 0x0000000100307547 */ /* 0x002fdc000b800000 */
[----:B------:R-:W1:Y:S02]  /*00e0*/  LDCU.64 UR4, c[0x0][0x888] ;  /* 0x00011100ff0477ac */ /* 0x000e640008000a00 */
[----:B-1----:R-:W-:-:S04]  /*00f0*/  UISETP.NE.U32.AND UP0, UPT, UR4, URZ, UPT ;  /* 0x000000ff0400728c */ /* 0x002fc8000bf05070 */
[----:B------:R-:W-:-:S09]  /*0100*/  UISETP.NE.AND.EX UP0, UPT, UR5, URZ, UPT, UP0 ;  /* 0x000000ff0500728c */ /* 0x000fd2000bf05300 */
[----:B------:R-:W-:Y:S05]  /*0110*/  BRA.U !UP0, `(.L_x_1) ;  /* 0x0000000108147547 */ /* 0x000fea000b800000 */
[----:B------:R-:W1:Y:S01]  /*0120*/  LDC.64 R72, c[0x0][0x888] ;  /* 0x00022200ff487b82 */ /* 0x000e620000000a00 */
[----:B------:R-:W1:Y:S02]  /*0130*/  LDCU.64 UR4, c[0x0][0x358] ;  /* 0x00006b00ff0477ac */ /* 0x000e640008000a00 */
[----:B-1----:R1:W5:Y:S01]  /*0140*/  LDG.E R72, desc[UR4][R72.64] ;  /* 0x0000000448487981 */ /* 0x002362000c1e1900 */
[----:B------:R-:W-:Y:S01]  /*0150*/  HFMA2 R140, -RZ, RZ, 0, 5.9604644775390625e-08 ;  /* 0x00000001ff8c7431 */ /* 0x000fe200000001ff */
[----:B------:R-:W-:Y:S05]  /*0160*/  BRA `(.L_x_0) ;  /* 0x00000000000c7947 */ /* 0x000fea0003800000 */
.L_x_1:
[----:B------:R-:W1:Y:S01]  /*0170*/  LDCU UR4, c[0x0][0x880] ;  /* 0x00011000ff0477ac */ /* 0x000e620008000800 */
[----:B------:R-:W-:Y:S01]  /*0180*/  HFMA2 R140, -RZ, RZ, 0, 5.9604644775390625e-08 ;  /* 0x00000001ff8c7431 */ /* 0x000fe200000001ff */
[----:B-1----:R-:W-:-:S07]  /*0190*/  MOV R72, UR4 ;  /* 0x0000000400487c02 */ /* 0x002fce0008000f00 */
.L_x_0:
[----:B------:R-:W2:Y:S02]  /*01a0*/  LDCU.64 UR4, c[0x0][0x8b0] ;  /* 0x00011600ff0477ac */ /* 0x000ea40008000a00 */
[----:B--2---:R-:W-:-:S04]  /*01b0*/  UISETP.NE.U32.AND UP0, UPT, UR4, URZ, UPT ;  /* 0x000000ff0400728c */ /* 0x004fc8000bf05070 */
[----:B------:R-:W-:-:S09]  /*01c0*/  UISETP.NE.AND.EX UP0, UPT, UR5, URZ, UPT, UP0 ;  /* 0x000000ff0500728c */ /* 0x000fd2000bf05300 */
[----:B------:R-:W-:Y:S05]  /*01d0*/  BRA.U UP0, `(.L_x_2) ;  /* 0x0000000100287547 */ /* 0x000fea000b800000 */
[----:B------:R-:W2:Y:S02]  /*01e0*/  LDCU.64 UR4, c[0x0][0x8a8] ;  /* 0x00011500ff0477ac */ /* 0x000ea40008000a00 */
[----:B--2---:R-:W-:-:S04]  /*01f0*/  UISETP.NE.U32.AND UP0, UPT, UR4, URZ, UPT ;  /* 0x000000ff0400728c */ /* 0x004fc8000bf05070 */
[----:B------:R-:W-:-:S09]  /*0200*/  UISETP.NE.AND.EX UP0, UPT, UR5, URZ, UPT, UP0 ;  /* 0x000000ff0500728c */ /* 0x000fd2000bf05300 */
[----:B------:R-:W-:Y:S05]  /*0210*/  BRA.U !UP0, `(.L_x_3) ;  /* 0x0000000108107547 */ /* 0x000fea000b800000 */
[----:B------:R-:W2:Y:S01]  /*0220*/  LDC.64 R70, c[0x0][0x8a8] ;  /* 0x00022a00ff467b82 */ /* 0x000ea20000000a00 */
[----:B------:R-:W2:Y:S02]  /*0230*/  LDCU.64 UR4, c[0x0][0x358] ;  /* 0x00006b00ff0477ac */ /* 0x000ea40008000a00 */
[----:B--2---:R2:W5:Y:S01]  /*0240*/  LDG.E R70, desc[UR4][R70.64] ;  /* 0x0000000446467981 */ /* 0x004562000c1e1900 */
[----:B------:R-:W-:Y:S05]  /*0250*/  BRA `(.L_x_2) ;  /* 0x0000000000087947 */ /* 0x000fea0003800000 */
.L_x_3:
[----:B------:R-:W2:Y:S02]  /*0260*/  LDCU UR4, c[0x0][0x8a0] ;  /* 0x00011400ff0477ac */ /* 0x000ea40008000800 */
[----:B--2---:R-:W-:Y:S02]  /*0270*/  MOV R70, UR4 ;  /* 0x0000000400467c02 */ /* 0x004fe40008000f00 */
.L_x_2:
[----:B------:R-:W-:Y:S01]  /*0280*/  IMAD.U32 R0, RZ, RZ, UR18 ;  /* 0x00000012ff007e24 */ /* 0x000fe2000f8e00ff */
[----:B------:R-:W-:Y:S04]  /*0290*/  BSSY.RECONVERGENT B0, `(.L_x_4) ;  /* 0x000000c000007945 */ /* 0x000fe80003800200 */
[C---:B------:R-:W-:Y:S02]  /*02a0*/  ISETP.NE.OR P2, PT, R0.reuse, 0x1, !P1 ;  /* 0x000000010000780c */ /* 0x040fe40004f45670 */
[----:B------:R-:W-:-:S11]  /*02b0*/  ISETP.NE.OR P0, PT, R0, 0x3, !P1 ;  /* 0x000000030000780c */ /* 0x000fd60004f05670 */
[----:B------:R-:W-:Y:S05]  /*02c0*/  @P2 BRA `(.L_x_5) ;  /* 0x0000000000202947 */ /* 0x000fea0003800000 */
[----:B------:R-:W3:Y:S02]  /*02d0*/  LDCU.64 UR4, c[0x0][0x348] ;  /* 0x00006900ff0477ac */ /* 0x000ee40008000a00 */
[----:B---3--:R-:W-:Y:S02]  /*02e0*/  UIADD3 UR6, UP1, UPT, UR4, 0x80, URZ ;  /* 0x0000008004067890 */ /* 0x008fe4000ff3e0ff */
[----:B------:R-:W-:Y:S02]  /*02f0*/  UIADD3 UR4, UP0, UPT, UR4, 0x180, URZ ;  /* 0x0000018004047890 */ /* 0x000fe4000ff1e0ff */
[----:B------:R-:W-:Y:S02]  /*0300*/  UIADD3.X UR7, UPT, UPT, URZ, UR5, URZ, UP1, !UPT ;  /* 0x00000005ff077290 */ /* 0x000fe40008ffe4ff */
[----:B------:R-:W-:-:S07]  /*0310*/  UIADD3.X UR5, UPT, UPT, URZ, UR5, URZ, UP0, !UPT ;  /* 0x00000005ff057290 */ /* 0x000fce00087fe4ff */
[----:B------:R3:W-:Y:S02]  /*0320*/  UTMACCTL.PF [UR6] ;  /* 0x00000000060079b9 */ /* 0x0007e40008040000 */
[----:B------:R3:W-:Y:S02]  /*0330*/  UTMACCTL.PF [UR4] ;  /* 0x00000000040079b9 */ /* 0x0007e40008040000 */
[----:B---3--:R-:W-:Y:S01]  /*0340*/  NOP ;  /* 0x0000000000007918 */ /* 0x008fe20000000000 */
.L_x_5:
[----:B------:R-:W-:Y:S05]  /*0350*/  BSYNC.RECONVERGENT B0 ;  /* 0x0000000000007941 */ /* 0x000fea0003800200 */
.L_x_4:
[----:B------:R-:W-:Y:S04]  /*0360*/  BSSY.RECONVERGENT B0, `(.L_x_6) ;  /* 0x000000a000007945 */ /* 0x000fe80003800200 */
        /* <DEDUP_REMOVED lines=9> */
.L_x_7:
[----:B------:R-:W-:Y:S05]  /*0400*/  BSYNC.RECONVERGENT B0 ;  /* 0x0000000000007941 */ /* 0x000fea0003800200 */
.L_x_6:
[----:B------:R-:W3:Y:S01]  /*0410*/  LDCU.64 UR4, c[0x0][0x888] ;  /* 0x00011100ff0477ac */ /* 0x000ee20008000a00 */
[----:B------:R-:W-:Y:S02]  /*0420*/  UISETP.EQ.U32.AND UP2, UPT, UR8, URZ, UPT ;  /* 0x000000ff0800728c */ /* 0x000fe4000bf42070 */
[----:B------:R-:W-:Y:S02]  /*0430*/  UPLOP3.LUT UP4, UPT, UPT, UPT, UPT, 0x80, 0x8 ;  /* 0x000000000008789c */ /* 0x000fe40003f8f070 */
[----:B---3--:R-:W-:-:S04]  /*0440*/  UISETP.NE.U32.AND UP0, UPT, UR4, URZ, UPT ;  /* 0x000000ff0400728c */ /* 0x008fc8000bf05070 */
[----:B------:R-:W-:-:S04]  /*0450*/  UISETP.NE.AND.EX UP1, UPT, UR5, URZ, UPT, UP0 ;  /* 0x000000ff0500728c */ /* 0x000fc8000bf25300 */
[----:B------:R-:W-:-:S04]  /*0460*/  UISETP.EQ.OR.EX UP3, UPT, UR9, URZ, !UP1, UP2 ;  /* 0x000000ff0900728c */ /* 0x000fc8000cf62720 */
[----:B------:R-:W-:-:S06]  /*0470*/  UP2UR UR4, UPR, URZ, 0x8 ;  /* 0x00000008ff047883 */ /* 0x000fcc0008000000 */
[----:B------:R-:W-:Y:S01]  /*0480*/  MOV R144, UR4 ;  /* 0x0000000400907c02 */ /* 0x000fe20008000f00 */
[----:B------:R-:W-:Y:S06]  /*0490*/  BRA.U !UP3, `(.L_x_8) ;  /* 0x000000010b207547 */ /* 0x000fec000b800000 */
[----:B-----5:R-:W-:Y:S01]  /*04a0*/  R2UR UR5, R72 ;  /* 0x00000000480572ca */ /* 0x020fe200000e0000 */
[----:B------:R-:W-:Y:S02]  /*04b0*/  UISETP.NE.U32.AND UP2, UPT, UR8, URZ, UPT ;  /* 0x000000ff0800728c */ /* 0x000fe4000bf45070 */
[----:B------:R-:W-:Y:S02]  /*04c0*/  USEL UR4, URZ, 0xffffffff, UP1 ;  /* 0xffffffffff047887 */ /* 0x000fe40008800000 */
[----:B------:R-:W-:-:S08]  /*04d0*/  UISETP.NE.AND.EX UP2, UPT, UR9, URZ, UPT, UP2 ;  /* 0x000000ff0900728c */ /* 0x000fd0000bf45320 */
[----:B------:R-:W-:-:S04]  /*04e0*/  UISETP.NE.AND UP0, UPT, UR5, URZ, UPT ;  /* 0x000000ff0500728c */ /* 0x000fc8000bf05270 */
[----:B------:R-:W-:-:S04]  /*04f0*/  @!UP2 USEL UR4, URZ, 0xffffffff, UP0 ;  /* 0xffffffffff04a887 */ /* 0x000fc80008000000 */
[----:B------:R-:W-:-:S04]  /*0500*/  ULOP3.LUT UR4, UR4, 0x1, URZ, 0xc0, !UPT ;  /* 0x0000000104047892 */ /* 0x000fc8000f8ec0ff */
[----:B------:R-:W-:-:S11]  /*0510*/  UISETP.NE.U32.AND UP4, UPT, UR4, 0x1, UPT ;  /* 0x000000010400788c */ /* 0x000fd6000bf85070 */
.L_x_8:
[----:B------:R-:W3:Y:S01]  /*0520*/  SHFL.IDX PT, R0, R141, RZ, 0x1f ;  /* 0x00001fff8d007589 */ /* 0x000ee200000e0000 */
[----:B------:R-:W-:-:S04]  /*0530*/  UISETP.NE.AND UP0, UPT, UR18, 0x2, UPT ;  /* 0x000000021200788c */ /* 0x000fc8000bf05270 */
[----:B------:R-:W-:Y:S02]  /*0540*/  UISETP.EQ.AND UP2, UPT, UR27, URZ, !UP0 ;  /* 0x000000ff1b00728c */ /* 0x000fe4000c742270 */
[----:B------:R-:W-:-:S04]  /*0550*/  USEL UR46, URZ, 0x1, UP0 ;  /* 0x00000001ff2e7887 */ /* 0x000fc80008000000 */
[----:B------:R-:W-:Y:S02]  /*0560*/  PLOP3.LUT P3, PT, P1, PT, UP2, 0x80, 0x8 ;  /* 0x000000000008781c */ /* 0x000fe40000f6f028 */
[----:B---3--:R-:W-:-:S13]  /*0570*/  ISETP.NE.AND P0, PT, R0, RZ, PT ;  /* 0x000000ff0000720c */ /* 0x008fda0003f05270 */
[----:B------:R-:W-:Y:S05]  /*0580*/  @P0 BRA `(.L_x_9) ;  /* 0x0000000000f00947 */ /* 0x000fea0003800000 */
[----:B------:R-:W-:Y:S01]  /*0590*/  ELECT P0, URZ, PT ;  /* 0x0000000000ff782f */ /* 0x000fe20003800000 */
[----:B------:R-:W-:-:S12]  /*05a0*/  BSSY.RECONVERGENT B0, `(.L_x_9) ;  /* 0x000003a000007945 */ /* 0x000fd80003800200 */
[----:B------:R-:W-:Y:S05]  /*05b0*/  @!P0 BRA `(.L_x_10) ;  /* 0x0000000000e08947 */ /* 0x000fea0003800000 */
[----:B------:R-:W-:Y:S01]  /*05c0*/  UMOV UR4, 0x400 ;  /* 0x0000040000047882 */ /* 0x000fe20000000000 */
[----:B------:R-:W-:Y:S01]  /*05d0*/  UMOV UR8, 0x1 ;  /* 0x0000000100087882 */ /* 0x000fe20000000000 */
[----:B------:R-:W-:Y:S01]  /*05e0*/  UMOV UR6, 0x2 ;  /* 0x0000000200067882 */ /* 0x000fe20000000000 */
[----:B------:R-:W-:Y:S02]  /*05f0*/  ULEA UR4, UR45, UR4, 0x18 ;  /* 0x000000042d047291 */ /* 0x000fe4000f8ec0ff */
[----:B------:R-:W-:-:S04]  /*0600*/  UIADD3 UR8, UPT, UPT, -UR8, 0x100000, URZ ;  /* 0x0010000008087890 */ /* 0x000fc8000fffe1ff */
[----:B------:R-:W-:Y:S02]  /*0610*/  USHF.L.U32 UR9, UR8, 0xb, URZ ;  /* 0x0000000b08097899 */ /* 0x000fe400080006ff */
[----:B------:R-:W-:Y:S02]  /*0620*/  USHF.L.U32 UR8, UR8, 0x1, URZ ;  /* 0x0000000108087899 */ /* 0x000fe400080006ff */
[----:B------:R-:W-:-:S04]  /*0630*/  UIADD3 UR6, UPT, UPT, -UR6, 0x100000, URZ ;  /* 0x0010000006067890 */ /* 0x000fc8000fffe1ff */
[----:B------:R-:W-:Y:S02]  /*0640*/  USHF.L.U32 UR7, UR6, 0xb, URZ ;  /* 0x0000000b06077899 */ /* 0x000fe400080006ff */
[----:B------:R-:W-:Y:S01]  /*0650*/  USHF.L.U32 UR6, UR6, 0x1, URZ ;  /* 0x0000000106067899 */ /* 0x000fe200080006ff */
[----:B------:R-:W3:Y:S03]  /*0660*/  FENCE.VIEW.ASYNC.S ;  /* 0x00000000000073c6 */ /* 0x000ee60000000000 */
[----:B---3--:R3:W4:Y:S08]  /*0670*/  SYNCS.EXCH.64 URZ, [UR4], UR8 ;  /* 0x0000000804ff75b2 */ /* 0x0087300008000100 */
[----:B------:R3:W1:Y:S01]  /*0680*/  SYNCS.EXCH.64 URZ, [UR4+0xb0], UR6 ;  /* 0x0000b00604ff75b2 */ /* 0x0006620008000100 */
        /* <DEDUP_REMOVED lines=41> */
[----:B------:R3:W1:Y:S02]  /*0920*/  SYNCS.EXCH.64 URZ, [UR4+0x158], UR6 ;  /* 0x0001580604ff75b2 */ /* 0x0006640008000100 */
[----:B---34-:R-:W-:Y:S01]  /*0930*/  NOP ;  /* 0x0000000000007918 */ /* 0x018fe20000000000 */
.L_x_10:
[----:B------:R-:W-:Y:S05]  /*0940*/  BSYNC.RECONVERGENT B0 ;  /* 0x0000000000007941 */ /* 0x000fea0003800200 */
.L_x_9:
[----:B------:R-:W3:Y:S01]  /*0950*/  SHFL.IDX PT, R0, R141, RZ, 0x1f ;  /* 0x00001fff8d007589 */ /* 0x000ee200000e0000 */
[----:B------:R-:W-:Y:S01]  /*0960*/  NOP ;  /* 0x0000000000007918 */ /* 0x000fe20000000000 */
[----:B---3--:R-:W-:-:S13]  /*0970*/  ISETP.NE.AND P0, PT, R0, 0x1, PT ;  /* 0x000000010000780c */ /* 0x008fda0003f05270 */
[----:B------:R-:W-:Y:S05]  /*0980*/  @P0 BRA `(.L_x_11) ;  /* 0x0000000000540947 */ /* 0x000fea0003800000 */
        /* <DEDUP_REMOVED lines=10> */
[----:B------:R-:W-:Y:S01]  /*0a30*/  ELECT P0, URZ, PT ;  /* 0x0000000000ff782f */ /* 0x000fe20003800000 */
[----:B------:R-:W3:Y:S02]  /*0a40*/  FENCE.VIEW.ASYNC.S ;  /* 0x00000000000073c6 */ /* 0x000ee40000000000 */
[----:B---3--:R3:W4:Y:S08]  /*0a50*/  SYNCS.EXCH.64 URZ, [UR4+0x160], UR8 ;  /* 0x0001600804ff75b2 */ /* 0x0087300008000100 */
[----:B------:R3:W1:Y:S01]  /*0a60*/  SYNCS.EXCH.64 URZ, [UR4+0x180], UR6 ;  /* 0x0001800604ff75b2 */ /* 0x0006620008000100 */
[----:B------:R3:W1:Y:S01]  /*0a70*/  SYNCS.EXCH.64 URZ, [UR4+0x168], UR8 ;  /* 0x0001680804ff75b2 */ /* 0x0006620008000100 */
[----:B------:R3:W1:Y:S01]  /*0a80*/  SYNCS.EXCH.64 URZ, [UR4+0x188], UR6 ;  /* 0x0001880604ff75b2 */ /* 0x0006620008000100 */
[----:B------:R3:W1:Y:S01]  /*0a90*/  SYNCS.EXCH.64 URZ, [UR4+0x170], UR8 ;  /* 0x0001700804ff75b2 */ /* 0x0006620008000100 */
[----:B------:R3:W1:Y:S01]  /*0aa0*/  SYNCS.EXCH.64 URZ, [UR4+0x190], UR6 ;  /* 0x0001900604ff75b2 */ /* 0x0006620008000100 */
[----:B------:R3:W1:Y:S01]  /*0ab0*/  SYNCS.EXCH.64 URZ, [UR4+0x178], UR8 ;  /* 0x0001780804ff75b2 */ /* 0x0006620008000100 */
[----:B------:R3:W1:Y:S01]  /*0ac0*/  SYNCS.EXCH.64 URZ, [UR4+0x198], UR6 ;  /* 0x0001980604ff75b2 */ /* 0x0006620008000100 */
[----:B------:R-:W-:Y:S01]  /*0ad0*/  NOP ;  /* 0x0000000000007918 */ /* 0x000fe20000000000 */
.L_x_11:
[----:B------:R-:W2:Y:S01]  /*0ae0*/  SHFL.IDX PT, R0, R141, RZ, 0x1f ;  /* 0x00001fff8d007589 */ /* 0x000ea200000e0000 */
[----:B------:R-:W-:Y:S01]  /*0af0*/  NOP ;  /* 0x0000000000007918 */ /* 0x000fe20000000000 */
[----:B--2---:R-:W-:-:S13]  /*0b00*/  ISETP.NE.AND P0, PT, R0, 0x3, PT ;  /* 0x000000030000780c */ /* 0x004fda0003f05270 */
[----:B------:R-:W-:Y:S05]  /*0b10*/  @P0 BRA `(.L_x_12) ;  /* 0x00000000002c0947 */ /* 0x000fea0003800000 */
[----:B---3--:R-:W-:Y:S01]  /*0b20*/  UMOV UR6, 0x400 ;  /* 0x0000040000067882 */ /* 0x008fe20000000000 */
[----:B------:R-:W-:Y:S01]  /*0b30*/  UMOV UR4, 0x20 ;  /* 0x0000002000047882 */ /* 0x000fe20000000000 */
[----:B------:R-:W-:Y:S02]  /*0b40*/  ULEA UR6, UR45, UR6, 0x18 ;  /* 0x000000062d067291 */ /* 0x000fe4000f8ec0ff */
[----:B------:R-:W-:-:S04]  /*0b50*/  UIADD3 UR4, UPT, UPT, -UR4, 0x100000, URZ ;  /* 0x0010000004047890 */ /* 0x000fc8000fffe1ff */
[----:B------:R-:W-:Y:S02]  /*0b60*/  USHF.L.U32 UR5, UR4, 0xb, URZ ;  /* 0x0000000b04057899 */ /* 0x000fe400080006ff */
[----:B------:R-:W-:Y:S01]  /*0b70*/  USHF.L.U32 UR4, UR4, 0x1, URZ ;  /* 0x0000000104047899 */ /* 0x000fe200080006ff */
[----:B------:R-:W-:Y:S01]  /*0b80*/  ELECT P0, URZ, PT ;  /* 0x0000000000ff782f */ /* 0x000fe20003800000 */
[----:B------:R-:W2:Y:S10]  /*0b90*/  FENCE.VIEW.ASYNC.S ;  /* 0x00000000000073c6 */ /* 0x000eb40000000000 */
[----:B--2---:R2:W3:Y:S01]  /*0ba0*/  SYNCS.EXCH.64 URZ, [UR6+0x1a0], UR4 ;  /* 0x0001a00406ff75b2 */ /* 0x0044e20008000100 */
[----:B------:R2:W1:Y:S01]  /*0bb0*/  SYNCS.EXCH.64 URZ, [UR6+0x1a8], UR4 ;  /* 0x0001a80406ff75b2 */ /* 0x0004620008000100 */
[----:B------:R-:W-:Y:S01]  /*0bc0*/  NOP ;  /* 0x0000000000007918 */ /* 0x000fe20000000000 */
.L_x_12:
[----:B------:R-:W4:Y:S01]  /*0bd0*/  SHFL.IDX PT, R0, R141, RZ, 0x1f ;  /* 0x00001fff8d007589 */ /* 0x000f2200000e0000 */
[----:B------:R-:W-:Y:S01]  /*0be0*/  NOP ;  /* 0x0000000000007918 */ /* 0x000fe20000000000 */
[----:B----4-:R-:W-:-:S13]  /*0bf0*/  ISETP.NE.AND P0, PT, R0, 0x4, PT ;  /* 0x000000040000780c */ /* 0x010fda0003f05270 */
[----:B------:R-:W-:Y:S05]  /*0c00*/  @P0 BRA `(.L_x_13) ;  /* 0x0000000000480947 */ /* 0x000fea0003800000 */
[----:B--23--:R-:W-:Y:S01]  /*0c10*/  UMOV UR4, 0x3a0 ;  /* 0x000003a000047882 */ /* 0x00cfe20000000000 */
[----:B------:R-:W-:Y:S01]  /*0c20*/  UMOV UR6, 0x400 ;  /* 0x0000040000067882 */ /* 0x000fe20000000000 */
[----:B------:R-:W-:Y:S01]  /*0c30*/  USEL UR4, UR4, 0x320, UP4 ;  /* 0x0000032004047887 */ /* 0x000fe2000a000000 */
        /* <DEDUP_REMOVED lines=9> */
[----:B------:R-:W2:Y:S02]  /*0cd0*/  FENCE.VIEW.ASYNC.S ;  /* 0x00000000000073c6 */ /* 0x000ea40000000000 */
[----:B--2---:R4:W2:Y:S08]  /*0ce0*/  SYNCS.EXCH.64 URZ, [UR6+0x1b0], UR8 ;  /* 0x0001b00806ff75b2 */ /* 0x0048b00008000100 */
[----:B------:R4:W3:Y:S01]  /*0cf0*/  SYNCS.EXCH.64 URZ, [UR6+0x1c0], UR4 ;  /* 0x0001c00406ff75b2 */ /* 0x0008e20008000100 */
[----:B------:R4:W1:Y:S01]  /*0d00*/  SYNCS.EXCH.64 URZ, [UR6+0x1b8], UR8 ;  /* 0x0001b80806ff75b2 */ /* 0x0008620008000100 */
[----:B------:R4:W1:Y:S02]  /*0d10*/  SYNCS.EXCH.64 URZ, [UR6+0x1c8], UR4 ;  /* 0x0001c80406ff75b2 */ /* 0x0008640008000100 */
[----:B----4-:R-:W-:Y:S01]  /*0d20*/  NOP ;  /* 0x0000000000007918 */ /* 0x010fe20000000000 */
.L_x_13:
[----:B------:R-:W4:Y:S01]  /*0d30*/  SHFL.IDX PT, R0, R141, RZ, 0x1f ;  /* 0x00001fff8d007589 */ /* 0x000f2200000e0000 */
[----:B------:R-:W-:Y:S01]  /*0d40*/  NOP ;  /* 0x0000000000007918 */ /* 0x000fe20000000000 */
[----:B----4-:R-:W-:-:S13]  /*0d50*/  ISETP.NE.AND P0, PT, R0, 0x5, PT ;  /* 0x000000050000780c */ /* 0x010fda0003f05270 */
[----:B------:R-:W-:Y:S05]  /*0d60*/  @P0 BRA `(.L_x_14) ;  /* 0x0000000000440947 */ /* 0x000fea0003800000 */
[----:B--23--:R-:W-:Y:S01]  /*0d70*/  UMOV UR4, 0x400 ;  /* 0x0000040000047882 */ /* 0x00cfe20000000000 */
        /* <DEDUP_REMOVED lines=16> */
.L_x_14:
[----:B------:R-:W4:Y:S01]  /*0e80*/  SHFL.IDX PT, R0, R141, RZ, 0x1f ;  /* 0x00001fff8d007589 */ /* 0x000f2200000e0000 */
[----:B------:R-:W-:Y:S01]  /*0e90*/  ISETP.NE.OR P1, PT, RZ, UR18, !P1 ;  /* 0x00000012ff007c0c */ /* 0x000fe2000cf25670 */
[----:B------:R-:W-:Y:S01]  /*0ea0*/  NOP ;  /* 0x0000000000007918 */ /* 0x000fe20000000000 */
[----:B----4-:R-:W-:-:S13]  /*0eb0*/  ISETP.NE.AND P0, PT, R0, 0x3, PT ;  /* 0x000000030000780c */ /* 0x010fda0003f05270 */
[----:B------:R-:W-:Y:S05]  /*0ec0*/  @P0 BRA `(.L_x_15) ;  /* 0x0000000000340947 */ /* 0x000fea0003800000 */
[----:B--23--:R-:W-:Y:S01]  /*0ed0*/  UMOV UR4, 0x400 ;  /* 0x0000040000047882 */ /* 0x00cfe20000000000 */
[----:B------:R-:W-:Y:S01]  /*0ee0*/  UMOV UR6, 0x20 ;  /* 0x0000002000067882 */ /* 0x000fe20000000000 */
[----:B------:R-:W-:Y:S02]  /*0ef0*/  ULEA UR4, UR45, UR4, 0x18 ;  /* 0x000000042d047291 */ /* 0x000fe4000f8ec0ff */
[----:B------:R-:W-:-:S04]  /*0f00*/  UIADD3 UR6, UPT, UPT, -UR6, 0x100000, URZ ;  /* 0x0010000006067890 */ /* 0x000fc8000fffe1ff */
[----:B------:R-:W-:Y:S02]  /*0f10*/  USHF.L.U32 UR7, UR6, 0xb, URZ ;  /* 0x0000000b06077899 */ /* 0x000fe400080006ff */
[----:B------:R-:W-:Y:S01]  /*0f20*/  USHF.L.U32 UR6, UR6, 0x1, URZ ;  /* 0x0000000106067899 */ /* 0x000fe200080006ff */
[----:B------:R-:W-:Y:S01]  /*0f30*/  ELECT P0, URZ, PT ;  /* 0x0000000000ff782f */ /* 0x000fe20003800000 */
[----:B------:R-:W2:Y:S10]  /*0f40*/  FENCE.VIEW.ASYNC.S ;  /* 0x00000000000073c6 */ /* 0x000eb40000000000 */
[----:B--2---:R4:W2:Y:S01]  /*0f50*/  SYNCS.EXCH.64 URZ, [UR4+0x1f0], UR6 ;  /* 0x0001f00604ff75b2 */ /* 0x0048a20008000100 */
[----:B------:R4:W3:Y:S01]  /*0f60*/  SYNCS.EXCH.64 URZ, [UR4+0x200], UR6 ;  /* 0x0002000604ff75b2 */ /* 0x0008e20008000100 */
[----:B------:R4:W1:Y:S01]  /*0f70*/  SYNCS.EXCH.64 URZ, [UR4+0x1f8], UR6 ;  /* 0x0001f80604ff75b2 */ /* 0x0008620008000100 */
[----:B------:R4:W1:Y:S02]  /*0f80*/  SYNCS.EXCH.64 URZ, [UR4+0x208], UR6 ;  /* 0x0002080604ff75b2 */ /* 0x0008640008000100 */
[----:B----4-:R-:W-:Y:S01]  /*0f90*/  NOP ;  /* 0x0000000000007918 */ /* 0x010fe20000000000 */
.L_x_15:
[----:B------:R-:W-:Y:S01]  /*0fa0*/  VOTEU.ALL UP0, P1 ;  /* 0x0000000000ff7886 */ /* 0x000fe20000800000 */
[----:B--23--:R-:W-:Y:S01]  /*0fb0*/  UMOV UR4, 0x20 ;  /* 0x0000002000047882 */ /* 0x00cfe20000000000 */
[----:B------:R-:W2:Y:S01]  /*0fc0*/  LDCU UR7, c[0x0][0x36c] ;  /* 0x00006d80ff0777ac */ /* 0x000ea20008000800 */
[----:B------:R-:W-:Y:S01]  /*0fd0*/  NOP ;  /* 0x0000000000007918 */ /* 0x000fe20000000000 */
[----:B------:R-:W-:Y:S01]  /*0fe0*/  LOP3.LUT R3, R155, 0x1f, RZ, 0xc0, !PT ;  /* 0x0000001f9b037812 */ /* 0x000fe200078ec0ff */
[----:B------:R-:W-:Y:S01]  /*0ff0*/  @!UP0 UMOV UR6, 0x400 ;  /* 0x0000040000068882 */ /* 0x000fe20000000000 */
[----:B------:R-:W-:-:S04]  /*1000*/  @!UP0 UIADD3 UR4, UPT, UPT, -UR4, 0x100000, URZ ;  /* 0x0010000004048890 */ /* 0x000fc8000fffe1ff */
[----:B------:R-:W-:Y:S02]  /*1010*/  @!UP0 USHF.L.U32 UR5, UR4, 0xb, URZ ;  /* 0x0000000b04058899 */ /* 0x000fe400080006ff */
[----:B------:R-:W-:Y:S02]  /*1020*/  @!UP0 USHF.L.U32 UR4, UR4, 0x1, URZ ;  /* 0x0000000104048899 */ /* 0x000fe400080006ff */
[----:B------:R-:W-:Y:S01]  /*1030*/  @!UP0 ULEA UR6, UR45, UR6, 0x18 ;  /* 0x000000062d068291 */ /* 0x000fe2000f8ec0ff */
[----:B------:R-:W-:Y:S01]  /*1040*/  VOTEU.ALL UP0, P1 ;  /* 0x0000000000ff7886 */ /* 0x000fe20000800000 */
[----:B------:R-:W-:Y:S02]  /*1050*/  UISETP.NE.AND UP5, UPT, UR18, URZ, UPT ;  /* 0x000000ff1200728c */ /* 0x000fe4000bfa5270 */
[----:B--2---:R-:W-:Y:S01]  /*1060*/  UISETP.EQ.U32.AND UP6, UPT, UR7, 0x1, UPT ;  /* 0x000000010700788c */ /* 0x004fe2000bfc2070 */
[----:B------:R-:W2:Y:S07]  /*1070*/  FENCE.VIEW.ASYNC.S ;  /* 0x00000000000073c6 */ /* 0x000eae0000000000 */
[----:B--2---:R2:W3:Y:S01]  /*1080*/  @!UP0 SYNCS.EXCH.64 URZ, [UR6+0x210], UR4 ;  /* 0x0002100406ff85b2 */ /* 0x0044e20008000100 */
[----:B------:R-:W-:Y:S05]  /*1090*/  BRA.U !UP6, `(.L_x_16) ;  /* 0x000000010e087547 */ /* 0x000fea000b800000 */
[----:B-1-3--:R-:W-:Y:S01]  /*10a0*/  UCGABAR_ARV ;  /* 0x00000000000079c7 */ /* 0x00afe20008000000 */
[----:B------:R-:W-:Y:S05]  /*10b0*/  BRA `(.L_x_17) ;  /* 0x0000000000047947 */ /* 0x000fea0003800000 */
.L_x_16:
[----:B-1-3--:R-:W-:Y:S01]  /*10c0*/  NOP ;  /* 0x0000000000007918 */ /* 0x00afe20000000000 */
.L_x_17:
[----:B------:R-:W1:Y:S01]  /*10d0*/  S2UR UR30, SR_CTAID.X ;  /* 0x00000000001e79c3 */ /* 0x000e620000002500 */
[----:B------:R-:W-:-:S05]  /*10e0*/  CS2R.32 R143, SR_CgaSize ;  /* 0x00000000008f7805 */ /* 0x000fca0000008a00 */
[----:B------:R-:W-:-:S05]  /*10f0*/  IMAD R143, R143, -0xa0, RZ ;  /* 0xffffff608f8f7824 */ /* 0x000fca00078e02ff */
[----:B--2---:R-:W-:-:S14]  /*1100*/  R2UR UR5, R143 ;  /* 0x000000008f0572ca */ /* 0x004fdc00000e0000 */
[----:B------:R-:W2:Y:S01]  /*1110*/  LDCU UR5, c[0x0][UR5+0x2b0] ;  /* 0x00005600050577ac */ /* 0x000ea20008000800 */
[----:B------:R-:W-:-:S05]  /*1120*/  CS2R.32 R143, SR_CgaSize ;  /* 0x00000000008f7805 */ /* 0x000fca0000008a00 */
[----:B------:R-:W-:-:S05]  /*1130*/  IMAD R143, R143, -0xa0, RZ ;  /* 0xffffff608f8f7824 */ /* 0x000fca00078e02ff */
[----:B------:R-:W-:-:S14]  /*1140*/  R2UR UR4, R143 ;  /* 0x000000008f0472ca */ /* 0x000fdc00000e0000 */
[----:B------:R-:W3:Y:S01]  /*1150*/  LDCU UR4, c[0x0][UR4+0x2b4] ;  /* 0x00005680040477ac */ /* 0x000ee20008000800 */
[----:B------:R-:W4:Y:S01]  /*1160*/  S2UR UR31, SR_CTAID.Y ;  /* 0x00000000001f79c3 */ /* 0x000f220000002600 */
[----:B------:R-:W-:-:S05]  /*1170*/  CS2R.32 R143, SR_CgaSize ;  /* 0x00000000008f7805 */ /* 0x000fca0000008a00 */
[----:B------:R-:W-:-:S05]  /*1180*/  IMAD R143, R143, -0xa0, RZ ;  /* 0xffffff608f8f7824 */ /* 0x000fca00078e02ff */
[----:B------:R-:W-:-:S14]  /*1190*/  R2UR UR7, R143 ;  /* 0x000000008f0772ca */ /* 0x000fdc00000e0000 */
[----:B------:R-:W3:Y:S01]  /*11a0*/  LDCU UR7, c[0x0][UR7+0x2a0] ;  /* 0x00005400070777ac */ /* 0x000ee20008000800 */
[----:B------:R-:W-:-:S05]  /*11b0*/  CS2R.32 R143, SR_CgaSize ;  /* 0x00000000008f7805 */ /* 0x000fca0000008a00 */
[----:B------:R-:W-:-:S05]  /*11c0*/  IMAD R143, R143, -0xa0, RZ ;  /* 0xffffff608f8f7824 */ /* 0x000fca00078e02ff */
[----:B------:R-:W-:-:S14]  /*11d0*/  R2UR UR8, R143 ;  /* 0x000000008f0872ca */ /* 0x000fdc00000e0000 */
[----:B------:R-:W3:Y:S01]  /*11e0*/  LDCU UR8, c[0x0][UR8+0x2a4] ;  /* 0x00005480080877ac */ /* 0x000ee20008000800 */
[----:B------:R-:W-:Y:S01]  /*11f0*/  UISETP.GT.U32.AND UP0, UPT, UR27, 0xffff, UPT ;  /* 0x0000ffff1b00788c */ /* 0x000fe2000bf04070 */
[----:B------:R-:W3:Y:S01]  /*1200*/  LDCU UR19, c[0x0][0xb24] ;  /* 0x00016480ff1377ac */ /* 0x000ee20008000800 */
[----:B------:R-:W3:Y:S01]  /*1210*/  LDCU UR42, c[0x0][0xb24] ;  /* 0x00016480ff2a77ac */ /* 0x000ee20008000800 */
[----:B-1----:R-:W-:Y:S01]  /*1220*/  I2FP.F32.U32 R2, UR30 ;  /* 0x0000001e00027c45 */ /* 0x002fe20008201000 */
[----:B------:R-:W1:Y:S04]  /*1230*/  LDCU UR24, c[0x0][0xb30] ;  /* 0x00016600ff1877ac */ /* 0x000e680008000800 */
[----:B--2---:R-:W-:Y:S01]  /*1240*/  FMUL R2, R2, UR5 ;  /* 0x0000000502027c20 */ /* 0x004fe20008400000 */
[----:B------:R-:W-:Y:S01]  /*1250*/  USHF.L.U32 UR23, UR45, 0xa, URZ ;  /* 0x0000000a2d177899 */ /* 0x000fe200080006ff */
[----:B----4-:R-:W-:Y:S01]  /*1260*/  I2FP.F32.U32 R0, UR31 ;  /* 0x0000001f00007c45 */ /* 0x010fe20008201000 */
[----:B------:R-:W-:-:S03]  /*1270*/  USHF.L.U32 UR47, UR30, 0x7, URZ ;  /* 0x000000071e2f7899 */ /* 0x000fc600080006ff */
[----:B------:R-:W2:Y:S01]  /*1280*/  F2I.U32.TRUNC.NTZ R2, R2 ;  /* 0x0000000200027305 */ /* 0x000ea2000020f000 */
[----:B------:R-:W-:Y:S01]  /*1290*/  USEL UR22, UR27, 0xffff, !UP0 ;  /* 0x0000ffff1b167887 */ /* 0x000fe2000c000000 */
[----:B---3--:R-:W-:-:S06]  /*12a0*/  FMUL R0, R0, UR4 ;  /* 0x0000000400007c20 */ /* 0x008fcc0008400000 */
[----:B------:R-:W3:Y:S01]  /*12b0*/  F2I.U32.TRUNC.NTZ R0, R0 ;  /* 0x0000000000007305 */ /* 0x000ee2000020f000 */
[----:B--2---:R-:W-:Y:S02]  /*12c0*/  R2UR UR4, R2 ;  /* 0x00000000020472ca */ /* 0x004fe400000e0000 */
[----:B------:R-:W-:Y:S02]  /*12d0*/  PRMT R2, RZ, 0x7610, R2 ;  /* 0x00007610ff027816 */ /* 0x000fe40000000002 */
[----:B---3--:R-:W-:Y:S02]  /*12e0*/  R2UR UR6, R0 ;  /* 0x00000000000672ca */ /* 0x008fe400000e0000 */
[----:B------:R-:W-:-:S07]  /*12f0*/  PRMT R0, RZ, 0x7610, R0 ;  /* 0x00007610ff007816 */ /* 0x000fce0000000000 */
[----:B------:R-:W-:-:S04]  /*1300*/  UIADD3 UR5, UPT, UPT, -UR4, URZ, URZ ;  /* 0x000000ff04057290 */ /* 0x000fc8000fffe1ff */
[----:B------:R-:W-:Y:S02]  /*1310*/  UIMAD UR5, UR7, UR5, UR30 ;  /* 0x00000005070572a4 */ /* 0x000fe4000f8e021e */
[----:B------:R-:W-:-:S04]  /*1320*/  UIADD3 UR4, UPT, UPT, -UR6, URZ, URZ ;  /* 0x000000ff06047290 */ /* 0x000fc8000fffe1ff */
[----:B------:R-:W-:Y:S01]  /*1330*/  IMAD.U32 R143, RZ, RZ, UR5 ;  /* 0x00000005ff8f7e24 */ /* 0x000fe2000f8e00ff */
[----:B------:R-:W-:-:S06]  /*1340*/  UIMAD UR4, UR8, UR4, UR31 ;  /* 0x00000004080472a4 */ /* 0x000fcc000f8e021f */
[----:B------:R-:W-:Y:S01]  /*1350*/  IMAD.U32 R142, RZ, RZ, UR4 ;  /* 0x00000004ff8e7e24 */ /* 0x000fe2000f8e00ff */
[----:B-1----:R-:W-:Y:S06]  /*1360*/  BRA.U UP5, `(.L_x_18) ;  /* 0x0000000105447547 */ /* 0x002fec000b800000 */
[----:B------:R-:W-:Y:S02]  /*1370*/  R2UR UR4, R142 ;  /* 0x000000008e0472ca */ /* 0x000fe400000e0000 */
[----:B------:R-:W-:-:S11]  /*1380*/  R2UR UR7, R143 ;  /* 0x000000008f0772ca */ /* 0x000fd600000e0000 */
[----:B------:R-:W-:Y:S02]  /*1390*/  UISETP.NE.AND UP0, UPT, UR4, URZ, UPT ;  /* 0x000000ff0400728c */ /* 0x000fe4000bf05270 */
[----:B------:R-:W-:Y:S02]  /*13a0*/  ULOP3.LUT UR4, UR7, 0x2, URZ, 0x3c, !UPT ;  /* 0x0000000207047892 */ /* 0x000fe4000f8e3cff */
[----:B------:R-:W-:Y:S02]  /*13b0*/  UISETP.GT.U32.AND UP2, UPT, UR7, 0x1, UP0 ;  /* 0x000000010700788c */ /* 0x000fe40008744070 */
[----:B------:R-:W-:Y:S02]  /*13c0*/  UISETP.GT.U32.AND UP0, UPT, UR4, 0x1, UP0 ;  /* 0x000000010400788c */ /* 0x000fe40008704070 */
[----:B------:R-:W-:Y:S02]  /*13d0*/  USEL UR5, URZ, 0x2, UP2 ;  /* 0x00000002ff057887 */ /* 0x000fe40009000000 */
[----:B------:R-:W-:-:S02]  /*13e0*/  USEL UR6, URZ, 0x1, UP2 ;  /* 0x00000001ff067887 */ /* 0x000fc40009000000 */
[----:B------:R-:W-:Y:S02]  /*13f0*/  USEL UR4, URZ, 0x4, UP0 ;  /* 0x00000004ff047887 */ /* 0x000fe40008000000 */
[----:B------:R-:W-:Y:S02]  /*1400*/  ULOP3.LUT UR7, UR7, 0xfffffffe, URZ, 0xc0, !UPT ;  /* 0xfffffffe07077892 */ /* 0x000fe4000f8ec0ff */
[----:B------:R-:W-:Y:S02]  /*1410*/  USEL UR8, URZ, 0x8, UP0 ;  /* 0x00000008ff087887 */ /* 0x000fe40008000000 */
[----:B------:R-:W-:-:S03]  /*1420*/  UIADD3 UR4, UPT, UPT, UR4, UR5, UR6 ;  /* 0x0000000504047290 */ /* 0x000fc6000fffe006 */
[----:B------:R-:W-:Y:S01]  /*1430*/  UMOV UR5, 0x3 ;  /* 0x0000000300057882 */ /* 0x000fe20000000000 */
[----:B------:R-:W-:Y:S02]  /*1440*/  UIADD3 UR4, UPT, UPT, UR4, UR8, URZ ;  /* 0x0000000804047290 */ /* 0x000fe4000fffe0ff */
[----:B------:R-:W-:-:S04]  /*1450*/  USHF.L.U32 UR5, UR5, UR7, URZ ;  /* 0x0000000705057299 */ /* 0x000fc800080006ff */
[----:B------:R-:W-:Y:S02]  /*1460*/  IMAD.U32 R2, RZ, RZ, UR4 ;  /* 0x00000004ff027e24 */ /* 0x000fe4000f8e00ff */
[----:B------:R-:W-:-:S07]  /*1470*/  IMAD.U32 R0, RZ, RZ, UR5 ;  /* 0x00000005ff007e24 */ /* 0x000fce000f8e00ff */
.L_x_18:
[----:B------:R-:W1:Y:S01]  /*1480*/  S2UR UR36, SR_CTAID.Z ;  /* 0x00000000002479c3 */ /* 0x000e620000002700 */
[----:B------:R-:W-:Y:S01]  /*1490*/  UISETP.GE.AND UP0, UPT, UR19, 0x1, UPT ;  /* 0x000000011300788c */ /* 0x000fe2000bf06270 */
[----:B------:R-:W-:-:S08]  /*14a0*/  UMOV UR25, 0x5 ;  /* 0x0000000500197882 */ /* 0x000fd00000000000 */
[----:B------:R-:W-:Y:S05]  /*14b0*/  BRA.U !UP0, `(.L_x_19) ;  /* 0x0000000108d07547 */ /* 0x000fea000b800000 */
[----:B------:R-:W2:Y:S01]  /*14c0*/  LDCU.128 UR12, c[0x0][0xb10] ;  /* 0x00016200ff0c77ac */ /* 0x000ea20008000c00 */
[----:B------:R-:W3:Y:S01]  /*14d0*/  LDCU UR6, c[0x0][0x370] ;  /* 0x00006e00ff0677ac */ /* 0x000ee20008000800 */
[----:B------:R-:W4:Y:S01]  /*14e0*/  LDCU UR7, c[0x0][0x374] ;  /* 0x00006e80ff0777ac */ /* 0x000f220008000800 */
[----:B------:R-:W1:Y:S01]  /*14f0*/  LDCU UR20, c[0x0][0xb0c] ;  /* 0x00016180ff1477ac */ /* 0x000e620008000800 */
[----:B------:R-:W1:Y:S01]  /*1500*/  LDCU UR21, c[0x0][0xb20] ;  /* 0x00016400ff1577ac */ /* 0x000e620008000800 */
[----:B------:R-:W1:Y:S01]  /*1510*/  LDCU.64 UR8, c[0x0][0xb28] ;  /* 0x00016500ff0877ac */ /* 0x000e620008000a00 */
[----:B--2---:R-:W-:Y:S02]  /*1520*/  UISETP.NE.AND UP3, UPT, UR14, 0x1, UPT ;  /* 0x000000010e00788c */ /* 0x004fe4000bf65270 */
[----:B----4-:R-:W-:Y:S02]  /*1530*/  UIMAD.WIDE.U32 UR10, UR7, UR15, URZ ;  /* 0x0000000f070a72a5 */ /* 0x010fe4000f8e00ff */
[----:B---3--:R-:W-:-:S02]  /*1540*/  UIMAD.WIDE.U32 UR16, UR6, UR12, URZ ;  /* 0x0000000c061072a5 */ /* 0x008fc4000f8e00ff */
[----:B-1----:R-:W-:Y:S02]  /*1550*/  UISETP.NE.AND UP0, UPT, UR20, 0x1, UPT ;  /* 0x000000011400788c */ /* 0x002fe4000bf05270 */
[----:B------:R-:W-:Y:S01]  /*1560*/  UIMAD.WIDE.U32 UR4, UR30, UR12, URZ ;  /* 0x0000000c1e0472a5 */ /* 0x000fe2000f8e00ff */
[----:B------:R-:W-:Y:S02]  /*1570*/  UMOV UR10, UR11 ;  /* 0x0000000b000a7c82 */ /* 0x000fe40008000000 */
[----:B------:R-:W-:Y:S01]  /*1580*/  UMOV UR16, UR17 ;  /* 0x0000001100107c82 */ /* 0x000fe20008000000 */
[----:B------:R-:W-:Y:S02]  /*1590*/  @UP3 USHF.R.U32.HI UR7, URZ, UR21, UR10 ;  /* 0x00000015ff073299 */ /* 0x000fe4000801160a */
[----:B------:R-:W-:Y:S02]  /*15a0*/  UISETP.NE.AND UP2, UPT, UR19, 0x1, UPT ;  /* 0x000000011300788c */ /* 0x000fe4000bf45270 */
[----:B------:R-:W-:-:S02]  /*15b0*/  USHF.R.U32.HI UR5, URZ, UR13, UR5 ;  /* 0x0000000dff057299 */ /* 0x000fc40008011605 */
[----:B------:R-:W-:Y:S02]  /*15c0*/  @UP0 USHF.R.U32.HI UR6, URZ, UR13, UR16 ;  /* 0x0000000dff060299 */ /* 0x000fe40008011610 */
[----:B------:R-:W-:Y:S02]  /*15d0*/  UIMAD.WIDE.U32 UR12, UR31, UR15, URZ ;  /* 0x0000000f1f0c72a5 */ /* 0x000fe4000f8e00ff */
[----:B------:R-:W-:Y:S02]  /*15e0*/  UIMAD.WIDE.U32 UR10, UR7, UR8, URZ ;  /* 0x00000008070a72a5 */ /* 0x000fe4000f8e00ff */
[----:B------:R-:W-:Y:S02]  /*15f0*/  UIMAD.WIDE.U32 UR16, UR6, UR8, URZ ;  /* 0x00000008061072a5 */ /* 0x000fe4000f8e00ff */
[----:B------:R-:W-:Y:S01]  /*1600*/  USEL UR5, UR30, UR5, !UP0 ;  /* 0x000000051e057287 */ /* 0x000fe2000c000000 */
[----:B------:R-:W-:Y:S02]  /*1610*/  UMOV UR4, UR13 ;  /* 0x0000000d00047c82 */ /* 0x000fe40008000000 */
[----:B------:R-:W-:Y:S01]  /*1620*/  UMOV UR10, UR11 ;  /* 0x0000000b000a7c82 */ /* 0x000fe20008000000 */
[----:B------:R-:W-:-:S02]  /*1630*/  USHF.R.U32.HI UR4, URZ, UR21, UR4 ;  /* 0x00000015ff047299 */ /* 0x000fc40008011604 */
[----:B------:R-:W-:Y:S01]  /*1640*/  @UP2 USHF.R.U32.HI UR7, URZ, UR9, UR10 ;  /* 0x00000009ff072299 */ /* 0x000fe2000801160a */
[----:B------:R-:W-:Y:S01]  /*1650*/  UMOV UR16, UR17 ;  /* 0x0000001100107c82 */ /* 0x000fe20008000000 */
[----:B------:R-:W-:Y:S02]  /*1660*/  USEL UR4, UR31, UR4, !UP3 ;  /* 0x000000041f047287 */ /* 0x000fe4000d800000 */
[----:B------:R-:W-:Y:S02]  /*1670*/  @UP2 USHF.R.U32.HI UR6, URZ, UR9, UR16 ;  /* 0x00000009ff062299 */ /* 0x000fe40008011610 */
[----:B------:R-:W-:Y:S02]  /*1680*/  UIMAD UR7, UR7, UR19, URZ ;  /* 0x00000013070772a4 */ /* 0x000fe4000f8e02ff */
[----:B------:R-:W-:Y:S02]  /*1690*/  UIMAD UR12, UR6, UR19, URZ ;  /* 0x00000013060c72a4 */ /* 0x000fe4000f8e02ff */
[----:B------:R-:W-:-:S02]  /*16a0*/  UISETP.GE.AND UP0, UPT, UR4, UR7, UPT ;  /* 0x000000070400728c */ /* 0x000fc4000bf06270 */
[----:B------:R-:W-:Y:S02]  /*16b0*/  UIMAD.WIDE.U32 UR10, UR4, UR8, URZ ;  /* 0x00000008040a72a5 */ /* 0x000fe4000f8e00ff */
[----:B------:R-:W-:Y:S02]  /*16c0*/  UISETP.GE.OR UP0, UPT, UR5, UR12, UP0 ;  /* 0x0000000c0500728c */ /* 0x000fe40008706670 */
[----:B------:R-:W-:Y:S02]  /*16d0*/  UIMAD.WIDE.U32 UR12, UR5, UR8, URZ ;  /* 0x00000008050c72a5 */ /* 0x000fe4000f8e00ff */
[----:B------:R-:W-:Y:S01]  /*16e0*/  UIADD3 UR10, UPT, UPT, -UR4, URZ, URZ ;  /* 0x000000ff040a7290 */ /* 0x000fe2000fffe1ff */
[----:B------:R-:W-:Y:S01]  /*16f0*/  UMOV UR8, UR11 ;  /* 0x0000000b00087c82 */ /* 0x000fe20008000000 */
[----:B------:R-:W-:Y:S02]  /*1700*/  UIADD3 UR11, UPT, UPT, -UR5, URZ, URZ ;  /* 0x000000ff050b7290 */ /* 0x000fe4000fffe1ff */
[----:B------:R-:W-:-:S03]  /*1710*/  USHF.R.U32.HI UR8, URZ, UR9, UR8 ;  /* 0x00000009ff087299 */ /* 0x000fc60008011608 */
[----:B------:R-:W-:Y:S01]  /*1720*/  @!UP0 UMOV UR7, UR13 ;  /* 0x0000000d00078c82 */ /* 0x000fe20008000000 */
[----:B------:R-:W-:Y:S02]  /*1730*/  UIMAD UR31, UR14, UR10, UR31 ;  /* 0x0000000a0e1f72a4 */ /* 0x000fe4000f8e021f */
[----:B------:R-:W-:Y:S02]  /*1740*/  USEL UR8, UR4, UR8, !UP2 ;  /* 0x0000000804087287 */ /* 0x000fe4000d000000 */
[----:B------:R-:W-:Y:S02]  /*1750*/  @!UP0 USHF.R.U32.HI UR7, URZ, UR9, UR7 ;  /* 0x00000009ff078299 */ /* 0x000fe40008011607 */
[----:B------:R-:W-:Y:S02]  /*1760*/  UIADD3 UR9, UPT, UPT, -UR8, URZ, URZ ;  /* 0x000000ff08097290 */ /* 0x000fe4000fffe1ff */
[----:B------:R-:W-:Y:S02]  /*1770*/  @!UP0 USEL UR7, UR5, UR7, !UP2 ;  /* 0x0000000705078287 */ /* 0x000fe4000d000000 */
[----:B------:R-:W-:-:S02]  /*1780*/  UIMAD UR9, UR19, UR9, UR4 ;  /* 0x00000009130972a4 */ /* 0x000fc4000f8e0204 */
[----:B------:R-:W-:Y:S02]  /*1790*/  @!UP0 UIADD3 UR8, UPT, UPT, UR8, -UR7, URZ ;  /* 0x8000000708088290 */ /* 0x000fe4000fffe0ff */
[----:B------:R-:W-:Y:S02]  /*17a0*/  @!UP0 UIMAD UR6, UR9, UR6, UR7 ;  /* 0x00000006090682a4 */ /* 0x000fe4000f8e0207 */
[----:B------:R-:W-:Y:S02]  /*17b0*/  @!UP0 UIMAD UR4, UR8, UR19, UR5 ;  /* 0x00000013080482a4 */ /* 0x000fe4000f8e0205 */
[----:B------:R-:W-:Y:S02]  /*17c0*/  UIMAD UR30, UR20, UR11, UR30 ;  /* 0x0000000b141e72a4 */ /* 0x000fe4000f8e021e */
[----:B------:R-:W-:Y:S01]  /*17d0*/  UIMAD UR31, UR4, UR14, UR31 ;  /* 0x0000000e041f72a4 */ /* 0x000fe2000f8e021f */
[----:B------:R-:W-:Y:S02]  /*17e0*/  @!UP0 UMOV UR5, UR6 ;  /* 0x0000000600058c82 */ /* 0x000fe40008000000 */
[----:B------:R-:W-:-:S12]  /*17f0*/  UIMAD UR30, UR5, UR20, UR30 ;  /* 0x00000014051e72a4 */ /* 0x000fd8000f8e021e */
.L_x_19:
[----:B------:R-:W-:Y:S02]  /*1800*/  UISETP.NE.AND UP2, UPT, UR24, 0x1, UPT ;  /* 0x000000011800788c */ /* 0x000fe4000bf45270 */
[----:B------:R-:W-:Y:S02]  /*1810*/  ULOP3.LUT UR22, UR22, 0xffff, URZ, 0xc0, !UPT ;  /* 0x0000ffff16167892 */ /* 0x000fe4000f8ec0ff */
[----:B------:R-:W-:Y:S02]  /*1820*/  UISETP.NE.AND UP0, UPT, UR18, 0x2, UPT ;  /* 0x000000021200788c */ /* 0x000fe4000bf05270 */
[----:B------:R-:W-:Y:S02]  /*1830*/  ULOP3.LUT UR23, UR23, 0x800, URZ, 0xc0, !UPT ;  /* 0x0000080017177892 */ /* 0x000fe4000f8ec0ff */
[----:B------:R-:W-:Y:S02]  /*1840*/  ULOP3.LUT UR47, UR47, 0x80, URZ, 0xc0, !UPT ;  /* 0x000000802f2f7892 */ /* 0x000fe4000f8ec0ff */
[----:B------:R-:W-:Y:S01]  /*1850*/  USHF.L.U32 UR22, UR25, UR22, URZ ;  /* 0x0000001619167299 */ /* 0x000fe200080006ff */
[----:B------:R-:W-:Y:S11]  /*1860*/  BRA.U UP2, `(.L_x_20) ;  /* 0x0000000102407547 */ /* 0x000ff6000b800000 */
[----:B------:R-:W2:Y:S01]  /*1870*/  LDCU.128 UR8, c[0x0][0xb10] ;  /* 0x00016200ff0877ac */ /* 0x000ea20008000c00 */
[----:B------:R-:W3:Y:S01]  /*1880*/  LDCU UR12, c[0x0][0xb0c] ;  /* 0x00016180ff0c77ac */ /* 0x000ee20008000800 */
[----:B------:R-:W4:Y:S01]  /*1890*/  LDCU UR13, c[0x0][0xb20] ;  /* 0x00016400ff0d77ac */ /* 0x000f220008000800 */
[----:B--2---:R-:W-:Y:S02]  /*18a0*/  UIMAD.WIDE.U32 UR4, UR30, UR8, URZ ;  /* 0x000000081e0472a5 */ /* 0x004fe4000f8e00ff */
[----:B------:R-:W-:Y:S02]  /*18b0*/  UIMAD.WIDE.U32 UR6, UR31, UR11, URZ ;  /* 0x0000000b1f0672a5 */ /* 0x000fe4000f8e00ff */
[----:B---3--:R-:W-:Y:S02]  /*18c0*/  UISETP.NE.AND UP2, UPT, UR12, 0x1, UPT ;  /* 0x000000010c00788c */ /* 0x008fe4000bf45270 */
[----:B------:R-:W-:-:S03]  /*18d0*/  USHF.R.U32.HI UR5, URZ, UR9, UR5 ;  /* 0x00000009ff057299 */ /* 0x000fc60008011605 */
[----:B------:R-:W-:Y:S01]  /*18e0*/  UMOV UR4, UR7 ;  /* 0x0000000700047c82 */ /* 0x000fe20008000000 */
[----:B------:R-:W-:Y:S02]  /*18f0*/  USEL UR5, UR30, UR5, !UP2 ;  /* 0x000000051e057287 */ /* 0x000fe4000d000000 */
[----:B------:R-:W-:Y:S02]  /*1900*/  UISETP.NE.AND UP2, UPT, UR10, 0x1, UPT ;  /* 0x000000010a00788c */ /* 0x000fe4000bf45270 */
[----:B----4-:R-:W-:-:S04]  /*1910*/  USHF.R.U32.HI UR4, URZ, UR13, UR4 ;  /* 0x0000000dff047299 */ /* 0x010fc80008011604 */
[----:B------:R-:W-:-:S04]  /*1920*/  USEL UR4, UR31, UR4, !UP2 ;  /* 0x000000041f047287 */ /* 0x000fc8000d000000 */
[----:B------:R-:W-:Y:S02]  /*1930*/  UIADD3 UR6, UPT, UPT, UR5, -UR4, URZ ;  /* 0x8000000405067290 */ /* 0x000fe4000fffe0ff */
[----:B------:R-:W-:Y:S02]  /*1940*/  UIADD3 UR4, UPT, UPT, -UR5, UR4, URZ ;  /* 0x0000000405047290 */ /* 0x000fe4000fffe1ff */
[----:B------:R-:W-:Y:S02]  /*1950*/  UIMAD UR31, UR6, UR10, UR31 ;  /* 0x0000000a061f72a4 */ /* 0x000fe4000f8e021f */
[----:B------:R-:W-:-:S12]  /*1960*/  UIMAD UR30, UR4, UR12, UR30 ;  /* 0x0000000c041e72a4 */ /* 0x000fd8000f8e021e */
.L_x_20:
[----:B------:R-:W-:Y:S05]  /*1970*/  BRA.U !UP6, `(.L_x_21) ;  /* 0x000000010e0c7547 */ /* 0x000fea000b800000 */
[----:B------:R-:W-:Y:S01]  /*1980*/  UCGABAR_WAIT ;  /* 0x0000000000007dc7 */ /* 0x000fe20008000000 */
[----:B------:R-:W-:Y:S01]  /*1990*/  CCTL.IVALL ;  /* 0x00000000ff00798f */ /* 0x000fe20002000000 */
[----:B------:R-:W-:Y:S05]  /*19a0*/  BRA `(.L_x_22) ;  /* 0x0000000000047947 */ /* 0x000fea0003800000 */
.L_x_21:
[----:B------:R-:W-:Y:S06]  /*19b0*/  BAR.SYNC.DEFER_BLOCKING 0x0 ;  /* 0x0000000000007b1d */ /* 0x000fec0000010000 */
.L_x_22:
[----:B------:R-:W-:Y:S05]  /*19c0*/  BRA.U UP0, `(.L_x_23) ;  /* 0x0000001d00647547 */ /* 0x000fea000b800000 */
[----:B------:R-:W2:Y:S01]  /*19d0*/  LDCU UR6, c[0x0][0x38c] ;  /* 0x00007180ff0677ac */ /* 0x000ea20008000800 */
[----:B------:R-:W-:Y:S01]  /*19e0*/  PLOP3.LUT P1, PT, PT, PT, UP4, 0x80, 0x8 ;  /* 0x000000000008781c */ /* 0x000fe20003f2f048 */
[----:B------:R-:W-:Y:S01]  /*19f0*/  IMAD.MOV.U32 R12, RZ, RZ, 0x1 ;  /* 0x00000001ff0c7424 */ /* 0x000fe200078e00ff */
[----:B------:R-:W-:Y:S02]  /*1a00*/  ISETP.NE.AND P2, PT, R3, RZ, P3 ;  /* 0x000000ff0300720c */ /* 0x000fe40001f45270 */
[----:B------:R-:W-:Y:S02]  /*1a10*/  CS2R R10, SRZ ;  /* 0x00000000000a7805 */ /* 0x000fe4000001ff00 */
[----:B------:R-:W-:Y:S01]  /*1a20*/  PLOP3.LUT P1, PT, P1, PT, PT, 0x8, 0x80 ;  /* 0x000000000080781c */ /* 0x000fe20000f2e170 */
[----:B------:R-:W-:Y:S01]  /*1a30*/  IMAD.MOV.U32 R9, RZ, RZ, RZ ;  /* 0x000000ffff097224 */ /* 0x000fe200078e00ff */
[----:B------:R-:W3:Y:S01]  /*1a40*/  LDCU UR39, c[0x0][0x370] ;  /* 0x00006e00ff2777ac */ /* 0x000ee20008000800 */
[----:B------:R-:W-:Y:S01]  /*1a50*/  IMAD.MOV.U32 R8, RZ, RZ, 0x1 ;  /* 0x00000001ff087424 */ /* 0x000fe200078e00ff */
[----:B------:R-:W4:Y:S01]  /*1a60*/  LDCU.64 UR26, c[0x0][0x348] ;  /* 0x00006900ff1a77ac */ /* 0x000f220008000a00 */
[----:B------:R-:W-:Y:S01]  /*1a70*/  ULEA.HI UR44, UR23, UR47, URZ, 0x1b ;  /* 0x0000002f172c7291 */ /* 0x000fe2000f8fd8ff */
[----:B------:R-:W1:Y:S01]  /*1a80*/  LDCU UR38, c[0x0][0x374] ;  /* 0x00006e80ff2677ac */ /* 0x000e620008000800 */
[----:B--2---:R-:W-:-:S02]  /*1a90*/  UIADD3 UR5, UPT, UPT, UR6, 0x1f, URZ ;  /* 0x0000001f06057890 */ /* 0x004fc4000fffe0ff */
[----:B------:R-:W-:Y:S02]  /*1aa0*/  UIADD3 UR48, UPT, UPT, UR6, 0x3e, URZ ;  /* 0x0000003e06307890 */ /* 0x000fe4000fffe0ff */
[----:B------:R-:W-:Y:S01]  /*1ab0*/  USHF.R.S32.HI UR4, URZ, 0x1f, UR5 ;  /* 0x0000001fff047899 */ /* 0x000fe20008011405 */
[----:B------:R-:W-:-:S03]  /*1ac0*/  UMOV UR7, URZ ;  /* 0x000000ff00077c82 */ /* 0x000fc60008000000 */
[----:B------:R-:W-:Y:S02]  /*1ad0*/  ULEA.HI UR4, UR4, UR5, URZ, 0x5 ;  /* 0x0000000504047291 */ /* 0x000fe4000f8f28ff */
[----:B------:R-:W-:Y:S02]  /*1ae0*/  UIADD3 UR5, UPT, UPT, UR6, -0x1, URZ ;  /* 0xffffffff06057890 */ /* 0x000fe4000fffe0ff */
[----:B------:R-:W-:Y:S02]  /*1af0*/  USHF.R.S32.HI UR41, URZ, 0x5, UR4 ;  /* 0x00000005ff297899 */ /* 0x000fe40008011404 */
[----:B------:R-:W-:Y:S02]  /*1b00*/  UISETP.GE.U32.AND UP1, UPT, UR5, -0x3f, UPT ;  /* 0xffffffc10500788c */ /* 0x000fe4000bf26070 */
[----:B------:R-:W-:-:S04]  /*1b10*/  UISETP.LT.U32.AND UP0, UPT, UR41, 0x16, UPT ;  /* 0x000000162900788c */ /* 0x000fc8000bf01070 */
[----:B------:R-:W-:Y:S02]  /*1b20*/  USEL UR40, UR41, 0x16, UP0 ;  /* 0x0000001629287887 */ /* 0x000fe40008000000 */
[----:B------:R-:W-:Y:S02]  /*1b30*/  UISETP.NE.AND UP0, UPT, UR18, URZ, UPT ;  /* 0x000000ff1200728c */ /* 0x000fe4000bf05270 */
[----:B------:R-:W-:Y:S02]  /*1b40*/  UIADD3 UR4, UPT, UPT, UR40, -0x1, URZ ;  /* 0xffffffff28047890 */ /* 0x000fe4000fffe0ff */
[----:B------:R-:W-:Y:S02]  /*1b50*/  @UP1 UIADD3 UR4, UPT, UPT, UR40, URZ, URZ ;  /* 0x000000ff28041290 */ /* 0x000fe4000fffe0ff */
[----:B------:R-:W-:Y:S02]  /*1b60*/  USEL UR24, UR46, 0x2, UP0 ;  /* 0x000000022e187887 */ /* 0x000fe40008000000 */
[----:B------:R-:W-:-:S02]  /*1b70*/  UIADD3 UR46, UPT, UPT, UR41, -UR40, URZ ;  /* 0x80000028292e7290 */ /* 0x000fc4000fffe0ff */
[----:B------:R-:W-:Y:S02]  /*1b80*/  UIADD3 UR28, UPT, UPT, UR4, 0x1, URZ ;  /* 0x00000001041c7890 */ /* 0x000fe4000fffe0ff */
[----:B-1-34-:R-:W-:-:S12]  /*1b90*/  UIADD3 UR43, UPT, UPT, -UR4, URZ, URZ ;  /* 0x000000ff042b7290 */ /* 0x01afd8000fffe1ff */
.L_x_43:
[----:B------:R-:W-:Y:S01]  /*1ba0*/  UISETP.NE.AND UP0, UPT, UR45, URZ, UPT ;  /* 0x000000ff2d00728c */ /* 0x000fe2000bf05270 */
[----:B-1----:R-:W1:Y:S08]  /*1bb0*/  S2UR UR45, SR_CgaCtaId ;  /* 0x00000000002d79c3 */ /* 0x002e700000008800 */
[----:B------:R-:W-:Y:S05]  /*1bc0*/  BRA.U UP0, `(.L_x_24) ;  /* 0x0000000100347547 */ /* 0x000fea000b800000 */
[----:B------:R-:W2:Y:S01]  /*1bd0*/  S2R R0, SR_CgaCtaId ;  /* 0x0000000000007919 */ /* 0x000ea20000008800 */
[----:B------:R-:W-:Y:S02]  /*1be0*/  MOV R3, 0x400 ;  /* 0x0000040000037802 */ /* 0x000fe40000000f00 */
[----:B------:R-:W-:Y:S02]  /*1bf0*/  SHF.L.U32 R2, R8, 0x1f, RZ ;  /* 0x0000001f08027819 */ /* 0x000fe400000006ff */
[----:B--2---:R-:W-:-:S05]  /*1c00*/  LEA R0, R0, R3, 0x18 ;  /* 0x0000000300007211 */ /* 0x004fca00078ec0ff */
[----:B------:R-:W-:-:S04]  /*1c10*/  IMAD R3, R9, 0x8, R0 ;  /* 0x0000000809037824 */ /* 0x000fc800078e0200 */
[----:B------:R-:W2:Y:S02]  /*1c20*/  SYNCS.PHASECHK.TRANS64.TRYWAIT P0, [R3+URZ+0x200], R2 ;  /* 0x00020002030075a7 */ /* 0x000ea400080011ff */
[----:B--2---:R-:W-:Y:S05]  /*1c30*/  @!P0 BRA `(.L_x_25) ;  /* 0x000000ac00488947 */ /* 0x004fea0003800000 */
.L_x_160:
[----:B------:R-:W-:Y:S01]  /*1c40*/  VIADD R9, R9, 0x1 ;  /* 0x0000000109097836 */ /* 0x000fe20000000000 */
[----:B------:R2:W-:Y:S04]  /*1c50*/  SYNCS.ARRIVE.TRANS64.A1T0 RZ, [R3+URZ+0x1f0], RZ ;  /* 0x0001f0ff03ff79a7 */ /* 0x0005e800081000ff */
[----:B------:R-:W-:-:S04]  /*1c60*/  ISETP.NE.AND P0, PT, R9, 0x2, PT ;  /* 0x000000020900780c */ /* 0x000fc80003f05270 */
[----:B------:R-:W-:Y:S02]  /*1c70*/  SEL R9, R9, RZ, P0 ;  /* 0x000000ff09097207 */ /* 0x000fe40000000000 */
[----:B--2---:R-:W-:-:S04]  /*1c80*/  SEL R3, RZ, 0x1, P0 ;  /* 0x00000001ff037807 */ /* 0x004fc80000000000 */
[----:B------:R-:W-:-:S07]  /*1c90*/  LOP3.LUT R8, R8, R3, RZ, 0x3c, !PT ;  /* 0x0000000308087212 */ /* 0x000fce00078e3cff */
.L_x_24:
[----:B------:R-:W-:Y:S01]  /*1ca0*/  UMOV UR6, 0x400 ;  /* 0x0000040000067882 */ /* 0x000fe20000000000 */
[----:B------:R-:W-:Y:S01]  /*1cb0*/  UISETP.GE.U32.AND UP0, UPT, UR48, 0x3f, UPT ;  /* 0x0000003f3000788c */ /* 0x000fe2000bf06070 */
[----:B------:R-:W-:Y:S01]  /*1cc0*/  SHF.L.U32 R0, R12, 0x1f, RZ ;  /* 0x0000001f0c007819 */ /* 0x000fe200000006ff */
[----:B-1----:R-:W-:Y:S02]  /*1cd0*/  ULEA UR6, UR45, UR6, 0x18 ;  /* 0x000000062d067291 */ /* 0x002fe4000f8ec0ff */
[----:B------:R-:W-:Y:S02]  /*1ce0*/  ULEA UR11, UR31, UR44, 0x8 ;  /* 0x0000002c1f0b7291 */ /* 0x000fe4000f8e40ff */
[----:B------:R-:W-:Y:S01]  /*1cf0*/  ULEA UR4, UR7, UR6, 0x3 ;  /* 0x0000000607047291 */ /* 0x000fe2000f8e18ff */
[----:B------:R-:W-:-:S08]  /*1d00*/  UMOV UR13, URZ ;  /* 0x000000ff000d7c82 */ /* 0x000fd00008000000 */
[----:B------:R1:W2:Y:S01]  /*1d10*/  SYNCS.PHASECHK.TRANS64.TRYWAIT P0, [UR4+0xb0], R0 ;  /* 0x0000b000ff0075a7 */ /* 0x0002a20008001104 */
[----:B------:R-:W-:-:S04]  /*1d20*/  ULEA.HI UR4, UR30, UR30, URZ, 0x1 ;  /* 0x0000001e1e047291 */ /* 0x000fc8000f8f08ff */
[----:B------:R-:W-:-:S04]  /*1d30*/  USHF.L.U32 UR4, UR4, 0x7, URZ ;  /* 0x0000000704047899 */ /* 0x000fc800080006ff */
[----:B------:R-:W-:Y:S01]  /*1d40*/  ULOP3.LUT UR35, UR47, 0xffffff00, UR4, 0xf8, !UPT ;  /* 0xffffff002f237892 */ /* 0x000fe2000f8ef804 */
[----:B------:R-:W-:Y:S11]  /*1d50*/  BRA.U !UP0, `(.L_x_26) ;  /* 0x0000000108c47547 */ /* 0x000ff6000b800000 */
[----:B------:R-:W-:Y:S01]  /*1d60*/  UMOV UR16, UR43 ;  /* 0x0000002b00107c82 */ /* 0x000fe20008000000 */
[----:B------:R-:W-:Y:S01]  /*1d70*/  UMOV UR4, UR7 ;  /* 0x0000000700047c82 */ /* 0x000fe20008000000 */
[----:B------:R-:W-:-:S05]  /*1d80*/  UMOV UR34, URZ ;  /* 0x000000ff00227c82 */ /* 0x000fca0008000000 */
.L_x_32:
[----:B------:R-:W-:Y:S01]  /*1d90*/  ULEA UR33, UR4, UR6, 0x3 ;  /* 0x0000000604217291 */ /* 0x000fe2000f8e18ff */
[----:B------:R-:W-:Y:S01]  /*1da0*/  @P3 MOV R2, 0x4000 ;  /* 0x0000400000023802 */ /* 0x000fe20000000f00 */
[----:B--234-:R-:W-:Y:S10]  /*1db0*/  @P0 BRA `(.L_x_27) ;  /* 0x00000000000c0947 */ /* 0x01cff40003800000 */
[----:B------:R-:W-:-:S04]  /*1dc0*/  SHF.L.U32 R3, R12, 0x1f, RZ ;  /* 0x0000001f0c037819 */ /* 0x000fc800000006ff */
[----:B------:R-:W2:Y:S02]  /*1dd0*/  SYNCS.PHASECHK.TRANS64.TRYWAIT P0, [UR33+0xb0], R3 ;  /* 0x0000b003ff0075a7 */ /* 0x000ea40008001121 */
[----:B--2---:R-:W-:Y:S05]  /*1de0*/  @!P0 BRA `(.L_x_28) ;  /* 0x000000a800f08947 */ /* 0x004fea0003800000 */
.L_x_27:
[----:B------:R2:W-:Y:S01]  /*1df0*/  @P3 SYNCS.ARRIVE.TRANS64 RZ, [UR33], R2 ;  /* 0x00000002ffff39a7 */ /* 0x0005e20008000021 */
[----:B------:R-:W-:Y:S02]  /*1e00*/  ULOP3.LUT UR5, UR24, 0x2, URZ, 0xfc, !UPT ;  /* 0x0000000218057892 */ /* 0x000fe4000f8efcff */
[----:B------:R-:W-:Y:S02]  /*1e10*/  UIADD3 UR16, UPT, UPT, UR16, 0x1, URZ ;  /* 0x0000000110107890 */ /* 0x000fe4000fffe0ff */
[----:B------:R-:W-:Y:S02]  /*1e20*/  UISETP.NE.AND UP0, UPT, UR5, 0x2, UPT ;  /* 0x000000020500788c */ /* 0x000fe4000bf05270 */
[----:B------:R-:W-:-:S07]  /*1e30*/  UISETP.NE.AND UP2, UPT, UR16, 0x1, UPT ;  /* 0x000000011000788c */ /* 0x000fce000bf45270 */
[----:B------:R-:W-:Y:S05]  /*1e40*/  BRA.U UP0, `(.L_x_29) ;  /* 0x0000000100047547 */ /* 0x000fea000b800000 */
[----:B------:R-:W-:Y:S05]  /*1e50*/  BPT.TRAP 0x1 ;  /* 0x000000040000795c */ /* 0x000fea0000300000 */
.L_x_29:
[----:B------:R-:W-:Y:S04]  /*1e60*/  BSSY.RECONVERGENT B0, `(.L_x_30) ;  /* 0x0000003000007945 */ /* 0x000fe80003800200 */
[----:B------:R-:W-:Y:S05]  /*1e70*/  @!P2 BRA `(.L_x_31) ;  /* 0x000000000004a947 */ /* 0x000fea0003800000 */
[----:B------:R-:W-:Y:S05]  /*1e80*/  BPT.TRAP 0x1 ;  /* 0x000000040000795c */ /* 0x000fea0000300000 */
.L_x_31:
[----:B------:R-:W-:Y:S05]  /*1e90*/  BSYNC.RECONVERGENT B0 ;  /* 0x0000000000007941 */ /* 0x000fea0003800200 */
.L_x_30:
[----:B------:R-:W-:Y:S02]  /*1ea0*/  UIADD3 UR5, UPT, UPT, UR4, 0x1, URZ ;  /* 0x0000000104057890 */ /* 0x000fe4000fffe0ff */
[----:B------:R-:W-:Y:S02]  /*1eb0*/  USHF.L.U32 UR32, UR4, 0xc, URZ ;  /* 0x0000000c04207899 */ /* 0x000fe400080006ff */
[----:B------:R-:W-:Y:S02]  /*1ec0*/  UISETP.NE.AND UP0, UPT, UR5, 0x16, UPT ;  /* 0x000000160500788c */ /* 0x000fe4000bf05270 */
[----:B------:R-:W-:Y:S02]  /*1ed0*/  UIADD3 UR14, UP1, UPT, UR26, 0x80, URZ ;  /* 0x000000801a0e7890 */ /* 0x000fe4000ff3e0ff */
[----:B------:R-:W-:Y:S02]  /*1ee0*/  USEL UR8, URZ, 0x1, UP0 ;  /* 0x00000001ff087887 */ /* 0x000fe40008000000 */
[----:B------:R-:W-:-:S02]  /*1ef0*/  USEL UR7, UR5, URZ, UP0 ;  /* 0x000000ff05077287 */ /* 0x000fc40008000000 */
[----:B------:R-:W-:Y:S02]  /*1f00*/  UIADD3 UR4, UP0, UPT, UR26, 0x180, URZ ;  /* 0x000001801a047890 */ /* 0x000fe4000ff1e0ff */
[----:B------:R-:W-:Y:S01]  /*1f10*/  ULEA UR5, UR7, UR6, 0x3 ;  /* 0x0000000607057291 */ /* 0x000fe2000f8e18ff */
[----:B------:R-:W-:Y:S01]  /*1f20*/  LOP3.LUT R12, R12, UR8, RZ, 0x3c, !PT ;  /* 0x000000080c0c7c12 */ /* 0x000fe2000f8e3cff */
[----:B------:R-:W-:Y:S02]  /*1f30*/  ULOP3.LUT UR8, UR32, UR23, URZ, 0xfc, !UPT ;  /* 0x0000001720087292 */ /* 0x000fe4000f8efcff */
[----:B------:R-:W-:Y:S01]  /*1f40*/  ULOP3.LUT UR33, UR33, 0xfefffff8, URZ, 0xc0, !UPT ;  /* 0xfefffff821217892 */ /* 0x000fe2000f8ec0ff */
[----:B-1----:R-:W-:Y:S01]  /*1f50*/  SHF.L.U32 R0, R12, 0x1f, RZ ;  /* 0x0000001f0c007819 */ /* 0x002fe200000006ff */
[----:B------:R-:W-:Y:S02]  /*1f60*/  UIADD3.X UR15, UPT, UPT, URZ, UR27, URZ, UP1, !UPT ;  /* 0x0000001bff0f7290 */ /* 0x000fe40008ffe4ff */
[----:B------:R-:W-:Y:S01]  /*1f70*/  UIADD3 UR32, UPT, UPT, UR6, 0xc600, UR32 ;  /* 0x0000c60006207890 */ /* 0x000fe2000fffe020 */
[----:B------:R3:W4:Y:S01]  /*1f80*/  SYNCS.PHASECHK.TRANS64.TRYWAIT P0, [UR5+0xb0], R0 ;  /* 0x0000b000ff0075a7 */ /* 0x0007220008001105 */
[----:B------:R-:W-:-:S02]  /*1f90*/  UIADD3 UR8, UPT, UPT, UR6, 0x22600, UR8 ;  /* 0x0002260006087890 */ /* 0x000fc4000fffe008 */
[----:B------:R-:W-:Y:S02]  /*1fa0*/  UIADD3.X UR5, UPT, UPT, URZ, UR27, URZ, UP0, !UPT ;  /* 0x0000001bff057290 */ /* 0x000fe400087fe4ff */
[----:B------:R-:W-:Y:S01]  /*1fb0*/  UPRMT UR13, URZ, 0x5410, UR22 ;  /* 0x00005410ff0d7896 */ /* 0x000fe20008000016 */
[----:B------:R-:W-:Y:S01]  /*1fc0*/  UMOV UR18, 0x0 ;  /* 0x0000000000127882 */ /* 0x000fe20000000000 */
[----:B------:R-:W-:Y:S01]  /*1fd0*/  UMOV UR19, 0x10000000 ;  /* 0x1000000000137882 */ /* 0x000fe20000000000 */
[----:B------:R-:W-:Y:S01]  /*1fe0*/  UMOV UR10, UR34 ;  /* 0x00000022000a7c82 */ /* 0x000fe20008000000 */
[----:B------:R-:W-:Y:S01]  /*1ff0*/  UMOV UR12, UR36 ;  /* 0x00000024000c7c82 */ /* 0x000fe20008000000 */
[----:B------:R-:W-:Y:S01]  /*2000*/  UMOV UR9, UR33 ;  /* 0x0000002100097c82 */ /* 0x000fe20008000000 */
[----:B------:R1:W-:Y:S03]  /*2010*/  UTMALDG.3D.2CTA [UR32], [UR14], desc[UR18] ;  /* 0x000012200e0075b4 */ /* 0x0003e60008211000 */
[----:B------:R2:W-:Y:S01]  /*2020*/  UTMALDG.3D.MULTICAST.2CTA [UR8], [UR4], UR13, desc[UR18] ;  /* 0x00001208040073b4 */ /* 0x0005e2000821180d */
[----:B-1----:R-:W-:Y:S01]  /*2030*/  UIADD3 UR34, UPT, UPT, UR34, 0x20, URZ ;  /* 0x0000002022227890 */ /* 0x002fe2000fffe0ff */
[----:B--2---:R-:W-:Y:S01]  /*2040*/  UMOV UR13, UR28 ;  /* 0x0000001c000d7c82 */ /* 0x004fe20008000000 */
[----:B------:R-:W-:Y:S01]  /*2050*/  UMOV UR4, UR7 ;  /* 0x0000000700047c82 */ /* 0x000fe20008000000 */
[----:B------:R-:W-:Y:S09]  /*2060*/  BRA.U UP2, `(.L_x_32) ;  /* 0xfffffffd02487547 */ /* 0x000ff2000b83ffff */
.L_x_26:
[----:B------:R-:W-:Y:S01]  /*2070*/  ULEA UR4, UR7, UR6, 0x3 ;  /* 0x0000000607047291 */ /* 0x000fe2000f8e18ff */
[----:B-1-3--:R-:W-:Y:S01]  /*2080*/  SHF.L.U32 R0, R12, 0x1f, RZ ;  /* 0x0000001f0c007819 */ /* 0x00afe200000006ff */
[----:B------:R-:W-:Y:S01]  /*2090*/  @!P1 SYNCS.ARRIVE.TRANS64.A1T0 RZ, [UR6+0x1a8], RZ ;  /* 0x0001a8ffffff99a7 */ /* 0x000fe20008100006 */
[----:B------:R-:W-:-:S06]  /*20a0*/  UISETP.GT.AND UP0, UPT, UR41, UR40, UPT ;  /* 0x000000282900728c */ /* 0x000fcc000bf04270 */
[----:B--2-4-:R1:W2:Y:S03]  /*20b0*/  SYNCS.PHASECHK.TRANS64.TRYWAIT P0, [UR4+0xb0], R0 ;  /* 0x0000b000ff0075a7 */ /* 0x0142a60008001104 */
[----:B------:R-:W-:Y:S05]  /*20c0*/  BRA.U !UP0, `(.L_x_33) ;  /* 0x0000000108c47547 */ /* 0x000fea000b800000 */
[----:B------:R-:W-:Y:S01]  /*20d0*/  UIADD3 UR25, UPT, UPT, UR46, UR13, URZ ;  /* 0x0000000d2e197290 */ /* 0x000fe2000fffe0ff */
[----:B------:R-:W-:-:S11]  /*20e0*/  UMOV UR4, UR7 ;  /* 0x0000000700047c82 */ /* 0x000fd60008000000 */
.L_x_39:
[----:B------:R-:W-:Y:S01]  /*20f0*/  ULEA UR17, UR4, UR6, 0x3 ;  /* 0x0000000604117291 */ /* 0x000fe2000f8e18ff */
[----:B--2---:R-:W-:Y:S01]  /*2100*/  @P3 MOV R2, 0x4000 ;  /* 0x0000400000023802 */ /* 0x004fe20000000f00 */
[----:B--2-4-:R-:W-:Y:S10]  /*2110*/  @P0 BRA `(.L_x_34) ;  /* 0x00000000000c0947 */ /* 0x014ff40003800000 */
[----:B------:R-:W-:-:S04]  /*2120*/  SHF.L.U32 R3, R12, 0x1f, RZ ;  /* 0x0000001f0c037819 */ /* 0x000fc800000006ff */
[----:B------:R-:W2:Y:S02]  /*2130*/  SYNCS.PHASECHK.TRANS64.TRYWAIT P0, [UR17+0xb0], R3 ;  /* 0x0000b003ff0075a7 */ /* 0x000ea40008001111 */
[----:B--2---:R-:W-:Y:S05]  /*2140*/  @!P0 BRA `(.L_x_35) ;  /* 0x000000a800308947 */ /* 0x004fea0003800000 */
.L_x_34:
[----:B------:R2:W-:Y:S01]  /*2150*/  @P3 SYNCS.ARRIVE.TRANS64 RZ, [UR17], R2 ;  /* 0x00000002ffff39a7 */ /* 0x0005e20008000011 */
[----:B------:R-:W-:-:S04]  /*2160*/  ULOP3.LUT UR5, UR24, 0x2, URZ, 0xfc, !UPT ;  /* 0x0000000218057892 */ /* 0x000fc8000f8efcff */
[----:B------:R-:W-:-:S09]  /*2170*/  UISETP.NE.AND UP0, UPT, UR5, 0x2, UPT ;  /* 0x000000020500788c */ /* 0x000fd2000bf05270 */
[----:B------:R-:W-:Y:S05]  /*2180*/  BRA.U UP0, `(.L_x_36) ;  /* 0x0000000100047547 */ /* 0x000fea000b800000 */
[----:B------:R-:W-:Y:S05]  /*2190*/  BPT.TRAP 0x1 ;  /* 0x000000040000795c */ /* 0x000fea0000300000 */
.L_x_36:
[----:B------:R-:W-:Y:S04]  /*21a0*/  BSSY.RECONVERGENT B0, `(.L_x_37) ;  /* 0x0000003000007945 */ /* 0x000fe80003800200 */
[----:B------:R-:W-:Y:S05]  /*21b0*/  @!P2 BRA `(.L_x_38) ;  /* 0x000000000004a947 */ /* 0x000fea0003800000 */
[----:B------:R-:W-:Y:S05]  /*21c0*/  BPT.TRAP 0x1 ;  /* 0x000000040000795c */ /* 0x000fea0000300000 */
.L_x_38:
[----:B------:R-:W-:Y:S05]  /*21d0*/  BSYNC.RECONVERGENT B0 ;  /* 0x0000000000007941 */ /* 0x000fea0003800200 */
.L_x_37:
        /* <DEDUP_REMOVED lines=10> */
[----:B------:R-:W-:Y:S01]  /*2280*/  USHF.L.U32 UR18, UR13, 0x5, URZ ;  /* 0x000000050d127899 */ /* 0x000fe200080006ff */
[----:B-1----:R-:W-:Y:S01]  /*2290*/  SHF.L.U32 R0, R12, 0x1f, RZ ;  /* 0x0000001f0c007819 */ /* 0x002fe200000006ff */
[----:B------:R-:W-:Y:S02]  /*22a0*/  ULOP3.LUT UR17, UR17, 0xfefffff8, URZ, 0xc0, !UPT ;  /* 0xfefffff811117892 */ /* 0x000fe4000f8ec0ff */
[----:B------:R-:W-:Y:S01]  /*22b0*/  UIADD3 UR16, UPT, UPT, UR6, 0xc600, UR16 ;  /* 0x0000c60006107890 */ /* 0x000fe2000fffe010 */
[----:B------:R3:W4:Y:S01]  /*22c0*/  SYNCS.PHASECHK.TRANS64.TRYWAIT P0, [UR5+0xb0], R0 ;  /* 0x0000b000ff0075a7 */ /* 0x0007220008001105 */
[----:B------:R-:W-:-:S02]  /*22d0*/  UIADD3.X UR5, UPT, UPT, URZ, UR27, URZ, UP1, !UPT ;  /* 0x0000001bff057290 */ /* 0x000fc40008ffe4ff */
[----:B------:R-:W-:Y:S02]  /*22e0*/  UIADD3 UR8, UPT, UPT, UR6, 0x22600, UR8 ;  /* 0x0002260006087890 */ /* 0x000fe4000fffe008 */
[----:B------:R-:W-:Y:S02]  /*22f0*/  UPRMT UR21, URZ, 0x5410, UR22 ;  /* 0x00005410ff157896 */ /* 0x000fe40008000016 */
[----:B------:R-:W-:Y:S01]  /*2300*/  UIADD3.X UR15, UPT, UPT, URZ, UR27, URZ, UP0, !UPT ;  /* 0x0000001bff0f7290 */ /* 0x000fe200087fe4ff */
[----:B------:R-:W-:Y:S01]  /*2310*/  UMOV UR30, 0x0 ;  /* 0x00000000001e7882 */ /* 0x000fe20000000000 */
[----:B------:R-:W-:Y:S01]  /*2320*/  UMOV UR31, 0x10000000 ;  /* 0x10000000001f7882 */ /* 0x000fe20000000000 */
[----:B------:R-:W-:Y:S01]  /*2330*/  UMOV UR19, UR35 ;  /* 0x0000002300137c82 */ /* 0x000fe20008000000 */
[----:B------:R-:W-:Y:S01]  /*2340*/  UMOV UR20, UR36 ;  /* 0x0000002400147c82 */ /* 0x000fe20008000000 */
[----:B------:R-:W-:Y:S01]  /*2350*/  UMOV UR12, UR36 ;  /* 0x00000024000c7c82 */ /* 0x000fe20008000000 */
[----:B------:R-:W-:Y:S01]  /*2360*/  UMOV UR9, UR17 ;  /* 0x0000001100097c82 */ /* 0x000fe20008000000 */
[----:B------:R-:W-:Y:S01]  /*2370*/  UMOV UR10, UR18 ;  /* 0x00000012000a7c82 */ /* 0x000fe20008000000 */
[----:B------:R1:W-:Y:S01]  /*2380*/  UTMALDG.3D.2CTA [UR16], [UR4], desc[UR30] ;  /* 0x00001e10040075b4 */ /* 0x0003e20008211000 */
[----:B------:R-:W-:-:S04]  /*2390*/  UIADD3 UR13, UPT, UPT, UR13, 0x1, URZ ;  /* 0x000000010d0d7890 */ /* 0x000fc8000fffe0ff */
[----:B------:R-:W-:Y:S01]  /*23a0*/  UISETP.NE.AND UP0, UPT, UR13, UR25, UPT ;  /* 0x000000190d00728c */ /* 0x000fe2000bf05270 */
[----:B------:R3:W-:Y:S01]  /*23b0*/  UTMALDG.3D.MULTICAST.2CTA [UR8], [UR14], UR21, desc[UR30] ;  /* 0x00001e080e0073b4 */ /* 0x0007e20008211815 */
[----:B-1----:R-:W-:-:S07]  /*23c0*/  UMOV UR4, UR7 ;  /* 0x0000000700047c82 */ /* 0x002fce0008000000 */
[----:B---3--:R-:W-:Y:S05]  /*23d0*/  BRA.U UP0, `(.L_x_39) ;  /* 0xfffffffd00447547 */ /* 0x008fea000b83ffff */
.L_x_33:
[C---:B------:R-:W-:Y:S01]  /*23e0*/  LEA R3, R11.reuse, UR6, 0x3 ;  /* 0x000000060b037c11 */ /* 0x040fe2000f8e18ff */
[----:B------:R-:W-:Y:S01]  /*23f0*/  NOP ;  /* 0x0000000000007918 */ /* 0x000fe20000000000 */
[----:B-1----:R-:W-:Y:S02]  /*2400*/  SHF.L.U32 R0, R10, 0x1f, RZ ;  /* 0x0000001f0a007819 */ /* 0x002fe400000006ff */
[----:B------:R-:W-:Y:S02]  /*2410*/  LEA R5, R11, UR6, 0x4 ;  /* 0x000000060b057c11 */ /* 0x000fe4000f8e20ff */
[----:B--2-4-:R-:W1:Y:S02]  /*2420*/  SYNCS.PHASECHK.TRANS64.TRYWAIT P0, [R3+URZ+0x1b0], R0 ;  /* 0x0001b000030075a7 */ /* 0x014e6400080011ff */
[----:B-1----:R-:W-:Y:S05]  /*2430*/  @!P0 BRA `(.L_x_40) ;  /* 0x000000a4008c8947 */ /* 0x002fea0003800000 */
.L_x_163:
[----:B------:R-:W2:Y:S01]  /*2440*/  LDS.128 R4, [R5+0x220] ;  /* 0x0002200005047984 */ /* 0x000ea20000000c00 */
[----:B------:R-:W-:Y:S01]  /*2450*/  UISETP.GE.AND UP0, UPT, UR42, 0x1, UPT ;  /* 0x000000012a00788c */ /* 0x000fe2000bf06270 */
[----:B------:R-:W-:Y:S01]  /*2460*/  @!PT LDS RZ, [RZ] ;  /* 0x00000000fffff984 */ /* 0x000fe20000000800 */
[----:B------:R-:W-:Y:S01]  /*2470*/  @!PT LDS RZ, [RZ] ;  /* 0x00000000fffff984 */ /* 0x000fe20000000800 */
[----:B------:R-:W-:Y:S01]  /*2480*/  @!PT LDS RZ, [RZ] ;  /* 0x00000000fffff984 */ /* 0x000fe20000000800 */
[----:B------:R-:W-:Y:S01]  /*2490*/  @!PT LDS RZ, [RZ] ;  /* 0x00000000fffff984 */ /* 0x000fe20000000800 */
[----:B------:R3:W-:Y:S06]  /*24a0*/  MEMBAR.ALL.CTA ;  /* 0x0000000000007992 */ /* 0x0007ec0000008000 */
[----:B---3--:R-:W3:Y:S01]  /*24b0*/  FENCE.VIEW.ASYNC.S ;  /* 0x00000000000073c6 */ /* 0x008ee20000000000 */
[----:B--2---:R-:W-:-:S13]  /*24c0*/  LOP3.LUT P0, RZ, R6, 0x1, RZ, 0xc0, !PT ;  /* 0x0000000106ff7812 */ /* 0x004fda000780c0ff */
[----:B---3--:R-:W-:Y:S01]  /*24d0*/  VOTEU.ANY UP1, P0 ;  /* 0x0000000000ff7886 */ /* 0x008fe20000020100 */
[----:B------:R-:W-:-:S13]  /*24e0*/  PLOP3.LUT P0, PT, PT, PT, UP1, 0x80, 0x8 ;  /* 0x000000000008781c */ /* 0x000fda0003f0f018 */
[----:B-1----:R-:W-:Y:S02]  /*24f0*/  @P0 LOP3.LUT R0, R5, 0xffff, RZ, 0xc0, !PT ;  /* 0x0000ffff05000812 */ /* 0x002fe400078ec0ff */
[----:B------:R-:W-:Y:S02]  /*2500*/  @P0 MOV R2, R4 ;  /* 0x0000000400020202 */ /* 0x000fe40000000f00 */
[----:B------:R-:W-:Y:S01]  /*2510*/  @P0 R2UR UR5, R0 ;  /* 0x00000000000502ca */ /* 0x000fe200000e0000 */
[----:B------:R-:W-:Y:S01]  /*2520*/  VIADD R0, R3, 0x1c0 ;  /* 0x000001c003007836 */ /* 0x000fe20000000000 */
[----:B------:R-:W-:Y:S02]  /*2530*/  @P0 SHF.R.U32.HI R4, RZ, 0x10, R5 ;  /* 0x00000010ff040819 */ /* 0x000fe40000011605 */
[----:B------:R-:W-:Y:S02]  /*2540*/  @P0 R2UR UR8, R2 ;  /* 0x00000000020802ca */ /* 0x000fe400000e0000 */
[----:B------:R-:W-:-:S02]  /*2550*/  PRMT R0, RZ, 0x654, R0 ;  /* 0x00000654ff007816 */ /* 0x000fc40000000000 */
[----:B------:R-:W-:Y:S02]  /*2560*/  @P0 R2UR UR4, R4 ;  /* 0x00000000040402ca */ /* 0x000fe400000e0000 */
[----:B------:R1:W-:Y:S03]  /*2570*/  SYNCS.ARRIVE.TRANS64.RED.A1T0 RZ, [R0+URZ], RZ ;  /* 0x000000ff00ff79a7 */ /* 0x0003e600081004ff */
[----:B------:R-:W-:-:S04]  /*2580*/  @UP1 UMOV UR29, UR5 ;  /* 0x00000005001d1c82 */ /* 0x000fc80008000000 */
[----:B------:R-:W-:-:S04]  /*2590*/  @UP1 UMOV UR37, UR8 ;  /* 0x0000000800251c82 */ /* 0x000fc80008000000 */
[----:B------:R-:W-:Y:S01]  /*25a0*/  @UP1 UMOV UR36, UR4 ;  /* 0x0000000400241c82 */ /* 0x000fe20008000000 */
[----:B------:R-:W-:Y:S05]  /*25b0*/  BRA.U !UP0, `(.L_x_41) ;  /* 0x0000000108d47547 */ /* 0x000fea000b800000 */
[----:B------:R-:W2:Y:S01]  /*25c0*/  LDCU.128 UR12, c[0x0][0xb10] ;  /* 0x00016200ff0c77ac */ /* 0x000ea20008000c00 */
[----:B------:R-:W3:Y:S01]  /*25d0*/  LDCU UR30, c[0x0][0xb20] ;  /* 0x00016400ff1e77ac */ /* 0x000ee20008000800 */
[----:B------:R-:W4:Y:S01]  /*25e0*/  LDCU UR25, c[0x0][0xb0c] ;  /* 0x00016180ff1977ac */ /* 0x000f220008000800 */
[----:B------:R-:W1:Y:S01]  /*25f0*/  LDCU.64 UR10, c[0x0][0xb28] ;  /* 0x00016500ff0a77ac */ /* 0x000e620008000a00 */
[----:B------:R-:W-:Y:S02]  /*2600*/  UISETP.NE.AND UP3, UPT, UR42, 0x1, UPT ;  /* 0x000000012a00788c */ /* 0x000fe4000bf65270 */
[----:B--2---:R-:W-:Y:S02]  /*2610*/  UIMAD.WIDE.U32 UR8, UR38, UR15, URZ ;  /* 0x0000000f260872a5 */ /* 0x004fe4000f8e00ff */
[----:B------:R-:W-:Y:S02]  /*2620*/  UIMAD.WIDE.U32 UR4, UR39, UR12, URZ ;  /* 0x0000000c270472a5 */ /* 0x000fe4000f8e00ff */
[----:B------:R-:W-:-:S02]  /*2630*/  UISETP.NE.AND UP0, UPT, UR14, 0x1, UPT ;  /* 0x000000010e00788c */ /* 0x000fc4000bf05270 */
[----:B------:R-:W-:Y:S01]  /*2640*/  UIMAD.WIDE.U32 UR20, UR29, UR15, URZ ;  /* 0x0000000f1d1472a5 */ /* 0x000fe2000f8e00ff */
[----:B------:R-:W-:Y:S02]  /*2650*/  UMOV UR8, UR9 ;  /* 0x0000000900087c82 */ /* 0x000fe40008000000 */
[----:B------:R-:W-:Y:S01]  /*2660*/  UMOV UR4, UR5 ;  /* 0x0000000500047c82 */ /* 0x000fe20008000000 */
[----:B---3--:R-:W-:Y:S02]  /*2670*/  USHF.R.U32.HI UR8, URZ, UR30, UR8 ;  /* 0x0000001eff087299 */ /* 0x008fe40008011608 */
[----:B----4-:R-:W-:Y:S02]  /*2680*/  UISETP.NE.AND UP2, UPT, UR25, 0x1, UPT ;  /* 0x000000011900788c */ /* 0x010fe4000bf45270 */
[----:B------:R-:W-:Y:S02]  /*2690*/  USHF.R.U32.HI UR4, URZ, UR13, UR4 ;  /* 0x0000000dff047299 */ /* 0x000fe40008011604 */
[----:B------:R-:W-:-:S02]  /*26a0*/  USEL UR5, UR38, UR8, !UP0 ;  /* 0x0000000826057287 */ /* 0x000fc4000c000000 */
[----:B------:R-:W-:Y:S02]  /*26b0*/  USEL UR8, UR39, UR4, !UP2 ;  /* 0x0000000427087287 */ /* 0x000fe4000d000000 */
[----:B-1----:R-:W-:Y:S01]  /*26c0*/  UIMAD.WIDE.U32 UR16, UR5, UR10, URZ ;  /* 0x0000000a051072a5 */ /* 0x002fe2000f8e00ff */
[----:B------:R-:W-:Y:S01]  /*26d0*/  UMOV UR4, UR21 ;  /* 0x0000001500047c82 */ /* 0x000fe20008000000 */
[----:B------:R-:W-:Y:S02]  /*26e0*/  UIMAD.WIDE.U32 UR18, UR37, UR12, URZ ;  /* 0x0000000c251272a5 */ /* 0x000fe4000f8e00ff */
[----:B------:R-:W-:-:S03]  /*26f0*/  UIMAD.WIDE.U32 UR20, UR8, UR10, URZ ;  /* 0x0000000a081472a5 */ /* 0x000fc6000f8e00ff */
[----:B------:R-:W-:Y:S01]  /*2700*/  UMOV UR16, UR17 ;  /* 0x0000001100107c82 */ /* 0x000fe20008000000 */
[----:B------:R-:W-:Y:S02]  /*2710*/  USHF.R.U32.HI UR4, URZ, UR30, UR4 ;  /* 0x0000001eff047299 */ /* 0x000fe40008011604 */
[----:B------:R-:W-:Y:S01]  /*2720*/  @UP3 USHF.R.U32.HI UR5, URZ, UR11, UR16 ;  /* 0x0000000bff053299 */ /* 0x000fe20008011610 */
[----:B------:R-:W-:Y:S01]  /*2730*/  UMOV UR18, UR19 ;  /* 0x0000001300127c82 */ /* 0x000fe20008000000 */
[----:B------:R-:W-:Y:S01]  /*2740*/  UMOV UR20, UR21 ;  /* 0x0000001500147c82 */ /* 0x000fe20008000000 */
[----:B------:R-:W-:Y:S02]  /*2750*/  USHF.R.U32.HI UR13, URZ, UR13, UR18 ;  /* 0x0000000dff0d7299 */ /* 0x000fe40008011612 */
[----:B------:R-:W-:Y:S02]  /*2760*/  USEL UR4, UR29, UR4, !UP0 ;  /* 0x000000041d047287 */ /* 0x000fe4000c000000 */
[----:B------:R-:W-:-:S02]  /*2770*/  @UP3 USHF.R.U32.HI UR8, URZ, UR11, UR20 ;  /* 0x0000000bff083299 */ /* 0x000fc40008011614 */
[----:B------:R-:W-:Y:S02]  /*2780*/  UIMAD UR9, UR42, UR5, URZ ;  /* 0x000000052a0972a4 */ /* 0x000fe4000f8e02ff */
[----:B------:R-:W-:Y:S02]  /*2790*/  USEL UR5, UR37, UR13, !UP2 ;  /* 0x0000000d25057287 */ /* 0x000fe4000d000000 */
[----:B------:R-:W-:Y:S02]  /*27a0*/  UIMAD UR12, UR42, UR8, URZ ;  /* 0x000000082a0c72a4 */ /* 0x000fe4000f8e02ff */
[----:B------:R-:W-:Y:S02]  /*27b0*/  UISETP.GE.AND UP0, UPT, UR4, UR9, UPT ;  /* 0x000000090400728c */ /* 0x000fe4000bf06270 */
[----:B------:R-:W-:Y:S02]  /*27c0*/  UIMAD.WIDE.U32 UR16, UR4, UR10, URZ ;  /* 0x0000000a041072a5 */ /* 0x000fe4000f8e00ff */
[----:B------:R-:W-:-:S02]  /*27d0*/  UISETP.GE.OR UP0, UPT, UR5, UR12, UP0 ;  /* 0x0000000c0500728c */ /* 0x000fc40008706670 */
        /* <DEDUP_REMOVED lines=19> */
.L_x_41:
[----:B------:R-:W2:Y:S02]  /*2910*/  LDCU UR4, c[0x0][0xb30] ;  /* 0x00016600ff0477ac */ /* 0x000ea40008000800 */
[----:B--2---:R-:W-:-:S09]  /*2920*/  UISETP.NE.AND UP0, UPT, UR4, 0x1, UPT ;  /* 0x000000010400788c */ /* 0x004fd2000bf05270 */
[----:B------:R-:W-:Y:S05]  /*2930*/  BRA.U UP0, `(.L_x_42) ;  /* 0x0000000100447547 */ /* 0x000fea000b800000 */
[----:B------:R-:W2:Y:S01]  /*2940*/  LDCU.128 UR12, c[0x0][0xb10] ;  /* 0x00016200ff0c77ac */ /* 0x000ea20008000c00 */
[----:B------:R-:W3:Y:S01]  /*2950*/  LDCU UR10, c[0x0][0xb0c] ;  /* 0x00016180ff0a77ac */ /* 0x000ee20008000800 */
[----:B------:R-:W4:Y:S01]  /*2960*/  LDCU UR11, c[0x0][0xb20] ;  /* 0x00016400ff0b77ac */ /* 0x000f220008000800 */
[----:B--2---:R-:W-:Y:S02]  /*2970*/  UIMAD.WIDE.U32 UR8, UR37, UR12, URZ ;  /* 0x0000000c250872a5 */ /* 0x004fe4000f8e00ff */
[----:B------:R-:W-:Y:S02]  /*2980*/  UIMAD.WIDE.U32 UR4, UR29, UR15, URZ ;  /* 0x0000000f1d0472a5 */ /* 0x000fe4000f8e00ff */
[----:B---3--:R-:W-:Y:S02]  /*2990*/  UISETP.NE.AND UP2, UPT, UR10, 0x1, UPT ;  /* 0x000000010a00788c */ /* 0x008fe4000bf45270 */
[----:B------:R-:W-:Y:S01]  /*29a0*/  UISETP.NE.AND UP0, UPT, UR14, 0x1, UPT ;  /* 0x000000010e00788c */ /* 0x000fe2000bf05270 */
[----:B------:R-:W-:-:S02]  /*29b0*/  UMOV UR8, UR9 ;  /* 0x0000000900087c82 */ /* 0x000fc40008000000 */
[----:B------:R-:W-:Y:S01]  /*29c0*/  UMOV UR4, UR5 ;  /* 0x0000000500047c82 */ /* 0x000fe20008000000 */
[----:B------:R-:W-:Y:S02]  /*29d0*/  USHF.R.U32.HI UR13, URZ, UR13, UR8 ;  /* 0x0000000dff0d7299 */ /* 0x000fe40008011608 */
[----:B----4-:R-:W-:Y:S02]  /*29e0*/  USHF.R.U32.HI UR4, URZ, UR11, UR4 ;  /* 0x0000000bff047299 */ /* 0x010fe40008011604 */
[----:B------:R-:W-:Y:S02]  /*29f0*/  USEL UR5, UR37, UR13, !UP2 ;  /* 0x0000000d25057287 */ /* 0x000fe4000d000000 */
[----:B------:R-:W-:-:S04]  /*2a00*/  USEL UR4, UR29, UR4, !UP0 ;  /* 0x000000041d047287 */ /* 0x000fc8000c000000 */
[----:B------:R-:W-:Y:S02]  /*2a10*/  UIADD3 UR8, UPT, UPT, UR5, -UR4, URZ ;  /* 0x8000000405087290 */ /* 0x000fe4000fffe0ff */
[----:B------:R-:W-:Y:S02]  /*2a20*/  UIADD3 UR4, UPT, UPT, -UR5, UR4, URZ ;  /* 0x0000000405047290 */ /* 0x000fe4000fffe1ff */
[----:B------:R-:W-:Y:S02]  /*2a30*/  UIMAD UR29, UR8, UR14, UR29 ;  /* 0x0000000e081d72a4 */ /* 0x000fe4000f8e021d */
[----:B------:R-:W-:-:S12]  /*2a40*/  UIMAD UR37, UR4, UR10, UR37 ;  /* 0x0000000a042572a4 */ /* 0x000fd8000f8e0225 */
.L_x_42:
[----:B------:R-:W-:Y:S01]  /*2a50*/  VIADD R11, R11, 0x1 ;  /* 0x000000010b0b7836 */ /* 0x000fe20000000000 */
[----:B------:R-:W-:Y:S02]  /*2a60*/  R2UR UR5, R143 ;  /* 0x000000008f0572ca */ /* 0x000fe400000e0000 */
[----:B------:R-:W-:Y:S02]  /*2a70*/  R2UR UR4, R142 ;  /* 0x000000008e0472ca */ /* 0x000fe400000e0000 */
[C---:B------:R-:W-:Y:S02]  /*2a80*/  ISETP.NE.AND P0, PT, R11.reuse, 0x2, PT ;  /* 0x000000020b00780c */ /* 0x040fe40003f05270 */
[----:B------:R-:W-:Y:S02]  /*2a90*/  PLOP3.LUT P1, PT, PT, PT, PT, 0x80, 0x8 ;  /* 0x000000000008781c */ /* 0x000fe40003f2f070 */
[----:B------:R-:W-:Y:S02]  /*2aa0*/  SEL R3, RZ, 0x1, P0 ;  /* 0x00000001ff037807 */ /* 0x000fe40000000000 */
[----:B------:R-:W-:-:S02]  /*2ab0*/  SEL R11, R11, RZ, P0 ;  /* 0x000000ff0b0b7207 */ /* 0x000fc40000000000 */
[----:B------:R-:W-:Y:S01]  /*2ac0*/  LOP3.LUT R10, R10, R3, RZ, 0x3c, !PT ;  /* 0x000000030a0a7212 */ /* 0x000fe200078e3cff */
[----:B------:R-:W-:Y:S02]  /*2ad0*/  UIADD3 UR30, UPT, UPT, UR37, UR5, URZ ;  /* 0x00000005251e7290 */ /* 0x000fe4000fffe0ff */
[----:B------:R-:W-:Y:S01]  /*2ae0*/  UIADD3 UR31, UPT, UPT, UR29, UR4, URZ ;  /* 0x000000041d1f7290 */ /* 0x000fe2000fffe0ff */
[----:B------:R-:W-:Y:S11]  /*2af0*/  BRA.U UP1, `(.L_x_43) ;  /* 0xfffffff101287547 */ /* 0x000ff6000b83ffff */
[----:B------:R-:W-:Y:S01]  /*2b00*/  UIADD3 UR8, UPT, UPT, UR6, 0xb0, URZ ;  /* 0x000000b006087890 */ /* 0x000fe2000fffe0ff */
[----:B------:R-:W-:-:S03]  /*2b10*/  SHF.L.U32 R3, R12, 0x1f, RZ ;  /* 0x0000001f0c037819 */ /* 0x000fc600000006ff */
[----:B------:R-:W-:-:S09]  /*2b20*/  ULEA UR4, UR7, UR8, 0x3 ;  /* 0x0000000807047291 */ /* 0x000fd2000f8e18ff */
[----:B------:R-:W2:Y:S02]  /*2b30*/  SYNCS.PHASECHK.TRANS64.TRYWAIT P0, [UR4], R3 ;  /* 0x00000003ff0075a7 */ /* 0x000ea40008001104 */
[----:B--2---:R-:W-:Y:S05]  /*2b40*/  @!P0 BRA `(.L_x_44) ;  /* 0x0000009c00dc8947 */ /* 0x004fea0003800000 */
.L_x_165:
[----:B------:R-:W-:-:S04]  /*2b50*/  UIADD3 UR4, UPT, UPT, UR7, 0x1, URZ ;  /* 0x0000000107047890 */ /* 0x000fc8000fffe0ff */
[----:B------:R-:W-:-:S04]  /*2b60*/  UISETP.NE.AND UP0, UPT, UR4, 0x16, UPT ;  /* 0x000000160400788c */ /* 0x000fc8000bf05270 */
[----:B------:R-:W-:Y:S02]  /*2b70*/  USEL UR6, URZ, 0x1, UP0 ;  /* 0x00000001ff067887 */ /* 0x000fe40008000000 */
[----:B------:R-:W-:-:S04]  /*2b80*/  USEL UR4, UR4, URZ, UP0 ;  /* 0x000000ff04047287 */ /* 0x000fc80008000000 */
[----:B------:R-:W-:Y:S01]  /*2b90*/  ULEA UR5, UR4, UR8, 0x3 ;  /* 0x0000000804057291 */ /* 0x000fe2000f8e18ff */
[----:B------:R-:W-:-:S04]  /*2ba0*/  LOP3.LUT R2, R12, UR6, RZ, 0x3c, !PT ;  /* 0x000000060c027c12 */ /* 0x000fc8000f8e3cff */
[----:B-1----:R-:W-:-:S04]  /*2bb0*/  SHF.L.U32 R3, R2, 0x1f, RZ ;  /* 0x0000001f02037819 */ /* 0x002fc800000006ff */
[----:B------:R-:W1:Y:S02]  /*2bc0*/  SYNCS.PHASECHK.TRANS64.TRYWAIT P0, [UR5], R3 ;  /* 0x00000003ff0075a7 */ /* 0x000e640008001105 */
[----:B-1----:R-:W-:Y:S05]  /*2bd0*/  @!P0 BRA `(.L_x_45) ;  /* 0x0000009c00d08947 */ /* 0x002fea0003800000 */
.L_x_167:
        /* <DEDUP_REMOVED lines=9> */
.L_x_169:
        /* <DEDUP_REMOVED lines=9> */
.L_x_171:
        /* <DEDUP_REMOVED lines=9> */
.L_x_173:
        /* <DEDUP_REMOVED lines=9> */
.L_x_175:
        /* <DEDUP_REMOVED lines=9> */
.L_x_177:
        /* <DEDUP_REMOVED lines=9> */
.L_x_179:
        /* <DEDUP_REMOVED lines=9> */
.L_x_181:
        /* <DEDUP_REMOVED lines=9> */
.L_x_183:
        /* <DEDUP_REMOVED lines=9> */
.L_x_185:
        /* <DEDUP_REMOVED lines=9> */
.L_x_187:
        /* <DEDUP_REMOVED lines=9> */
.L_x_189:
        /* <DEDUP_REMOVED lines=9> */
.L_x_191:
        /* <DEDUP_REMOVED lines=9> */
.L_x_193:
        /* <DEDUP_REMOVED lines=9> */
.L_x_195:
        /* <DEDUP_REMOVED lines=9> */
.L_x_197:
        /* <DEDUP_REMOVED lines=9> */
.L_x_199:
        /* <DEDUP_REMOVED lines=9> */
.L_x_201:
        /* <DEDUP_REMOVED lines=9> */
.L_x_203:
        /* <DEDUP_REMOVED lines=9> */
.L_x_205:
[----:B------:R-:W-:-:S04]  /*3690*/  UIADD3 UR4, UPT, UPT, UR4, 0x1, URZ ;  /* 0x0000000104047890 */ /* 0x000fc8000fffe0ff */
[----:B------:R-:W-:-:S04]  /*36a0*/  UISETP.NE.AND UP0, UPT, UR4, 0x16, UPT ;  /* 0x000000160400788c */ /* 0x000fc8000bf05270 */
[----:B------:R-:W-:Y:S02]  /*36b0*/  USEL UR5, URZ, 0x1, UP0 ;  /* 0x00000001ff057887 */ /* 0x000fe40008000000 */
[----:B------:R-:W-:-:S04]  /*36c0*/  USEL UR4, UR4, URZ, UP0 ;  /* 0x000000ff04047287 */ /* 0x000fc80008000000 */
[----:B------:R-:W-:Y:S01]  /*36d0*/  ULEA UR4, UR4, UR8, 0x3 ;  /* 0x0000000804047291 */ /* 0x000fe2000f8e18ff */
[----:B-1----:R-:W-:-:S04]  /*36e0*/  LOP3.LUT R3, R2, UR5, RZ, 0x3c, !PT ;  /* 0x0000000502037c12 */ /* 0x002fc8000f8e3cff */
[----:B------:R-:W-:Y:S01]  /*36f0*/  SHF.L.U32 R3, R3, 0x1f, RZ ;  /* 0x0000001f03037819 */ /* 0x000fe200000006ff */
[----:B------:R-:W-:-:S07]  /*3700*/  IMAD.U32 R0, RZ, RZ, UR4 ;  /* 0x00000004ff007e24 */ /* 0x000fce000f8e00ff */
.L_x_65:
[----:B-1----:R1:W2:Y:S02]  /*3710*/  SYNCS.PHASECHK.TRANS64.TRYWAIT P0, [R0+URZ], R3 ;  /* 0x00000003000075a7 */ /* 0x0022a400080011ff */
[----:B--2---:R-:W-:Y:S05]  /*3720*/  @!P0 NANOSLEEP.SYNCS 0x989680 ;  /* 0x009896800000895d */ /* 0x004fea0003900000 */
[----:B------:R-:W2:Y:S02]  /*3730*/  @!P0 SYNCS.PHASECHK.TRANS64 P0, [R0+URZ], R3 ;  /* 0x00000003000085a7 */ /* 0x000ea400080010ff */
[----:B--2---:R-:W-:Y:S05]  /*3740*/  @P0 EXIT ;  /* 0x000000000000094d */ /* 0x004fea0003800000 */
[----:B------:R-:W-:Y:S05]  /*3750*/  BRA `(.L_x_65) ;  /* 0xfffffffc00ec7947 */ /* 0x000fea000383ffff */
.L_x_23:
[----:B------:R-:W-:-:S04]  /*3760*/  UISETP.NE.AND UP0, UPT, UR45, URZ, UPT ;  /* 0x000000ff2d00728c */ /* 0x000fc8000bf05270 */
[----:B------:R-:W-:-:S09]  /*3770*/  UISETP.NE.OR UP0, UPT, UR18, 0x1, UP0 ;  /* 0x000000011200788c */ /* 0x000fd20008705670 */
[----:B------:R-:W-:Y:S05]  /*3780*/  BRA.U UP0, `(.L_x_66) ;  /* 0x0000000500487547 */ /* 0x000fea000b800000 */
[----:B------:R-:W-:Y:S01]  /*3790*/  ISETP.GE.U32.AND P2, PT, R3, 0x4, PT ;  /* 0x000000040300780c */ /* 0x000fe20003f46070 */
[----:B------:R-:W-:Y:S01]  /*37a0*/  IMAD.MOV.U32 R12, RZ, RZ, 0x1 ;  /* 0x00000001ff0c7424 */ /* 0x000fe200078e00ff */
[----:B------:R-:W-:Y:S02]  /*37b0*/  CS2R R10, SRZ ;  /* 0x00000000000a7805 */ /* 0x000fe4000001ff00 */
[----:B------:R-:W-:Y:S01]  /*37c0*/  CS2R R8, SRZ ;  /* 0x0000000000087805 */ /* 0x000fe2000001ff00 */
[----:B------:R-:W-:Y:S01]  /*37d0*/  UMOV UR6, 0x400 ;  /* 0x0000040000067882 */ /* 0x000fe20000000000 */
[----:B------:R-:W-:Y:S01]  /*37e0*/  UMOV UR5, URZ ;  /* 0x000000ff00057c82 */ /* 0x000fe20008000000 */
[----:B------:R-:W-:-:S12]  /*37f0*/  ULEA UR6, UR45, UR6, 0x18 ;  /* 0x000000062d067291 */ /* 0x000fd8000f8ec0ff */
.L_x_70:
[----:B------:R-:W-:Y:S02]  /*3800*/  LEA R0, R8, UR6, 0x3 ;  /* 0x0000000608007c11 */ /* 0x000fe4000f8e18ff */
[----:B------:R-:W-:-:S03]  /*3810*/  SHF.L.U32 R5, R9, 0x1f, RZ ;  /* 0x0000001f09057819 */ /* 0x000fc600000006ff */
[----:B------:R-:W-:Y:S01]  /*3820*/  VIADD R4, R0, 0x200 ;  /* 0x0000020000047836 */ /* 0x000fe20000000000 */
[----:B------:R-:W2:Y:S02]  /*3830*/  SYNCS.PHASECHK.TRANS64.TRYWAIT P0, [R0+URZ+0x1f0], R5 ;  /* 0x0001f005000075a7 */ /* 0x000ea400080011ff */
[----:B--2---:R-:W-:Y:S05]  /*3840*/  @!P0 BRA `(.L_x_67) ;  /* 0x0000009800948947 */ /* 0x004fea0003800000 */
.L_x_206:
[----:B------:R-:W-:Y:S01]  /*3850*/  ULEA UR4, UR5, UR6, 0x3 ;  /* 0x0000000605047291 */ /* 0x000fe2000f8e18ff */
[----:B------:R-:W-:Y:S01]  /*3860*/  PRMT R4, RZ, 0x654, R4 ;  /* 0x00000654ff047816 */ /* 0x000fe20000000004 */
[----:B--2---:R-:W-:Y:S01]  /*3870*/  @!P2 IMAD.MOV.U32 R5, RZ, RZ, 0x10 ;  /* 0x00000010ff05a424 */ /* 0x004fe200078e00ff */
[----:B------:R-:W-:Y:S01]  /*3880*/  SHF.L.U32 R7, R12, 0x1f, RZ ;  /* 0x0000001f0c077819 */ /* 0x000fe200000006ff */
[----:B------:R-:W-:Y:S01]  /*3890*/  UIADD3 UR7, UPT, UPT, UR4, 0x1b0, URZ ;  /* 0x000001b004077890 */ /* 0x000fe2000fffe0ff */
[----:B------:R2:W-:Y:S05]  /*38a0*/  SYNCS.ARRIVE.TRANS64.RED.A1T0 RZ, [R4+URZ], RZ ;  /* 0x000000ff04ff79a7 */ /* 0x0005ea00081004ff */
[----:B------:R-:W-:Y:S01]  /*38b0*/  IMAD.U32 R0, RZ, RZ, UR7 ;  /* 0x00000007ff007e24 */ /* 0x000fe2000f8e00ff */
[----:B------:R-:W3:Y:S04]  /*38c0*/  SYNCS.PHASECHK.TRANS64.TRYWAIT P0, [UR4+0x1c0], R7 ;  /* 0x0001c007ff0075a7 */ /* 0x000ee80008001104 */
[----:B------:R-:W-:Y:S01]  /*38d0*/  PRMT R13, R3, 0x654, R0 ;  /* 0x00000654030d7816 */ /* 0x000fe20000000000 */
[----:B--23--:R-:W-:Y:S06]  /*38e0*/  @!P0 BRA `(.L_x_68) ;  /* 0x0000009800808947 */ /* 0x00cfec0003800000 */
.L_x_208:
[----:B------:R-:W-:Y:S01]  /*38f0*/  ULEA UR8, UR5, UR6, 0x4 ;  /* 0x0000000605087291 */ /* 0x000fe2000f8e20ff */
[----:B------:R-:W-:Y:S01]  /*3900*/  SEL R2, R13, R2, !P2 ;  /* 0x000000020d027207 */ /* 0x000fe20005000000 */
[----:B------:R-:W-:Y:S01]  /*3910*/  UIADD3 UR9, UPT, UPT, UR4, 0x1b0, URZ ;  /* 0x000001b004097890 */ /* 0x000fe2000fffe0ff */
[----:B--2---:R-:W-:Y:S01]  /*3920*/  LEA R0, R11, UR6, 0x3 ;  /* 0x000000060b007c11 */ /* 0x004fe2000f8e18ff */
[----:B------:R-:W-:Y:S01]  /*3930*/  UIADD3 UR8, UPT, UPT, UR8, 0x220, URZ ;  /* 0x0000022008087890 */ /* 0x000fe2000fffe0ff */
[----:B------:R2:W-:Y:S01]  /*3940*/  @!P2 SYNCS.ARRIVE.TRANS64.RED RZ, [R2+URZ], R5 ;  /* 0x0000000502ffa9a7 */ /* 0x0005e200080004ff */
[----:B------:R-:W-:Y:S01]  /*3950*/  UIADD3 UR4, UPT, UPT, UR5, 0x1, URZ ;  /* 0x0000000105047890 */ /* 0x000fe2000fffe0ff */
[----:B------:R-:W-:-:S03]  /*3960*/  VIADD R8, R8, 0x1 ;  /* 0x0000000108087836 */ /* 0x000fc60000000000 */
[----:B------:R-:W-:Y:S02]  /*3970*/  UISETP.NE.AND UP0, UPT, UR4, 0x2, UPT ;  /* 0x000000020400788c */ /* 0x000fe4000bf05270 */
[----:B------:R-:W-:Y:S01]  /*3980*/  ISETP.NE.AND P0, PT, R8, 0x2, PT ;  /* 0x000000020800780c */ /* 0x000fe20003f05270 */
[----:B------:R-:W-:Y:S06]  /*3990*/  UGETNEXTWORKID.BROADCAST [UR8], [UR9] ;  /* 0x00000000080073ca */ /* 0x000fec0008000100 */
[----:B------:R-:W-:Y:S02]  /*39a0*/  USEL UR7, URZ, 0x1, UP0 ;  /* 0x00000001ff077887 */ /* 0x000fe40008000000 */
[----:B------:R-:W-:-:S04]  /*39b0*/  USEL UR5, UR4, URZ, UP0 ;  /* 0x000000ff04057287 */ /* 0x000fc80008000000 */
[----:B------:R-:W-:Y:S02]  /*39c0*/  LOP3.LUT R12, R12, UR7, RZ, 0x3c, !PT ;  /* 0x000000070c0c7c12 */ /* 0x000fe4000f8e3cff */
[----:B--2---:R-:W-:-:S04]  /*39d0*/  SHF.L.U32 R5, R10, 0x1f, RZ ;  /* 0x0000001f0a057819 */ /* 0x004fc800000006ff */
[----:B------:R-:W2:Y:S02]  /*39e0*/  SYNCS.PHASECHK.TRANS64.TRYWAIT P1, [R0+URZ+0x1b0], R5 ;  /* 0x0001b005000075a7 */ /* 0x000ea400080211ff */
[----:B--2---:R-:W-:Y:S05]  /*39f0*/  @!P1 BRA `(.L_x_69) ;  /* 0x0000009800549947 */ /* 0x004fea0003800000 */
.L_x_209:
[C---:B------:R-:W-:Y:S01]  /*3a00*/  LEA R4, R11.reuse, UR6, 0x4 ;  /* 0x000000060b047c11 */ /* 0x040fe2000f8e20ff */
[----:B--2---:R-:W-:Y:S01]  /*3a10*/  VIADD R0, R0, 0x1c0 ;  /* 0x000001c000007836 */ /* 0x004fe20000000000 */
[----:B------:R-:W-:Y:S01]  /*3a20*/  SEL R8, R8, RZ, P0 ;  /* 0x000000ff08087207 */ /* 0x000fe20000000000 */
[----:B------:R-:W-:-:S03]  /*3a30*/  VIADD R11, R11, 0x1 ;  /* 0x000000010b0b7836 */ /* 0x000fc60000000000 */
[----:B------:R-:W2:Y:S01]  /*3a40*/  LDS.128 R4, [R4+0x220] ;  /* 0x0002200004047984 */ /* 0x000ea20000000c00 */
[----:B------:R-:W-:Y:S02]  /*3a50*/  PRMT R0, RZ, 0x654, R0 ;  /* 0x00000654ff007816 */ /* 0x000fe40000000000 */
[C---:B------:R-:W-:Y:S01]  /*3a60*/  ISETP.NE.AND P1, PT, R11.reuse, 0x2, PT ;  /* 0x000000020b00780c */ /* 0x040fe20003f25270 */
[----:B------:R-:W-:Y:S01]  /*3a70*/  @!PT LDS RZ, [RZ] ;  /* 0x00000000fffff984 */ /* 0x000fe20000000800 */
[----:B------:R-:W-:Y:S01]  /*3a80*/  @!PT LDS RZ, [RZ] ;  /* 0x00000000fffff984 */ /* 0x000fe20000000800 */
[----:B------:R-:W-:Y:S01]  /*3a90*/  @!PT LDS RZ, [RZ] ;  /* 0x00000000fffff984 */ /* 0x000fe20000000800 */
[----:B------:R-:W-:Y:S01]  /*3aa0*/  @!PT LDS RZ, [RZ] ;  /* 0x00000000fffff984 */ /* 0x000fe20000000800 */
[----:B------:R3:W-:Y:S06]  /*3ab0*/  MEMBAR.ALL.CTA ;  /* 0x0000000000007992 */ /* 0x0007ec0000008000 */
[----:B---3--:R-:W3:Y:S01]  /*3ac0*/  FENCE.VIEW.ASYNC.S ;  /* 0x00000000000073c6 */ /* 0x008ee20000000000 */
[----:B------:R-:W-:Y:S01]  /*3ad0*/  SEL R11, R11, RZ, P1 ;  /* 0x000000ff0b0b7207 */ /* 0x000fe20000800000 */
[----:B---3--:R3:W-:Y:S01]  /*3ae0*/  SYNCS.ARRIVE.TRANS64.RED.A1T0 RZ, [R0+URZ], RZ ;  /* 0x000000ff00ff79a7 */ /* 0x0087e200081004ff */
[----:B--2---:R-:W-:-:S02]  /*3af0*/  LOP3.LUT P3, RZ, R6, 0x1, RZ, 0xc0, !PT ;  /* 0x0000000106ff7812 */ /* 0x004fc4000786c0ff */
[----:B------:R-:W-:-:S04]  /*3b00*/  SEL R5, RZ, 0x1, P1 ;  /* 0x00000001ff057807 */ /* 0x000fc80000800000 */
[----:B------:R-:W-:Y:S02]  /*3b10*/  LOP3.LUT R10, R10, R5, RZ, 0x3c, !PT ;  /* 0x000000050a0a7212 */ /* 0x000fe400078e3cff */
[----:B---3--:R-:W-:-:S04]  /*3b20*/  SEL R0, RZ, 0x1, P0 ;  /* 0x00000001ff007807 */ /* 0x008fc80000000000 */
[----:B------:R-:W-:Y:S01]  /*3b30*/  LOP3.LUT R9, R9, R0, RZ, 0x3c, !PT ;  /* 0x0000000009097212 */ /* 0x000fe200078e3cff */
[----:B------:R-:W-:Y:S06]  /*3b40*/  @P3 BRA `(.L_x_70) ;  /* 0xfffffffc002c3947 */ /* 0x000fec000383ffff */
[----:B------:R-:W-:Y:S01]  /*3b50*/  ULEA UR4, UR5, UR6, 0x3 ;  /* 0x0000000605047291 */ /* 0x000fe2000f8e18ff */
[----:B------:R-:W-:-:S08]  /*3b60*/  SHF.L.U32 R3, R12, 0x1f, RZ ;  /* 0x0000001f0c037819 */ /* 0x000fd000000006ff */
[----:B------:R-:W2:Y:S02]  /*3b70*/  SYNCS.PHASECHK.TRANS64 P0, [UR4+0x1c0], R3 ;  /* 0x0001c003ff0075a7 */ /* 0x000ea40008001004 */
[----:B--2---:R-:W-:Y:S05]  /*3b80*/  @P0 BRA `(.L_x_71) ;  /* 0x0000000000080947 */ /* 0x004fea0003800000 */
[----:B------:R-:W2:Y:S02]  /*3b90*/  SYNCS.PHASECHK.TRANS64.TRYWAIT P0, [UR4+0x1c0], R3 ;  /* 0x0001c003ff0075a7 */ /* 0x000ea40008001104 */
[----:B--2---:R-:W-:Y:S05]  /*3ba0*/  @!P0 BRA `(.L_x_72) ;  /* 0x0000009400fc8947 */ /* 0x004fea0003800000 */
.L_x_71:
[----:B------:R-:W-:-:S04]  /*3bb0*/  UIADD3 UR7, UPT, UPT, UR5, 0x1, URZ ;  /* 0x0000000105077890 */ /* 0x000fc8000fffe0ff */
[----:B------:R-:W-:-:S04]  /*3bc0*/  UISETP.NE.AND UP0, UPT, UR7, 0x2, UPT ;  /* 0x000000020700788c */ /* 0x000fc8000bf05270 */
[----:B------:R-:W-:Y:S02]  /*3bd0*/  USEL UR8, URZ, 0x1, UP0 ;  /* 0x00000001ff087887 */ /* 0x000fe40008000000 */
[----:B------:R-:W-:-:S04]  /*3be0*/  USEL UR7, UR7, URZ, UP0 ;  /* 0x000000ff07077287 */ /* 0x000fc80008000000 */
[----:B------:R-:W-:Y:S01]  /*3bf0*/  ULEA UR7, UR7, UR6, 0x3 ;  /* 0x0000000607077291 */ /* 0x000fe2000f8e18ff */
[----:B--2---:R-:W-:-:S04]  /*3c00*/  LOP3.LUT R3, R12, UR8, RZ, 0x3c, !PT ;  /* 0x000000080c037c12 */ /* 0x004fc8000f8e3cff */
[----:B------:R-:W-:-:S04]  /*3c10*/  SHF.L.U32 R0, R3, 0x1f, RZ ;  /* 0x0000001f03007819 */ /* 0x000fc800000006ff */
[----:B------:R-:W2:Y:S02]  /*3c20*/  SYNCS.PHASECHK.TRANS64 P0, [UR7+0x1c0], R0 ;  /* 0x0001c000ff0075a7 */ /* 0x000ea40008001007 */
[----:B-12---:R-:W-:Y:S05]  /*3c30*/  @P0 EXIT ;  /* 0x000000000000094d */ /* 0x006fea0003800000 */
[----:B------:R-:W-:Y:S02]  /*3c40*/  SHF.L.U32 R3, R3, 0x1f, RZ ;  /* 0x0000001f03037819 */ /* 0x000fe400000006ff */
[----:B------:R-:W-:-:S07]  /*3c50*/  MOV R0, UR7 ;  /* 0x0000000700007c02 */ /* 0x000fce0008000f00 */
.L_x_73:
[----:B-1----:R1:W2:Y:S02]  /*3c60*/  SYNCS.PHASECHK.TRANS64.TRYWAIT P0, [R0+URZ+0x1c0], R3 ;  /* 0x0001c003000075a7 */ /* 0x0022a400080011ff */
[----:B--2---:R-:W-:Y:S05]  /*3c70*/  @!P0 NANOSLEEP.SYNCS 0x989680 ;  /* 0x009896800000895d */ /* 0x004fea0003900000 */
[----:B------:R-:W2:Y:S02]  /*3c80*/  @!P0 SYNCS.PHASECHK.TRANS64 P0, [R0+URZ+0x1c0], R3 ;  /* 0x0001c003000085a7 */ /* 0x000ea400080010ff */
[----:B--2---:R-:W-:Y:S05]  /*3c90*/  @P0 EXIT ;  /* 0x000000000000094d */ /* 0x004fea0003800000 */
[----:B------:R-:W-:Y:S05]  /*3ca0*/  BRA `(.L_x_73) ;  /* 0xfffffffc00ec7947 */ /* 0x000fea000383ffff */
.L_x_66:
[----:B------:R-:W-:Y:S05]  /*3cb0*/  BRA.U UP5, `(.L_x_74) ;  /* 0x00000011053c7547 */ /* 0x000fea000b800000 */
[----:B------:R-:W-:Y:S01]  /*3cc0*/  UMOV UR4, 0x40 ;  /* 0x0000004000047882 */ /* 0x000fe20000000000 */
[----:B------:R-:W-:Y:S01]  /*3cd0*/  NOP ;  /* 0x0000000000007918 */ /* 0x000fe20000000000 */
[----:B------:R-:W-:Y:S01]  /*3ce0*/  ULEA UR5, UR45, UR4, 0x18 ;  /* 0x000000042d057291 */ /* 0x000fe2000f8ec0ff */
[----:B------:R-:W-:Y:S02]  /*3cf0*/  UMOV UR6, 0x400 ;  /* 0x0000040000067882 */ /* 0x000fe40000000000 */
[----:B------:R-:W-:-:S06]  /*3d00*/  ULEA UR6, UR45, UR6, 0x18 ;  /* 0x000000062d067291 */ /* 0x000fcc000f8ec0ff */
[----:B------:R-:W2:Y:S02]  /*3d10*/  LDS.U8 R3, [UR5+0x1c] ;  /* 0x00001c05ff037984 */ /* 0x000ea40008000000 */
[----:B--2---:R-:W-:-:S13]  /*3d20*/  ISETP.NE.AND P0, PT, R3, RZ, PT ;  /* 0x000000ff0300720c */ /* 0x004fda0003f05270 */
[----:B------:R-:W-:Y:S05]  /*3d30*/  @P0 BRA `(.L_x_75) ;  /* 0x0000000400080947 */ /* 0x000fea0003800000 */
[----:B------:R-:W-:Y:S02]  /*3d40*/  UISETP.NE.U32.AND UP1, UPT, UR27, 0x1, UPT ;  /* 0x000000011b00788c */ /* 0x000fe4000bf25070 */
[----:B------:R-:W-:-:S07]  /*3d50*/  UIADD3 UR7, UPT, UPT, UR5, 0x8, URZ ;  /* 0x0000000805077890 */ /* 0x000fce000fffe0ff */
[----:B------:R-:W-:Y:S05]  /*3d60*/  BRA.U !UP1, `(.L_x_76) ;  /* 0x00000001099c7547 */ /* 0x000fea000b800000 */
[----:B------:R-:W-:Y:S01]  /*3d70*/  ELECT P0, URZ, PT ;  /* 0x0000000000ff782f */ /* 0x000fe20003800000 */
[----:B------:R-:W-:-:S12]  /*3d80*/  BSSY B0, `(.L_x_76) ;  /* 0x0000025000007945 */ /* 0x000fd80003800000 */
[----:B------:R-:W-:Y:S05]  /*3d90*/  @!P0 BRA `(.L_x_77) ;  /* 0x00000000008c8947 */ /* 0x000fea0003800000 */
[----:B------:R-:W-:-:S05]  /*3da0*/  UMOV UR4, 0x10 ;  /* 0x0000001000047882 */ /* 0x000fca0000000000 */
[----:B------:R-:W-:Y:S04]  /*3db0*/  DEPBAR.LE SB2, 0x36 ;  /* 0x0000ad800000791a */ /* 0x000fe80000000000 */
[----:B------:R-:W2:Y:S02]  /*3dc0*/  UTCATOMSWS.2CTA.FIND_AND_SET.ALIGN UP0, UR4, UR4 ;  /* 0x00000004000475e3 */ /* 0x000ea40008200800 */
[----:B--2---:R-:W-:Y:S01]  /*3dd0*/  MOV R10, UR4 ;  /* 0x00000004000a7c02 */ /* 0x004fe20008000f00 */
[----:B------:R-:W-:Y:S06]  /*3de0*/  BRA.U UP0, `(.L_x_78) ;  /* 0x0000000100187547 */ /* 0x000fec000b800000 */
.L_x_79:
[----:B------:R-:W-:Y:S05]  /*3df0*/  NANOSLEEP 0x64 ;  /* 0x000000640000795d */ /* 0x000fea0003800000 */
[----:B------:R-:W-:-:S05]  /*3e00*/  UMOV UR4, 0x10 ;  /* 0x0000001000047882 */ /* 0x000fca0000000000 */
[----:B------:R-:W-:Y:S04]  /*3e10*/  DEPBAR.LE SB2, 0x36 ;  /* 0x0000ad800000791a */ /* 0x000fe80000000000 */
[----:B------:R-:W2:Y:S02]  /*3e20*/  UTCATOMSWS.2CTA.FIND_AND_SET.ALIGN UP0, UR4, UR4 ;  /* 0x00000004000475e3 */ /* 0x000ea40008200800 */
[----:B--2---:R-:W-:Y:S01]  /*3e30*/  MOV R10, UR4 ;  /* 0x00000004000a7c02 */ /* 0x004fe20008000f00 */
[----:B------:R-:W-:Y:S05]  /*3e40*/  BRA.U !UP0, `(.L_x_79) ;  /* 0xfffffffd08e87547 */ /* 0x000fea000b83ffff */
.L_x_78:
[----:B------:R-:W2:Y:S01]  /*3e50*/  LDS R6, [UR5+0x10] ;  /* 0x00001005ff067984 */ /* 0x000ea20008000800 */
[----:B------:R-:W-:Y:S01]  /*3e60*/  IMAD.U32 R3, RZ, RZ, UR6 ;  /* 0x00000006ff037e24 */ /* 0x000fe2000f8e00ff */
[----:B------:R-:W-:-:S03]  /*3e70*/  MOV R4, UR28 ;  /* 0x0000001c00047c02 */ /* 0x000fc60008000f00 */
[----:B------:R-:W-:Y:S01]  /*3e80*/  VIADD R3, R3, 0x240 ;  /* 0x0000024003037836 */ /* 0x000fe20000000000 */
[----:B--2---:R-:W-:-:S04]  /*3e90*/  SHF.L.U32 R6, R6, 0x1f, RZ ;  /* 0x0000001f06067819 */ /* 0x004fc800000006ff */
[----:B------:R-:W2:Y:S02]  /*3ea0*/  SYNCS.PHASECHK.TRANS64.TRYWAIT P0, [UR5+0x8], R6 ;  /* 0x00000806ff0075a7 */ /* 0x000ea40008001105 */
[----:B--2---:R-:W-:Y:S05]  /*3eb0*/  @P0 BRA `(.L_x_80) ;  /* 0x0000000000080947 */ /* 0x004fea0003800000 */
[----:B------:R-:W2:Y:S02]  /*3ec0*/  SYNCS.PHASECHK.TRANS64.TRYWAIT P0, [UR5+0x8], R6 ;  /* 0x00000806ff0075a7 */ /* 0x000ea40008001105 */
[----:B--2---:R-:W-:Y:S05]  /*3ed0*/  @!P0 BRA `(.L_x_81) ;  /* 0x0000009400488947 */ /* 0x004fea0003800000 */
.L_x_80:
[----:B------:R-:W-:Y:S01]  /*3ee0*/  PRMT R4, R4, 0x654, R3 ;  /* 0x0000065404047816 */ /* 0x000fe20000000003 */
[----:B------:R-:W-:Y:S01]  /*3ef0*/  HFMA2 R3, -RZ, RZ, 0, 5.9604644775390625e-08 ;  /* 0x00000001ff037431 */ /* 0x000fe200000001ff */
[----:B------:R-:W-:Y:S01]  /*3f00*/  UPRMT UR4, UR28, 0x654, UR7 ;  /* 0x000006541c047896 */ /* 0x000fe20008000007 */
[----:B------:R-:W-:Y:S02]  /*3f10*/  IMAD.MOV.U32 R7, RZ, RZ, 0xffff ;  /* 0x0000ffffff077424 */ /* 0x000fe400078e00ff */
[----:B--2---:R-:W-:Y:S02]  /*3f20*/  IMAD.MOV.U32 R6, RZ, RZ, 0x4 ;  /* 0x00000004ff067424 */ /* 0x004fe400078e00ff */
[----:B------:R-:W-:Y:S01]  /*3f30*/  IMAD.SHL.U32 R9, R10, 0x20, RZ ;  /* 0x000000200a097824 */ /* 0x000fe200078e00ff */
[----:B------:R-:W-:Y:S02]  /*3f40*/  MOV R5, UR4 ;  /* 0x0000000400057c02 */ /* 0x000fe40008000f00 */
[-C--:B------:R-:W-:Y:S01]  /*3f50*/  SHF.L.U32 R8, R7, R10.reuse, RZ ;  /* 0x0000000a07087219 */ /* 0x080fe200000006ff */
[----:B------:R2:W-:Y:S01]  /*3f60*/  SYNCS.ARRIVE.TRANS64.RED RZ, [UR4], R6 ;  /* 0x00000006ffff79a7 */ /* 0x0005e20008000404 */
[----:B------:R-:W-:Y:S01]  /*3f70*/  SHF.L.U32 R7, R3, R10, RZ ;  /* 0x0000000a03077219 */ /* 0x000fe200000006ff */
[----:B------:R2:W-:Y:S04]  /*3f80*/  STS [UR6+0x240], R9 ;  /* 0x00024009ff007988 */ /* 0x0005e80008000806 */
[----:B------:R2:W-:Y:S04]  /*3f90*/  STAS [R4.64], R10 ;  /* 0x0000000a04007dbd */ /* 0x0005e8000c0008ff */
[----:B------:R2:W-:Y:S04]  /*3fa0*/  ATOMS.OR RZ, [UR5+0x14], R8 ;  /* 0x00001408ffff798c */ /* 0x0005e8000b000005 */
[----:B------:R2:W-:Y:S04]  /*3fb0*/  ATOMS.OR RZ, [UR5+0x18], R7 ;  /* 0x00001807ffff798c */ /* 0x0005e8000b000005 */
[----:B------:R2:W-:Y:S02]  /*3fc0*/  ATOMS.XOR RZ, [UR5+0x10], R3 ;  /* 0x00001003ffff798c */ /* 0x0005e4000b800005 */
.L_x_77:
[----:B-1----:R-:W-:Y:S05]  /*3fd0*/  BSYNC B0 ;  /* 0x0000000000007941 */ /* 0x002fea0003800000 */
.L_x_76:
[----:B------:R-:W-:Y:S05]  /*3fe0*/  BRA.U UP1, `(.L_x_82) ;  /* 0x00000001016c7547 */ /* 0x000fea000b800000 */
[----:B------:R-:W-:-:S03]  /*3ff0*/  UMOV UR4, 0xffffffff ;  /* 0xffffffff00047882 */ /* 0x000fc60000000000 */
[----:B------:R-:W-:Y:S05]  /*4000*/  BRA.DIV UR4, `(.L_x_83) ;  /* 0x0000009604147947 */ /* 0x000fea000b800000 */
[----:B------:R-:W-:-:S13]  /*4010*/  ELECT P0, URZ, PT ;  /* 0x0000000000ff782f */ /* 0x000fda0003800000 */
.L_x_213:
[----:B------:R-:W-:Y:S05]  /*4020*/  @!P0 BRA `(.L_x_82) ;  /* 0x00000000005c8947 */ /* 0x000fea0003800000 */
[----:B--2---:R-:W2:Y:S02]  /*4030*/  LDS R4, [UR5+0x10] ;  /* 0x00001005ff047984 */ /* 0x004ea40008000800 */
[----:B--2---:R-:W-:-:S04]  /*4040*/  SHF.L.U32 R4, R4, 0x1f, RZ ;  /* 0x0000001f04047819 */ /* 0x004fc800000006ff */
[----:B------:R-:W2:Y:S02]  /*4050*/  SYNCS.PHASECHK.TRANS64.TRYWAIT P0, [UR5+0x8], R4 ;  /* 0x00000804ff0075a7 */ /* 0x000ea40008001105 */
[----:B--2---:R-:W-:Y:S05]  /*4060*/  @P0 BRA `(.L_x_84) ;  /* 0x0000000000080947 */ /* 0x004fea0003800000 */
[----:B------:R-:W2:Y:S02]  /*4070*/  SYNCS.PHASECHK.TRANS64.TRYWAIT P0, [UR5+0x8], R4 ;  /* 0x00000804ff0075a7 */ /* 0x000ea40008001105 */
[----:B--2---:R-:W-:Y:S05]  /*4080*/  @!P0 BRA `(.L_x_85) ;  /* 0x0000009400188947 */ /* 0x004fea0003800000 */
.L_x_84:
[----:B------:R-:W3:Y:S01]  /*4090*/  LDS R6, [UR6+0x240] ;  /* 0x00024006ff067984 */ /* 0x000ee20008000800 */
[----:B--2---:R-:W-:Y:S02]  /*40a0*/  HFMA2 R3, -RZ, RZ, 0, 5.9604644775390625e-08 ;  /* 0x00000001ff037431 */ /* 0x004fe400000001ff */
[----:B------:R-:W-:Y:S01]  /*40b0*/  IMAD.MOV.U32 R4, RZ, RZ, 0xffff ;  /* 0x0000ffffff047424 */ /* 0x000fe200078e00ff */
[----:B------:R-:W-:Y:S01]  /*40c0*/  UPRMT UR4, UR28, 0x654, UR7 ;  /* 0x000006541c047896 */ /* 0x000fe20008000007 */
[----:B---3--:R-:W-:-:S03]  /*40d0*/  IMAD.SHL.U32 R5, R6, 0x20, RZ ;  /* 0x0000002006057824 */ /* 0x008fc600078e00ff */
[-C--:B------:R-:W-:Y:S02]  /*40e0*/  SHF.L.U32 R4, R4, R6.reuse, RZ ;  /* 0x0000000604047219 */ /* 0x080fe400000006ff */
[----:B------:R-:W-:Y:S01]  /*40f0*/  SHF.L.U32 R6, R3, R6, RZ ;  /* 0x0000000603067219 */ /* 0x000fe200000006ff */
[----:B------:R3:W-:Y:S04]  /*4100*/  STS [UR6+0x240], R5 ;  /* 0x00024005ff007988 */ /* 0x0007e80008000806 */
[----:B------:R3:W-:Y:S04]  /*4110*/  ATOMS.OR RZ, [UR5+0x14], R4 ;  /* 0x00001404ffff798c */ /* 0x0007e8000b000005 */
[----:B------:R3:W-:Y:S01]  /*4120*/  ATOMS.OR RZ, [UR5+0x18], R6 ;  /* 0x00001806ffff798c */ /* 0x0007e2000b000005 */
[----:B------:R-:W-:Y:S03]  /*4130*/  SYNCS.ARRIVE.TRANS64.RED.A1T0 RZ, [UR4], RZ ;  /* 0x000000ffffff79a7 */ /* 0x000fe60008100404 */
[----:B------:R3:W-:Y:S01]  /*4140*/  ATOMS.XOR RZ, [UR5+0x10], R3 ;  /* 0x00001003ffff798c */ /* 0x0007e2000b800005 */
[----:B------:R-:W-:Y:S05]  /*4150*/  BRA `(.L_x_82) ;  /* 0x0000000000107947 */ /* 0x000fea0003800000 */
.L_x_75:
[----:B------:R-:W-:Y:S02]  /*4160*/  MOV R3, 0xffffffff ;  /* 0xffffffff00037802 */ /* 0x000fe40000000f00 */
[----:B------:R-:W-:-:S03]  /*4170*/  MOV R4, 0x41a0 ;  /* 0x000041a000047802 */ /* 0x000fc60000000f00 */
[----:B------:R2:W-:Y:S04]  /*4180*/  STS [UR6+0x240], R3 ;  /* 0x00024003ff007988 */ /* 0x0005e80008000806 */
[----:B-12--5:R-:W-:Y:S05]  /*4190*/  CALL.REL.NOINC `($__internal_1_$__cuda_sm10x_tcgen05_guardrail_trap_phase_invalid_during_alloc) ;  /* 0x0000009800b87944 */ /* 0x026fea0003c00000 */
.L_x_82:
[----:B------:R-:W-:Y:S05]  /*41a0*/  WARPSYNC.ALL ;  /* 0x0000000000007948 */ /* 0x000fea0003800000 */
[----:B------:R-:W4:Y:S01]  /*41b0*/  S2UR UR4, SR_CgaCtaId ;  /* 0x00000000000479c3 */ /* 0x000f220000008800 */
[----:B------:R-:W-:Y:S01]  /*41c0*/  UMOV UR13, 0x400 ;  /* 0x00000400000d7882 */ /* 0x000fe20000000000 */
[----:B------:R-:W-:-:S06]  /*41d0*/  NOP ;  /* 0x0000000000007918 */ /* 0x000fcc0000000000 */
[----:B------:R-:W-:Y:S06]  /*41e0*/  BAR.ARV 0x6, 0xa0 ;  /* 0x0182800000007b1d */ /* 0x000fec0000002000 */
[----:B------:R-:W1:Y:S01]  /*41f0*/  LDCU UR6, c[0x0][0x38c] ;  /* 0x00007180ff0677ac */ /* 0x000e620008000800 */
[----:B------:R-:W-:Y:S01]  /*4200*/  LOP3.LUT R0, R0, 0xffff, RZ, 0xc0, !PT ;  /* 0x0000ffff00007812 */ /* 0x000fe200078ec0ff */
[----:B--2---:R-:W-:Y:S01]  /*4210*/  IMAD.MOV.U32 R9, RZ, RZ, 0x1 ;  /* 0x00000001ff097424 */ /* 0x004fe200078e00ff */
[----:B------:R-:W-:Y:S01]  /*4220*/  LOP3.LUT R2, R2, 0xffff, RZ, 0xc0, !PT ;  /* 0x0000ffff02027812 */ /* 0x000fe200078ec0ff */
[----:B------:R-:W-:Y:S01]  /*4230*/  IMAD.MOV.U32 R8, RZ, RZ, RZ ;  /* 0x000000ffff087224 */ /* 0x000fe200078e00ff */
[----:B------:R-:W-:Y:S01]  /*4240*/  R2UR UR24, R0 ;  /* 0x00000000001872ca */ /* 0x000fe200000e0000 */
[----:B------:R-:W-:Y:S01]  /*4250*/  UMOV UR20, URZ ;  /* 0x000000ff00147c82 */ /* 0x000fe20008000000 */
[----:B------:R-:W-:Y:S01]  /*4260*/  R2UR UR16, R2 ;  /* 0x00000000021072ca */ /* 0x000fe200000e0000 */
[----:B------:R-:W-:Y:S01]  /*4270*/  UMOV UR10, URZ ;  /* 0x000000ff000a7c82 */ /* 0x000fe20008000000 */
[----:B------:R-:W-:-:S02]  /*4280*/  UISETP.NE.AND UP3, UPT, UR27, URZ, UPT ;  /* 0x000000ff1b00728c */ /* 0x000fc4000bf65270 */
[----:B----4-:R-:W-:Y:S01]  /*4290*/  ULEA UR13, UR4, UR13, 0x18 ;  /* 0x0000000d040d7291 */ /* 0x010fe2000f8ec0ff */
[----:B------:R-:W-:Y:S01]  /*42a0*/  UMOV UR11, URZ ;  /* 0x000000ff000b7c82 */ /* 0x000fe20008000000 */
[----:B------:R-:W-:Y:S02]  /*42b0*/  UMOV UR22, 0x0 ;  /* 0x0000000000167882 */ /* 0x000fe40000000000 */
[----:B------:R-:W-:Y:S02]  /*42c0*/  UIADD3 UR5, UPT, UPT, UR13, 0xc600, URZ ;  /* 0x0000c6000d057890 */ /* 0x000fe4000fffe0ff */
[----:B------:R-:W-:Y:S02]  /*42d0*/  UIADD3 UR4, UPT, UPT, UR13, 0x22600, URZ ;  /* 0x000226000d047890 */ /* 0x000fe4000fffe0ff */
[----:B-1----:R-:W-:Y:S01]  /*42e0*/  UIADD3 UR6, UPT, UPT, UR6, 0x1f, URZ ;  /* 0x0000001f06067890 */ /* 0x002fe2000fffe0ff */
[----:B---3--:R-:W1:Y:S01]  /*42f0*/  LDS R3, [UR13+0x240] ;  /* 0x0002400dff037984 */ /* 0x008e620008000800 */
[----:B------:R-:W-:-:S02]  /*4300*/  USHF.R.U32.HI UR5, URZ, 0x4, UR5 ;  /* 0x00000004ff057899 */ /* 0x000fc40008011605 */
[----:B------:R-:W-:Y:S02]  /*4310*/  USHF.R.S32.HI UR21, URZ, 0x1f, UR6 ;  /* 0x0000001fff157899 */ /* 0x000fe40008011406 */
[----:B------:R-:W-:Y:S02]  /*4320*/  USHF.R.U32.HI UR4, URZ, 0x4, UR4 ;  /* 0x00000004ff047899 */ /* 0x000fe40008011604 */
[----:B------:R-:W-:Y:S02]  /*4330*/  ULEA.HI UR21, UR21, UR6, URZ, 0x5 ;  /* 0x0000000615157291 */ /* 0x000fe4000f8f28ff */
[----:B------:R-:W-:Y:S02]  /*4340*/  ULOP3.LUT UR5, UR5, 0x3fff, URZ, 0xc0, !UPT ;  /* 0x00003fff05057892 */ /* 0x000fe4000f8ec0ff */
[----:B------:R-:W-:Y:S02]  /*4350*/  USHF.R.S32.HI UR21, URZ, 0x5, UR21 ;  /* 0x00000005ff157899 */ /* 0x000fe40008011415 */
[----:B------:R-:W-:-:S02]  /*4360*/  ULOP3.LUT UR18, UR4, 0x3fff, URZ, 0xc0, !UPT ;  /* 0x00003fff04127892 */ /* 0x000fc4000f8ec0ff */
[----:B------:R-:W-:Y:S02]  /*4370*/  UISETP.LT.AND UP0, UPT, UR21, 0x1, UPT ;  /* 0x000000011500788c */ /* 0x000fe4000bf01270 */
[----:B------:R-:W-:Y:S02]  /*4380*/  ULOP3.LUT UR17, UR5, 0x10000, URZ, 0xfc, !UPT ;  /* 0x0001000005117892 */ /* 0x000fe4000f8efcff */
[----:B------:R-:W-:Y:S02]  /*4390*/  ULOP3.LUT UR18, UR18, 0x10000, URZ, 0xfc, !UPT ;  /* 0x0001000012127892 */ /* 0x000fe4000f8efcff */
[----:B------:R-:W-:Y:S01]  /*43a0*/  USEL UR25, UR21, 0x1, !UP0 ;  /* 0x0000000115197887 */ /* 0x000fe2000c000000 */
[----:B------:R-:W-:Y:S01]  /*43b0*/  UMOV UR23, 0x104004a0 ;  /* 0x104004a000177882 */ /* 0x000fe20000000000 */
[----:B-1----:R-:W-:Y:S02]  /*43c0*/  R2UR UR26, R3 ;  /* 0x00000000031a72ca */ /* 0x002fe400000e0000 */
[----:B------:R-:W-:-:S13]  /*43d0*/  CS2R R2, SRZ ;  /* 0x0000000000027805 */ /* 0x000fda000001ff00 */
.L_x_93:
[C---:B------:R-:W-:Y:S02]  /*43e0*/  LEA R0, R8.reuse, UR13, 0x3 ;  /* 0x0000000d08007c11 */ /* 0x040fe4000f8e18ff */
[----:B------:R-:W-:Y:S02]  /*43f0*/  SHF.L.U32 R5, R3, 0x1f, RZ ;  /* 0x0000001f03057819 */ /* 0x000fe400000006ff */
[----:B------:R-:W-:Y:S02]  /*4400*/  LEA R4, R8, UR13, 0x4 ;  /* 0x0000000d08047c11 */ /* 0x000fe4000f8e20ff */
[----:B------:R-:W1:Y:S02]  /*4410*/  SYNCS.PHASECHK.TRANS64.TRYWAIT P0, [R0+URZ+0x1b0], R5 ;  /* 0x0001b005000075a7 */ /* 0x000e6400080011ff */
[----:B-1-3--:R-:W-:Y:S05]  /*4420*/  @!P0 BRA `(.L_x_86) ;  /* 0x0000009000488947 */ /* 0x00afea0003800000 */
.L_x_214:
[----:B-1----:R-:W1:Y:S01]  /*4430*/  LDS.128 R4, [R4+0x220] ;  /* 0x0002200004047984 */ /* 0x002e620000000c00 */
[----:B------:R-:W-:Y:S02]  /*4440*/  VIADD R0, R0, 0x1c0 ;  /* 0x000001c000007836 */ /* 0x000fe40000000000 */
[----:B------:R-:W-:Y:S01]  /*4450*/  VIADD R8, R8, 0x1 ;  /* 0x0000000108087836 */ /* 0x000fe20000000000 */
[----:B------:R-:W-:Y:S01]  /*4460*/  @!PT LDS RZ, [RZ] ;  /* 0x00000000fffff984 */ /* 0x000fe20000000800 */
[----:B------:R-:W-:Y:S01]  /*4470*/  @!PT LDS RZ, [RZ] ;  /* 0x00000000fffff984 */ /* 0x000fe20000000800 */
[----:B------:R-:W-:Y:S01]  /*4480*/  @!PT LDS RZ, [RZ] ;  /* 0x00000000fffff984 */ /* 0x000fe20000000800 */
[----:B------:R-:W-:Y:S01]  /*4490*/  @!PT LDS RZ, [RZ] ;  /* 0x00000000fffff984 */ /* 0x000fe20000000800 */
[----:B------:R2:W-:Y:S06]  /*44a0*/  MEMBAR.ALL.CTA ;  /* 0x0000000000007992 */ /* 0x0005ec0000008000 */
[----:B--2---:R-:W2:Y:S01]  /*44b0*/  FENCE.VIEW.ASYNC.S ;  /* 0x00000000000073c6 */ /* 0x004ea20000000000 */
[----:B------:R-:W-:-:S04]  /*44c0*/  PRMT R0, RZ, 0x654, R0 ;  /* 0x00000654ff007816 */ /* 0x000fc80000000000 */
[----:B--2---:R2:W-:Y:S01]  /*44d0*/  SYNCS.ARRIVE.TRANS64.RED.A1T0 RZ, [R0+URZ], RZ ;  /* 0x000000ff00ff79a7 */ /* 0x0045e200081004ff */
[----:B-1----:R-:W-:Y:S01]  /*44e0*/  LOP3.LUT P1, RZ, R6, 0x1, RZ, 0xc0, !PT ;  /* 0x0000000106ff7812 */ /* 0x002fe2000782c0ff */
[----:B--2---:R-:W-:-:S12]  /*44f0*/  BRA.U UP3, `(.L_x_87) ;  /* 0x0000000103cc7547 */ /* 0x004fd8000b800000 */
[----:B------:R-:W1:Y:S01]  /*4500*/  LDCU UR4, c[0x0][0x38c] ;  /* 0x00007180ff0477ac */ /* 0x000e620008000800 */
[----:B------:R-:W-:Y:S02]  /*4510*/  PLOP3.LUT P2, PT, PT, PT, PT, 0x80, 0x8 ;  /* 0x000000000008781c */ /* 0x000fe40003f4f070 */
[----:B------:R-:W-:Y:S01]  /*4520*/  SHF.L.U32 R5, R9, 0x1f, RZ ;  /* 0x0000001f09057819 */ /* 0x000fe200000006ff */
[----:B------:R-:W-:Y:S02]  /*4530*/  ULEA UR19, UR20, UR13, 0x3 ;  /* 0x0000000d14137291 */ /* 0x000fe4000f8e18ff */
[----:B-1----:R-:W-:-:S06]  /*4540*/  UISETP.GE.AND UP0, UPT, UR4, 0x1, UPT ;  /* 0x000000010400788c */ /* 0x002fcc000bf06270 */
[----:B------:R-:W-:-:S05]  /*4550*/  PLOP3.LUT P0, PT, PT, PT, UP0, 0x80, 0x8 ;  /* 0x000000000008781c */ /* 0x000fca0003f0f008 */
[----:B------:R-:W-:-:S08]  /*4560*/  @UP0 ULEA UR4, UR10, UR13, 0x3 ;  /* 0x0000000d0a040291 */ /* 0x000fd0000f8e18ff */
[----:B------:R-:W-:-:S04]  /*4570*/  @P0 SHF.L.U32 R0, R2, 0x1f, RZ ;  /* 0x0000001f02000819 */ /* 0x000fc800000006ff */
[----:B------:R1:W2:Y:S01]  /*4580*/  @P0 SYNCS.PHASECHK.TRANS64.TRYWAIT P2, [UR4], R0 ;  /* 0x00000000ff0005a7 */ /* 0x0002a20008041104 */
[----:B------:R-:W3:Y:S02]  /*4590*/  SYNCS.PHASECHK.TRANS64.TRYWAIT P0, [UR19+0x1e0], R5 ;  /* 0x0001e005ff0075a7 */ /* 0x000ee40008001113 */
[----:B-123--:R-:W-:Y:S05]  /*45a0*/  @!P0 BRA `(.L_x_88) ;  /* 0x0000008c00fc8947 */ /* 0x00efea0003800000 */
.L_x_216:
[----:B------:R-:W-:Y:S01]  /*45b0*/  UMOV UR14, UR11 ;  /* 0x0000000b000e7c82 */ /* 0x000fe20008000000 */
[----:B------:R-:W-:Y:S05]  /*45c0*/  BRA.U !UP0, `(.L_x_89) ;  /* 0x0000000108887547 */ /* 0x000fea000b800000 */
[----:B------:R-:W-:Y:S02]  /*45d0*/  UIADD3 UR14, UPT, UPT, UR25, UR11, URZ ;  /* 0x0000000b190e7290 */ /* 0x000fe4000fffe0ff */
[----:B------:R-:W-:Y:S02]  /*45e0*/  ULEA UR15, UR20, UR26, 0x8 ;  /* 0x0000001a140f7291 */ /* 0x000fe4000f8e40ff */
[----:B------:R-:W-:Y:S01]  /*45f0*/  UPLOP3.LUT UP2, UPT, UPT, UPT, UPT, 0x40, 0x4 ;  /* 0x000000000004789c */ /* 0x000fe20003f4e870 */
[----:B------:R-:W-:Y:S01]  /*4600*/  UMOV UR12, UR21 ;  /* 0x00000015000c7c82 */ /* 0x000fe20008000000 */
[----:B------:R-:W-:-:S09]  /*4610*/  UMOV UR5, UR10 ;  /* 0x0000000a00057c82 */ /* 0x000fd20008000000 */
.L_x_92:
[----:B--2---:R-:W-:Y:S01]  /*4620*/  ULEA UR6, UR5, UR13, 0x3 ;  /* 0x0000000d05067291 */ /* 0x004fe2000f8e18ff */
[----:B---3--:R-:W-:Y:S11]  /*4630*/  @P2 BRA `(.L_x_90) ;  /* 0x00000000000c2947 */ /* 0x008ff60003800000 */
[----:B-1----:R-:W-:Y:S04]  /*4640*/  SHF.L.U32 R5, R2, 0x1f, RZ ;  /* 0x0000001f02057819 */ /* 0x002fe800000006ff */
[----:B------:R-:W1:Y:S02]  /*4650*/  SYNCS.PHASECHK.TRANS64.TRYWAIT P0, [UR6], R5 ;  /* 0x00000005ff0075a7 */ /* 0x000e640008001106 */
[----:B-1----:R-:W-:Y:S05]  /*4660*/  @!P0 BRA `(.L_x_91) ;  /* 0x0000008c00e48947 */ /* 0x002fea0003800000 */
.L_x_90:
[----:B------:R-:W-:Y:S01]  /*4670*/  UISETP.NE.AND UP0, UPT, UR12, 0x1, UPT ;  /* 0x000000010c00788c */ /* 0x000fe2000bf05270 */
[----:B------:R-:W-:Y:S01]  /*4680*/  PLOP3.LUT P2, PT, PT, PT, PT, 0x80, 0x8 ;  /* 0x000000000008781c */ /* 0x000fe20003f4f070 */
[----:B------:R-:W-:Y:S02]  /*4690*/  UIADD3 UR4, UPT, UPT, UR5, 0x1, URZ ;  /* 0x0000000105047890 */ /* 0x000fe4000fffe0ff */
[----:B------:R-:W-:Y:S02]  /*46a0*/  ULEA UR8, UR5, UR18, 0x8 ;  /* 0x0000001205087291 */ /* 0x000fe4000f8e40ff */
[----:B------:R-:W-:Y:S01]  /*46b0*/  UISETP.NE.AND UP1, UPT, UR4, 0x16, UPT ;  /* 0x000000160400788c */ /* 0x000fe2000bf25270 */
[----:B------:R-:W-:Y:S01]  /*46c0*/  PLOP3.LUT P0, PT, PT, PT, UP0, 0x80, 0x8 ;  /* 0x000000000008781c */ /* 0x000fe20003f0f008 */
[----:B------:R-:W-:Y:S02]  /*46d0*/  UIADD3 UR11, UPT, UPT, UR11, 0x1, URZ ;  /* 0x000000010b0b7890 */ /* 0x000fe4000fffe0ff */
[----:B------:R-:W-:Y:S02]  /*46e0*/  USEL UR7, URZ, 0x1, UP1 ;  /* 0x00000001ff077887 */ /* 0x000fe40008800000 */
[----:B------:R-:W-:Y:S01]  /*46f0*/  USEL UR10, UR4, URZ, UP1 ;  /* 0x000000ff040a7287 */ /* 0x000fe20008800000 */
[----:B------:R-:W-:Y:S01]  /*4700*/  UMOV UR9, 0xc0004010 ;  /* 0xc000401000097882 */ /* 0x000fe20000000000 */
[----:B------:R-:W-:Y:S02]  /*4710*/  UIADD3 UR12, UPT, UPT, UR12, -0x1, URZ ;  /* 0xffffffff0c0c7890 */ /* 0x000fe4000fffe0ff */
[----:B------:R-:W-:Y:S01]  /*4720*/  LOP3.LUT R2, R2, UR7, RZ, 0x3c, !PT ;  /* 0x0000000702027c12 */ /* 0x000fe2000f8e3cff */
[----:B------:R-:W-:Y:S01]  /*4730*/  @UP0 ULEA UR4, UR10, UR13, 0x3 ;  /* 0x0000000d0a040291 */ /* 0x000fe2000f8e18ff */
[----:B------:R-:W-:Y:S02]  /*4740*/  UMOV UR7, 0xc0004010 ;  /* 0xc000401000077882 */ /* 0x000fe40000000000 */
[----:B-1----:R-:W-:Y:S01]  /*4750*/  @P0 SHF.L.U32 R0, R2, 0x1f, RZ ;  /* 0x0000001f02000819 */ /* 0x002fe200000006ff */
[----:B------:R-:W-:Y:S05]  /*4760*/  UISETP.NE.AND UP0, UPT, UR11, UR14, UPT ;  /* 0x0000000e0b00728c */ /* 0x000fea000bf05270 */
[----:B------:R2:W3:Y:S01]  /*4770*/  @P0 SYNCS.PHASECHK.TRANS64.TRYWAIT P2, [UR4], R0 ;  /* 0x00000000ff0005a7 */ /* 0x0004e20008041104 */
[----:B------:R-:W-:Y:S02]  /*4780*/  UIADD3 UR4, UPT, UPT, UR6, 0xb0, URZ ;  /* 0x000000b006047890 */ /* 0x000fe4000fffe0ff */
[----:B------:R-:W-:Y:S03]  /*4790*/  ULEA UR6, UR5, UR17, 0x8 ;  /* 0x0000001105067291 */ /* 0x000fe6000f8e40ff */
[----:B------:R-:W-:Y:S06]  /*47a0*/  UMOV UR5, UR10 ;  /* 0x0000000a00057c82 */ /* 0x000fec0008000000 */
[----:B------:R2:W-:Y:S01]  /*47b0*/  UTCIMMA.2CTA gdesc[UR6], gdesc[UR8], tmem[UR15], tmem[UR22], idesc[UR23], UP2 ;  /* 0x00ff1608060075ea */ /* 0x0005e2000920010f */
[----:B------:R-:W-:Y:S01]  /*47c0*/  UPLOP3.LUT UP2, UPT, UPT, UPT, UPT, 0x80, 0x8 ;  /* 0x000000000008789c */ /* 0x000fe20003f4f070 */
[----:B------:R2:W-:Y:S01]  /*47d0*/  UTCBAR.2CTA.MULTICAST [UR4], URZ, UR16 ;  /* 0x000000ff040073e9 */ /* 0x0005e20008200810 */
[----:B------:R-:W-:Y:S09]  /*47e0*/  BRA.U UP0, `(.L_x_92) ;  /* 0xfffffffd008c7547 */ /* 0x000ff2000b83ffff */
.L_x_89:
[----:B--2---:R-:W-:Y:S01]  /*47f0*/  UIADD3 UR4, UPT, UPT, UR19, 0x1d0, URZ ;  /* 0x000001d013047890 */ /* 0x004fe2000fffe0ff */
[----:B------:R-:W-:-:S08]  /*4800*/  UMOV UR11, UR14 ;  /* 0x0000000e000b7c82 */ /* 0x000fd00008000000 */
[----:B------:R2:W-:Y:S01]  /*4810*/  UTCBAR.2CTA.MULTICAST [UR4], URZ, UR24 ;  /* 0x000000ff040073e9 */ /* 0x0005e20008200818 */
[----:B------:R-:W-:Y:S02]  /*4820*/  NOP ;  /* 0x0000000000007918 */ /* 0x000fe40000000000 */
.L_x_87:
[----:B--2---:R-:W-:Y:S01]  /*4830*/  UIADD3 UR4, UPT, UPT, UR20, 0x1, URZ ;  /* 0x0000000114047890 */ /* 0x004fe2000fffe0ff */
[----:B------:R-:W-:-:S03]  /*4840*/  ISETP.NE.AND P0, PT, R8, 0x2, PT ;  /* 0x000000020800780c */ /* 0x000fc60003f05270 */
[----:B------:R-:W-:Y:S01]  /*4850*/  UISETP.NE.AND UP0, UPT, UR4, 0x2, UPT ;  /* 0x000000020400788c */ /* 0x000fe2000bf05270 */
[----:B-1----:R-:W-:Y:S02]  /*4860*/  SEL R0, RZ, 0x1, P0 ;  /* 0x00000001ff007807 */ /* 0x002fe40000000000 */
[----:B------:R-:W-:Y:S01]  /*4870*/  SEL R8, R8, RZ, P0 ;  /* 0x000000ff08087207 */ /* 0x000fe20000000000 */
[----:B------:R-:W-:Y:S01]  /*4880*/  USEL UR5, URZ, 0x1, UP0 ;  /* 0x00000001ff057887 */ /* 0x000fe20008000000 */
[----:B------:R-:W-:Y:S01]  /*4890*/  LOP3.LUT R3, R3, R0, RZ, 0x3c, !PT ;  /* 0x0000000003037212 */ /* 0x000fe200078e3cff */
[----:B------:R-:W-:-:S04]  /*48a0*/  USEL UR20, UR4, URZ, UP0 ;  /* 0x000000ff04147287 */ /* 0x000fc80008000000 */
[----:B------:R-:W-:Y:S01]  /*48b0*/  LOP3.LUT R9, R9, UR5, RZ, 0x3c, !PT ;  /* 0x0000000509097c12 */ /* 0x000fe2000f8e3cff */
[----:B------:R-:W-:Y:S07]  /*48c0*/  @P1 BRA `(.L_x_93) ;  /* 0xfffffff800c41947 */ /* 0x000fee000383ffff */
[----:B------:R-:W1:Y:S01]  /*48d0*/  S2UR UR8, SR_CgaCtaId ;  /* 0x00000000000879c3 */ /* 0x000e620000008800 */
[----:B------:R-:W-:Y:S01]  /*48e0*/  ELECT P0, URZ, PT ;  /* 0x0000000000ff782f */ /* 0x000fe20003800000 */
[----:B------:R-:W-:Y:S01]  /*48f0*/  HFMA2 R0, -RZ, RZ, 0, 5.9604644775390625e-08 ;  /* 0x00000001ff007431 */ /* 0x000fe200000001ff */
[----:B------:R-:W-:-:S05]  /*4900*/  UMOV UR4, 0x40 ;  /* 0x0000004000047882 */ /* 0x000fca0000000000 */
[----:B------:R-:W-:Y:S01]  /*4910*/  UVIRTCOUNT.DEALLOC.SMPOOL 0x80 ;  /* 0x000000800000784c */ /* 0x000fe20000000000 */
[----:B------:R-:W-:Y:S02]  /*4920*/  UISETP.NE.AND UP0, UPT, UR27, URZ, UPT ;  /* 0x000000ff1b00728c */ /* 0x000fe4000bf05270 */
[----:B-1----:R-:W-:-:S09]  /*4930*/  ULEA UR8, UR8, UR4, 0x18 ;  /* 0x0000000408087291 */ /* 0x002fd2000f8ec0ff */
[----:B------:R1:W-:Y:S01]  /*4940*/  @P0 STS.U8 [UR8+0x1c], R0 ;  /* 0x00001c00ff000988 */ /* 0x0003e20008000008 */
[----:B------:R-:W-:Y:S05]  /*4950*/  BRA.U UP0, `(.L_x_94) ;  /* 0x0000000100587547 */ /* 0x000fea000b800000 */
[----:B------:R-:W-:Y:S01]  /*4960*/  UIADD3 UR5, UPT, UPT, UR13, 0x1e0, URZ ;  /* 0x000001e00d057890 */ /* 0x000fe2000fffe0ff */
[----:B------:R-:W-:-:S03]  /*4970*/  SHF.L.U32 R3, R9, 0x1f, RZ ;  /* 0x0000001f09037819 */ /* 0x000fc600000006ff */
[----:B------:R-:W-:-:S09]  /*4980*/  ULEA UR4, UR20, UR5, 0x3 ;  /* 0x0000000514047291 */ /* 0x000fd2000f8e18ff */
[----:B------:R-:W2:Y:S02]  /*4990*/  SYNCS.PHASECHK.TRANS64.TRYWAIT P0, [UR4], R3 ;  /* 0x00000003ff0075a7 */ /* 0x000ea40008001104 */
[----:B--2---:R-:W-:Y:S05]  /*49a0*/  @!P0 BRA `(.L_x_95) ;  /* 0x0000008c002c8947 */ /* 0x004fea0003800000 */
.L_x_219:
[----:B------:R-:W-:-:S04]  /*49b0*/  UIADD3 UR4, UPT, UPT, UR20, 0x1, URZ ;  /* 0x0000000114047890 */ /* 0x000fc8000fffe0ff */
[----:B------:R-:W-:-:S04]  /*49c0*/  UISETP.NE.AND UP1, UPT, UR4, 0x2, UPT ;  /* 0x000000020400788c */ /* 0x000fc8000bf25270 */
[----:B------:R-:W-:Y:S02]  /*49d0*/  USEL UR6, URZ, 0x1, UP1 ;  /* 0x00000001ff067887 */ /* 0x000fe40008800000 */
[----:B------:R-:W-:-:S04]  /*49e0*/  USEL UR4, UR4, URZ, UP1 ;  /* 0x000000ff04047287 */ /* 0x000fc80008800000 */
[----:B------:R-:W-:Y:S01]  /*49f0*/  ULEA UR4, UR4, UR5, 0x3 ;  /* 0x0000000504047291 */ /* 0x000fe2000f8e18ff */
[----:B-1----:R-:W-:-:S04]  /*4a00*/  LOP3.LUT R3, R9, UR6, RZ, 0x3c, !PT ;  /* 0x0000000609037c12 */ /* 0x002fc8000f8e3cff */
[----:B------:R-:W-:Y:S01]  /*4a10*/  SHF.L.U32 R3, R3, 0x1f, RZ ;  /* 0x0000001f03037819 */ /* 0x000fe200000006ff */
[----:B------:R-:W-:-:S04]  /*4a20*/  IMAD.U32 R0, RZ, RZ, UR4 ;  /* 0x00000004ff007e24 */ /* 0x000fc8000f8e00ff */
[----:B------:R1:W2:Y:S03]  /*4a30*/  SYNCS.PHASECHK.TRANS64.TRYWAIT P0, [R0+URZ], R3 ;  /* 0x00000003000075a7 */ /* 0x0002a600080011ff */
[----:B--2---:R-:W-:Y:S05]  /*4a40*/  @!P0 NANOSLEEP.SYNCS 0x989680 ;  /* 0x009896800000895d */ /* 0x004fea0003900000 */
[----:B------:R-:W2:Y:S02]  /*4a50*/  @!P0 SYNCS.PHASECHK.TRANS64 P0, [R0+URZ], R3 ;  /* 0x00000003000085a7 */ /* 0x000ea400080010ff */
[----:B--2---:R-:W-:Y:S05]  /*4a60*/  @P0 BRA `(.L_x_96) ;  /* 0x0000000000200947 */ /* 0x004fea0003800000 */
.L_x_97:
[----:B--2---:R2:W4:Y:S02]  /*4a70*/  SYNCS.PHASECHK.TRANS64.TRYWAIT P0, [R0+URZ], R3 ;  /* 0x00000003000075a7 */ /* 0x00452400080011ff */
[----:B----4-:R-:W-:Y:S05]  /*4a80*/  @!P0 NANOSLEEP.SYNCS 0x989680 ;  /* 0x009896800000895d */ /* 0x010fea0003900000 */
[----:B------:R-:W4:Y:S02]  /*4a90*/  @!P0 SYNCS.PHASECHK.TRANS64 P0, [R0+URZ], R3 ;  /* 0x00000003000085a7 */ /* 0x000f2400080010ff */
[----:B----4-:R-:W-:Y:S05]  /*4aa0*/  @!P0 BRA `(.L_x_97) ;  /* 0xfffffffc00f08947 */ /* 0x010fea000383ffff */
[----:B------:R-:W-:Y:S05]  /*4ab0*/  BRA `(.L_x_96) ;  /* 0x00000000000c7947 */ /* 0x000fea0003800000 */
.L_x_94:
[----:B------:R-:W-:-:S04]  /*4ac0*/  UIADD3 UR4, UPT, UPT, UR13, 0x210, URZ ;  /* 0x000002100d047890 */ /* 0x000fc8000fffe0ff */
[----:B------:R-:W-:-:S09]  /*4ad0*/  UPRMT UR4, UR28, 0x654, UR4 ;  /* 0x000006541c047896 */ /* 0x000fd20008000004 */
[----:B------:R-:W-:Y:S03]  /*4ae0*/  SYNCS.ARRIVE.TRANS64.RED.A1T0 RZ, [UR4], RZ ;  /* 0x000000ffffff79a7 */ /* 0x000fe60008100404 */
.L_x_96:
[----:B-12---:R-:W-:Y:S01]  /*4af0*/  SHF.L.U32 R3, RZ, 0x1f, RZ ;  /* 0x0000001fff037819 */ /* 0x006fe200000006ff */
[----:B------:R-:W-:Y:S01]  /*4b00*/  UIADD3 UR4, UPT, UPT, UR13, 0x210, URZ ;  /* 0x000002100d047890 */ /* 0x000fe2000fffe0ff */
[----:B------:R-:W-:Y:S02]  /*4b10*/  PLOP3.LUT P0, PT, PT, PT, UP0, 0x80, 0x8 ;  /* 0x000000000008781c */ /* 0x000fe40003f0f008 */
[----:B------:R-:W1:Y:S02]  /*4b20*/  SYNCS.PHASECHK.TRANS64.TRYWAIT P1, [UR13+0x210], R3 ;  /* 0x00021003ff0075a7 */ /* 0x000e64000802110d */
[----:B-1----:R-:W-:Y:S09]  /*4b30*/  @!P1 BRA `(.L_x_98) ;  /* 0x0000008800e09947 */ /* 0x002ff20003800000 */
.L_x_221:
[----:B------:R-:W-:Y:S01]  /*4b40*/  @!UP0 UPRMT UR4, UR28, 0x654, UR4 ;  /* 0x000006541c048896 */ /* 0x000fe20008000004 */
[----:B------:R-:W-:Y:S01]  /*4b50*/  UMOV UR5, 0xffff ;  /* 0x0000ffff00057882 */ /* 0x000fe20000000000 */
[----:B------:R-:W-:-:S07]  /*4b60*/  UMOV UR6, 0x1 ;  /* 0x0000000100067882 */ /* 0x000fce0000000000 */
[----:B------:R-:W-:Y:S01]  /*4b70*/  @!P0 SYNCS.ARRIVE.TRANS64.RED.A1T0 RZ, [UR4], RZ ;  /* 0x000000ffffff89a7 */ /* 0x000fe20008100404 */
[----:B------:R-:W-:Y:S01]  /*4b80*/  NOP ;  /* 0x0000000000007918 */ /* 0x000fe20000000000 */
[----:B-1----:R-:W1:Y:S01]  /*4b90*/  LDS R0, [UR8+0x14] ;  /* 0x00001408ff007984 */ /* 0x002e620008000800 */
[----:B------:R-:W-:-:S04]  /*4ba0*/  ULOP3.LUT UR4, UR26, 0xffff, URZ, 0xc0, !UPT ;  /* 0x0000ffff1a047892 */ /* 0x000fc8000f8ec0ff */
[----:B------:R-:W-:-:S04]  /*4bb0*/  USHF.R.U32.HI UR4, URZ, 0x5, UR4 ;  /* 0x00000005ff047899 */ /* 0x000fc80008011604 */
[----:B------:R-:W-:Y:S02]  /*4bc0*/  USHF.L.U32 UR5, UR5, UR4, URZ ;  /* 0x0000000405057299 */ /* 0x000fe400080006ff */
[----:B------:R-:W-:-:S04]  /*4bd0*/  USHF.L.U32 UR4, UR6, UR4, URZ ;  /* 0x0000000406047299 */ /* 0x000fc800080006ff */
[----:B-1----:R-:W-:-:S04]  /*4be0*/  LOP3.LUT R0, R0, UR5, RZ, 0xc0, !PT ;  /* 0x0000000500007c12 */ /* 0x002fc8000f8ec0ff */
[----:B------:R-:W-:-:S13]  /*4bf0*/  ISETP.NE.AND P0, PT, R0, UR5, PT ;  /* 0x0000000500007c0c */ /* 0x000fda000bf05270 */
[----:B------:R-:W-:Y:S05]  /*4c00*/  @P0 BRA `(.L_x_99) ;  /* 0x0000000000580947 */ /* 0x000fea0003800000 */
[----:B------:R-:W1:Y:S02]  /*4c10*/  LDS R0, [UR8+0x18] ;  /* 0x00001808ff007984 */ /* 0x000e640008000800 */
[----:B-1----:R-:W-:-:S04]  /*4c20*/  LOP3.LUT R0, R0, UR4, RZ, 0xc0, !PT ;  /* 0x0000000400007c12 */ /* 0x002fc8000f8ec0ff */
[----:B------:R-:W-:-:S13]  /*4c30*/  ISETP.NE.AND P0, PT, R0, UR4, PT ;  /* 0x0000000400007c0c */ /* 0x000fda000bf05270 */
[----:B------:R-:W-:Y:S05]  /*4c40*/  @P0 BRA `(.L_x_100) ;  /* 0x00000000003c0947 */ /* 0x000fea0003800000 */
[----:B------:R-:W1:Y:S01]  /*4c50*/  S2R R2, SR_LANEID ;  /* 0x0000000000027919 */ /* 0x000e620000000000 */
[----:B------:R-:W-:Y:S01]  /*4c60*/  ULOP3.LUT UR5, URZ, UR5, URZ, 0x33, !UPT ;  /* 0x00000005ff057292 */ /* 0x000fe2000f8e33ff */
[----:B------:R-:W-:Y:S01]  /*4c70*/  LOP3.LUT R4, RZ, UR4, RZ, 0x33, !PT ;  /* 0x00000004ff047c12 */ /* 0x000fe2000f8e33ff */
[----:B------:R-:W-:Y:S02]  /*4c80*/  VOTEU.ANY UR4, UPT, PT ;  /* 0x0000000000047886 */ /* 0x000fe400038e0100 */
[----:B------:R-:W-:Y:S01]  /*4c90*/  UFLO.U32 UR4, UR4 ;  /* 0x00000004000472bd */ /* 0x000fe200080e0000 */
[----:B------:R-:W2:Y:S01]  /*4ca0*/  REDUX UR6, R4 ;  /* 0x00000000040673c4 */ /* 0x000ea20000000000 */
[----:B------:R-:W-:-:S06]  /*4cb0*/  IMAD.U32 R0, RZ, RZ, UR5 ;  /* 0x00000005ff007e24 */ /* 0x000fcc000f8e00ff */
[----:B------:R4:W-:Y:S01]  /*4cc0*/  UTCATOMSWS.AND URZ, UR5 ;  /* 0x0000000500ff79e3 */ /* 0x0009e20008000000 */
[----:B------:R-:W3:Y:S01]  /*4cd0*/  REDUX UR7, R0 ;  /* 0x00000000000773c4 */ /* 0x000ee20000000000 */
[----:B-1----:R-:W-:Y:S01]  /*4ce0*/  ISETP.EQ.U32.AND P0, PT, R2, UR4, PT ;  /* 0x0000000402007c0c */ /* 0x002fe2000bf02070 */
[----:B--2---:R-:W-:Y:S01]  /*4cf0*/  IMAD.U32 R2, RZ, RZ, UR6 ;  /* 0x00000006ff027e24 */ /* 0x004fe2000f8e00ff */
[----:B---3--:R-:W-:-:S11]  /*4d00*/  MOV R3, UR7 ;  /* 0x0000000700037c02 */ /* 0x008fd60008000f00 */
[----:B------:R4:W-:Y:S04]  /*4d10*/  @P0 ATOMS.AND RZ, [UR8+0x14], R3 ;  /* 0x00001403ffff098c */ /* 0x0009e8000a800008 */
[----:B------:R4:W-:Y:S01]  /*4d20*/  @P0 ATOMS.AND RZ, [UR8+0x18], R2 ;  /* 0x00001802ffff098c */ /* 0x0009e2000a800008 */
[----:B------:R-:W-:Y:S05]  /*4d30*/  BRA `(.L_x_101) ;  /* 0x0000000000147947 */ /* 0x000fea0003800000 */
.L_x_100:
[----:B------:R-:W-:Y:S02]  /*4d40*/  MOV R2, 0x4d60 ;  /* 0x00004d6000027802 */ /* 0x000fe40000000f00 */
[----:B---3-5:R-:W-:Y:S05]  /*4d50*/  CALL.REL.NOINC `($__internal_0_$__cuda_sm10x_tcgen05_guardrail_trap_col_being_dealloced_not_returned_by_alloc) ;  /* 0x0000008c00bc7944 */ /* 0x028fea0003c00000 */
[----:B------:R-:W-:Y:S05]  /*4d60*/  BRA `(.L_x_101) ;  /* 0x0000000000087947 */ /* 0x000fea0003800000 */
.L_x_99:
[----:B------:R-:W-:Y:S02]  /*4d70*/  MOV R2, 0x4d90 ;  /* 0x00004d9000027802 */ /* 0x000fe40000000f00 */
[----:B---3-5:R-:W-:Y:S05]  /*4d80*/  CALL.REL.NOINC `($__internal_2_$__cuda_sm10x_tcgen05_guardrail_trap_unallocated_columns_being_dealloced) ;  /* 0x0000008c00c87944 */ /* 0x028fea0003c00000 */
.L_x_101:
[----:B------:R-:W-:Y:S01]  /*4d90*/  NOP ;  /* 0x0000000000007918 */ /* 0x000fe20000000000 */
[----:B----4-:R-:W-:Y:S05]  /*4da0*/  EXIT ;  /* 0x000000000000794d */ /* 0x010fea0003800000 */
.L_x_74:
[----:B------:R-:W-:-:S09]  /*4db0*/  UISETP.NE.OR UP0, UPT, UR18, 0x3, !UP4 ;  /* 0x000000031200788c */ /* 0x000fd2000e705670 */
[----:B------:R-:W-:Y:S05]  /*4dc0*/  BRA.U UP0, `(.L_x_102) ;  /* 0x0000001100807547 */ /* 0x000fea000b800000 */
[----:B------:R-:W2:Y:S01]  /*4dd0*/  LDCU.64 UR4, c[0x0][0x888] ;  /* 0x00011100ff0477ac */ /* 0x000ea20008000a00 */
[----:B------:R-:W3:Y:S01]  /*4de0*/  LDC.64 R12, c[0x0][0x348] ;  /* 0x0000d200ff0c7b82 */ /* 0x000ee20000000a00 */
[----:B------:R-:W-:Y:S02]  /*4df0*/  HFMA2 R9, -RZ, RZ, 0, 0 ;  /* 0x00000000ff097431 */ /* 0x000fe400000001ff */
[----:B------:R-:W-:Y:S01]  /*4e00*/  IMAD.MOV.U32 R11, RZ, RZ, 0x1 ;  /* 0x00000001ff0b7424 */ /* 0x000fe200078e00ff */
[----:B------:R-:W4:Y:S01]  /*4e10*/  LDCU UR40, c[0x0][0x370] ;  /* 0x00006e00ff2877ac */ /* 0x000f220008000800 */
[----:B------:R-:W-:Y:S01]  /*4e20*/  IMAD.MOV.U32 R10, RZ, RZ, RZ ;  /* 0x000000ffff0a7224 */ /* 0x000fe200078e00ff */
[----:B------:R-:W-:Y:S01]  /*4e30*/  MOV R3, 0x2000 ;  /* 0x0000200000037802 */ /* 0x000fe20000000f00 */
[----:B------:R-:W4:Y:S01]  /*4e40*/  LDCU.128 UR48, c[0x0][0xb10] ;  /* 0x00016200ff3077ac */ /* 0x000f220008000c00 */
[----:B------:R-:W1:Y:S01]  /*4e50*/  LDCU UR37, c[0x0][0x374] ;  /* 0x00006e80ff2577ac */ /* 0x000e620008000800 */
[----:B------:R-:W1:Y:S01]  /*4e60*/  LDCU.64 UR38, c[0x0][0x890] ;  /* 0x00011200ff2677ac */ /* 0x000e620008000a00 */
[----:B------:R-:W1:Y:S01]  /*4e70*/  LDCU UR15, c[0x0][0xb0c] ;  /* 0x00016180ff0f77ac */ /* 0x000e620008000800 */
[----:B--2---:R-:W-:Y:S01]  /*4e80*/  UISETP.NE.U32.AND UP0, UPT, UR4, URZ, UPT ;  /* 0x000000ff0400728c */ /* 0x004fe2000bf05070 */
[----:B------:R-:W2:Y:S01]  /*4e90*/  LDCU UR47, c[0x0][0xb20] ;  /* 0x00016400ff2f77ac */ /* 0x000ea20008000800 */
[----:B------:R-:W2:Y:S01]  /*4ea0*/  LDCU UR4, c[0x0][0xb30] ;  /* 0x00016600ff0477ac */ /* 0x000ea20008000800 */
[----:B------:R-:W-:Y:S01]  /*4eb0*/  UMOV UR21, 0x400 ;  /* 0x0000040000157882 */ /* 0x000fe20000000000 */
[----:B----4-:R-:W-:-:S02]  /*4ec0*/  UIMAD.WIDE.U32 UR6, UR40, UR48, URZ ;  /* 0x00000030280672a5 */ /* 0x010fc4000f8e00ff */
[----:B-1----:R-:W-:Y:S02]  /*4ed0*/  UIMAD.WIDE.U32 UR8, UR37, UR51, URZ ;  /* 0x00000033250872a5 */ /* 0x002fe4000f8e00ff */
[----:B------:R-:W-:Y:S02]  /*4ee0*/  ULEA UR21, UR45, UR21, 0x18 ;  /* 0x000000152d157291 */ /* 0x000fe4000f8ec0ff */
[----:B------:R-:W-:Y:S02]  /*4ef0*/  UISETP.NE.U32.AND UP6, UPT, UR38, URZ, UPT ;  /* 0x000000ff2600728c */ /* 0x000fe4000bfc5070 */
[----:B------:R-:W-:Y:S02]  /*4f00*/  UIADD3 UR41, UPT, UPT, UR21, 0x178, URZ ;  /* 0x0000017815297890 */ /* 0x000fe4000fffe0ff */
[----:B------:R-:W-:Y:S02]  /*4f10*/  UISETP.NE.AND.EX UP5, UPT, UR5, URZ, UPT, UP0 ;  /* 0x000000ff0500728c */ /* 0x000fe4000bfa5300 */
[----:B------:R-:W-:Y:S01]  /*4f20*/  UISETP.NE.AND UP0, UPT, UR42, 0x1, UPT ;  /* 0x000000012a00788c */ /* 0x000fe2000bf05270 */
[----:B------:R-:W-:Y:S01]  /*4f30*/  UMOV UR6, UR7 ;  /* 0x0000000700067c82 */ /* 0x000fe20008000000 */
[----:B------:R-:W-:Y:S01]  /*4f40*/  UMOV UR43, UR9 ;  /* 0x00000009002b7c82 */ /* 0x000fe20008000000 */
[----:B------:R-:W-:-:S02]  /*4f50*/  UISETP.NE.AND UP0, UPT, UR15, 0x1, UPT ;  /* 0x000000010f00788c */ /* 0x000fc4000bf05270 */
[----:B------:R-:W-:Y:S02]  /*4f60*/  UPLOP3.LUT UP4, UPT, UPT, UPT, UPT, 0x40, 0x4 ;  /* 0x000000000004789c */ /* 0x000fe40003f8e870 */
[----:B------:R-:W-:Y:S01]  /*4f70*/  UISETP.GE.AND UP2, UPT, UR42, 0x1, UPT ;  /* 0x000000012a00788c */ /* 0x000fe2000bf46270 */
[----:B------:R-:W1:Y:S01]  /*4f80*/  LDCU.64 UR22, c[0x0][0xb28] ;  /* 0x00016500ff1677ac */ /* 0x000e620008000a00 */
[----:B------:R-:W-:Y:S02]  /*4f90*/  UISETP.NE.AND.EX UP6, UPT, UR39, URZ, UPT, UP6 ;  /* 0x000000ff2700728c */ /* 0x000fe4000bfc5360 */
[----:B------:R-:W-:Y:S02]  /*4fa0*/  UIADD3 UR33, UPT, UPT, UR21, 0x160, URZ ;  /* 0x0000016015217890 */ /* 0x000fe4000fffe0ff */
[----:B------:R-:W-:Y:S02]  /*4fb0*/  UIADD3 UR25, UPT, UPT, UR21, 0x168, URZ ;  /* 0x0000016815197890 */ /* 0x000fe4000fffe0ff */
[----:B------:R-:W-:-:S02]  /*4fc0*/  UIADD3 UR17, UPT, UPT, UR21, 0x170, URZ ;  /* 0x0000017015117890 */ /* 0x000fc4000fffe0ff */
[----:B------:R-:W-:Y:S02]  /*4fd0*/  UPRMT UR41, UR45, 0x654, UR41 ;  /* 0x000006542d297896 */ /* 0x000fe40008000029 */
[----:B------:R-:W-:Y:S02]  /*4fe0*/  USHF.R.U32.HI UR44, URZ, UR49, UR6 ;  /* 0x00000031ff2c7299 */ /* 0x000fe40008011606 */
[----:B--2---:R-:W-:Y:S02]  /*4ff0*/  USHF.R.U32.HI UR43, URZ, UR47, UR43 ;  /* 0x0000002fff2b7299 */ /* 0x004fe4000801162b */
[----:B------:R-:W-:Y:S02]  /*5000*/  UISETP.NE.AND UP0, UPT, UR50, 0x1, UPT ;  /* 0x000000013200788c */ /* 0x000fe4000bf05270 */
[----:B---3--:R-:W-:-:S11]  /*5010*/  UISETP.NE.AND UP3, UPT, UR4, 0x1, UPT ;  /* 0x000000010400788c */ /* 0x008fd6000bf65270 */
.L_x_113:
[C---:B------:R-:W-:Y:S02]  /*5020*/  LEA R8, R10.reuse, UR21, 0x3 ;  /* 0x000000150a087c11 */ /* 0x040fe4000f8e18ff */
[----:B------:R-:W-:Y:S02]  /*5030*/  SHF.L.U32 R5, R9, 0x1f, RZ ;  /* 0x0000001f09057819 */ /* 0x000fe400000006ff */
[----:B------:R-:W-:Y:S02]  /*5040*/  LEA R6, R10, UR21, 0x4 ;  /* 0x000000150a067c11 */ /* 0x000fe4000f8e20ff */
[----:B--2---:R-:W2:Y:S02]  /*5050*/  SYNCS.PHASECHK.TRANS64.TRYWAIT P0, [R8+URZ+0x1b0], R5 ;  /* 0x0001b005080075a7 */ /* 0x004ea400080011ff */
[----:B--2---:R-:W-:Y:S05]  /*5060*/  @!P0 BRA `(.L_x_103) ;  /* 0x0000008400ac8947 */ /* 0x004fea0003800000 */
.L_x_222:
[----:B--2---:R-:W2:Y:S01]  /*5070*/  LDS.128 R4, [R6+0x220] ;  /* 0x0002200006047984 */ /* 0x004ea20000000c00 */
[----:B------:R-:W-:Y:S01]  /*5080*/  UISETP.GE.AND UP0, UPT, UR42, 0x1, UPT ;  /* 0x000000012a00788c */ /* 0x000fe2000bf06270 */
[----:B------:R-:W-:Y:S01]  /*5090*/  @!PT LDS RZ, [RZ] ;  /* 0x00000000fffff984 */ /* 0x000fe20000000800 */
[----:B------:R-:W-:Y:S01]  /*50a0*/  @!PT LDS RZ, [RZ] ;  /* 0x00000000fffff984 */ /* 0x000fe20000000800 */
[----:B------:R-:W-:Y:S01]  /*50b0*/  @!PT LDS RZ, [RZ] ;  /* 0x00000000fffff984 */ /* 0x000fe20000000800 */
[----:B------:R-:W-:Y:S01]  /*50c0*/  @!PT LDS RZ, [RZ] ;  /* 0x00000000fffff984 */ /* 0x000fe20000000800 */
[----:B------:R3:W-:Y:S06]  /*50d0*/  MEMBAR.ALL.CTA ;  /* 0x0000000000007992 */ /* 0x0007ec0000008000 */
[----:B---3--:R-:W3:Y:S01]  /*50e0*/  FENCE.VIEW.ASYNC.S ;  /* 0x00000000000073c6 */ /* 0x008ee20000000000 */
[----:B--2---:R-:W-:Y:S11]  /*50f0*/  LOP3.LUT P0, RZ, R6, 0x1, RZ, 0xc0, !PT ;  /* 0x0000000106ff7812 */ /* 0x004ff6000780c0ff */
[----:B------:R-:W-:Y:S02]  /*5100*/  @!UPT UIADD3 URZ, UPT, UPT, URZ, URZ, URZ ;  /* 0x000000fffffff290 */ /* 0x000fe4000fffe0ff */
[----:B---3--:R-:W-:Y:S01]  /*5110*/  VOTEU.ANY UP2, P0 ;  /* 0x0000000000ff7886 */ /* 0x008fe20000040100 */
[----:B------:R-:W-:Y:S11]  /*5120*/  PLOP3.LUT P0, PT, PT, PT, UP2, 0x80, 0x8 ;  /* 0x000000000008781c */ /* 0x000ff60003f0f028 */
[----:B------:R-:W-:Y:S02]  /*5130*/  @!UPT UIADD3 URZ, UPT, UPT, URZ, URZ, URZ ;  /* 0x000000fffffff290 */ /* 0x000fe4000fffe0ff */
[----:B------:R-:W-:Y:S02]  /*5140*/  @P0 SHF.R.U32.HI R0, RZ, 0x10, R5 ;  /* 0x00000010ff000819 */ /* 0x000fe40000011605 */
[----:B------:R-:W-:Y:S02]  /*5150*/  @P0 MOV R2, R4 ;  /* 0x0000000400020202 */ /* 0x000fe40000000f00 */
[----:B------:R-:W-:Y:S01]  /*5160*/  @P0 R2UR UR4, R0 ;  /* 0x00000000000402ca */ /* 0x000fe200000e0000 */
[----:B------:R-:W-:Y:S01]  /*5170*/  VIADD R0, R8, 0x1c0 ;  /* 0x000001c008007836 */ /* 0x000fe20000000000 */
[----:B------:R-:W-:Y:S02]  /*5180*/  @P0 LOP3.LUT R4, R5, 0xffff, RZ, 0xc0, !PT ;  /* 0x0000ffff05040812 */ /* 0x000fe400078ec0ff */
[----:B------:R-:W-:Y:S02]  /*5190*/  @P0 R2UR UR6, R2 ;  /* 0x00000000020602ca */ /* 0x000fe400000e0000 */
[----:B------:R-:W-:Y:S02]  /*51a0*/  PRMT R0, RZ, 0x654, R0 ;  /* 0x00000654ff007816 */ /* 0x000fe40000000000 */
[----:B------:R-:W-:Y:S02]  /*51b0*/  @P0 R2UR UR5, R4 ;  /* 0x00000000040502ca */ /* 0x000fe400000e0000 */
[----:B------:R2:W-:Y:S03]  /*51c0*/  SYNCS.ARRIVE.TRANS64.RED.A1T0 RZ, [R0+URZ], RZ ;  /* 0x000000ff00ff79a7 */ /* 0x0005e600081004ff */
[----:B------:R-:W-:Y:S04]  /*51d0*/  @UP2 UMOV UR29, UR4 ;  /* 0x00000004001d2c82 */ /* 0x000fe80008000000 */
[----:B------:R-:W-:Y:S04]  /*51e0*/  @UP2 UMOV UR14, UR6 ;  /* 0x00000006000e2c82 */ /* 0x000fe80008000000 */
[----:B------:R-:W-:Y:S01]  /*51f0*/  @UP2 UMOV UR13, UR5 ;  /* 0x00000005000d2c82 */ /* 0x000fe20008000000 */
[----:B------:R-:W-:Y:S05]  /*5200*/  BRA.U !UP0, `(.L_x_104) ;  /* 0x0000000108c07547 */ /* 0x000fea000b800000 */
[----:B------:R-:W-:Y:S02]  /*5210*/  UIMAD.WIDE.U32 UR18, UR13, UR51, URZ ;  /* 0x000000330d1272a5 */ /* 0x000fe4000f8e00ff */
[----:B------:R-:W-:Y:S02]  /*5220*/  UP2UR UR16, UPR, URZ, 0x4 ;  /* 0x00000004ff107883 */ /* 0x000fe40008000000 */
[----:B------:R-:W-:Y:S02]  /*5230*/  UISETP.NE.AND UP2, UPT, UR50, 0x1, UPT ;  /* 0x000000013200788c */ /* 0x000fe4000bf45270 */
[----:B------:R-:W-:Y:S02]  /*5240*/  UIMAD.WIDE.U32 UR26, UR14, UR48, URZ ;  /* 0x000000300e1a72a5 */ /* 0x000fe4000f8e00ff */
[----:B------:R-:W-:Y:S02]  /*5250*/  USEL UR4, UR37, UR43, !UP2 ;  /* 0x0000002b25047287 */ /* 0x000fe4000d000000 */
[----:B------:R-:W-:Y:S02]  /*5260*/  UISETP.NE.AND UP0, UPT, UR15, 0x1, UPT ;  /* 0x000000010f00788c */ /* 0x000fe4000bf05270 */
[----:B------:R-:W-:Y:S02]  /*5270*/  UP2UR UR20, UPR, URZ, 0x2 ;  /* 0x00000002ff147883 */ /* 0x000fe40008000000 */
[----:B------:R-:W-:Y:S02]  /*5280*/  UISETP.NE.AND UP1, UPT, UR42, 0x1, UPT ;  /* 0x000000012a00788c */ /* 0x000fe4000bf25270 */
[----:B-1----:R-:W-:Y:S02]  /*5290*/  UIMAD.WIDE.U32 UR8, UR4, UR22, URZ ;  /* 0x00000016040872a5 */ /* 0x002fe4000f8e00ff */
[----:B------:R-:W-:Y:S01]  /*52a0*/  USEL UR7, UR40, UR44, !UP0 ;  /* 0x0000002c28077287 */ /* 0x000fe2000c000000 */
[----:B------:R-:W-:Y:S02]  /*52b0*/  UMOV UR5, UR19 ;  /* 0x0000001300057c82 */ /* 0x000fe40008000000 */
[----:B------:R-:W-:Y:S02]  /*52c0*/  USHF.R.U32.HI UR6, URZ, UR47, UR5 ;  /* 0x0000002fff067299 */ /* 0x000fe40008011605 */
[----:B------:R-:W-:Y:S02]  /*52d0*/  UIMAD.WIDE.U32 UR10, UR7, UR22, URZ ;  /* 0x00000016070a72a5 */ /* 0x000fe4000f8e00ff */
[----:B------:R-:W-:Y:S02]  /*52e0*/  USEL UR6, UR13, UR6, !UP2 ;  /* 0x000000060d067287 */ /* 0x000fe4000d000000 */
[----:B------:R-:W-:Y:S01]  /*52f0*/  UISETP.NE.AND UP2, UPT, UR16, URZ, UPT ;  /* 0x000000ff1000728c */ /* 0x000fe2000bf45270 */
[----:B------:R-:W-:Y:S02]  /*5300*/  UMOV UR5, UR27 ;  /* 0x0000001b00057c82 */ /* 0x000fe40008000000 */
[----:B------:R-:W-:Y:S03]  /*5310*/  USHF.R.U32.HI UR12, URZ, UR49, UR5 ;  /* 0x00000031ff0c7299 */ /* 0x000fe60008011605 */
[----:B------:R-:W-:Y:S02]  /*5320*/  UMOV UR5, UR9 ;  /* 0x0000000900057c82 */ /* 0x000fe40008000000 */
[----:B------:R-:W-:Y:S03]  /*5330*/  @UP1 USHF.R.U32.HI UR4, URZ, UR23, UR5 ;  /* 0x00000017ff041299 */ /* 0x000fe60008011605 */
[----:B------:R-:W-:Y:S01]  /*5340*/  UMOV UR5, UR11 ;  /* 0x0000000b00057c82 */ /* 0x000fe20008000000 */
[----:B------:R-:W-:Y:S02]  /*5350*/  UIMAD UR4, UR42, UR4, URZ ;  /* 0x000000042a0472a4 */ /* 0x000fe4000f8e02ff */
[----:B------:R-:W-:Y:S02]  /*5360*/  @UP1 USHF.R.U32.HI UR7, URZ, UR23, UR5 ;  /* 0x00000017ff071299 */ /* 0x000fe40008011605 */
[----:B------:R-:W-:Y:S02]  /*5370*/  USEL UR5, UR14, UR12, !UP0 ;  /* 0x0000000c0e057287 */ /* 0x000fe4000c000000 */
[----:B------:R-:W-:Y:S02]  /*5380*/  UIMAD.WIDE.U32 UR10, UR6, UR22, URZ ;  /* 0x00000016060a72a5 */ /* 0x000fe4000f8e00ff */
[----:B------:R-:W-:Y:S02]  /*5390*/  UIMAD UR8, UR42, UR7, URZ ;  /* 0x000000072a0872a4 */ /* 0x000fe4000f8e02ff */
[----:B------:R-:W-:Y:S03]  /*53a0*/  UISETP.GE.AND UP0, UPT, UR6, UR4, UPT ;  /* 0x000000040600728c */ /* 0x000fe6000bf06270 */
[----:B------:R-:W-:Y:S01]  /*53b0*/  UMOV UR4, UR11 ;  /* 0x0000000b00047c82 */ /* 0x000fe20008000000 */
[----:B------:R-:W-:Y:S02]  /*53c0*/  UISETP.GE.OR UP0, UPT, UR5, UR8, UP0 ;  /* 0x000000080500728c */ /* 0x000fe40008706670 */
[----:B------:R-:W-:Y:S02]  /*53d0*/  USHF.R.U32.HI UR4, URZ, UR23, UR4 ;  /* 0x00000017ff047299 */ /* 0x000fe40008011604 */
[----:B------:R-:W-:Y:S02]  /*53e0*/  UIMAD.WIDE.U32 UR8, UR5, UR22, URZ ;  /* 0x00000016050872a5 */ /* 0x000fe4000f8e00ff */
[----:B------:R-:W-:Y:S04]  /*53f0*/  USEL UR10, UR6, UR4, !UP1 ;  /* 0x00000004060a7287 */ /* 0x000fe8000c800000 */
[----:B------:R-:W-:Y:S01]  /*5400*/  UIADD3 UR11, UPT, UPT, -UR10, URZ, URZ ;  /* 0x000000ff0a0b7290 */ /* 0x000fe2000fffe1ff */
[----:B------:R-:W-:Y:S02]  /*5410*/  @!UP0 UMOV UR4, UR9 ;  /* 0x0000000900048c82 */ /* 0x000fe40008000000 */
[----:B------:R-:W-:Y:S02]  /*5420*/  @!UP0 USHF.R.U32.HI UR4, URZ, UR23, UR4 ;  /* 0x00000017ff048299 */ /* 0x000fe40008011604 */
[----:B------:R-:W-:Y:S02]  /*5430*/  UIMAD UR8, UR42, UR11, UR6 ;  /* 0x0000000b2a0872a4 */ /* 0x000fe4000f8e0206 */
[----:B------:R-:W-:Y:S02]  /*5440*/  @!UP0 USEL UR4, UR5, UR4, !UP1 ;  /* 0x0000000405048287 */ /* 0x000fe4000c800000 */
[----:B------:R-:W-:Y:S02]  /*5450*/  UISETP.NE.AND UP1, UPT, UR20, URZ, UPT ;  /* 0x000000ff1400728c */ /* 0x000fe4000bf25270 */
[----:B------:R-:W-:Y:S02]  /*5460*/  @!UP0 UIMAD UR8, UR7, UR8, UR4 ;  /* 0x00000008070882a4 */ /* 0x000fe4000f8e0204 */
[----:B------:R-:W-:Y:S02]  /*5470*/  @!UP0 UIADD3 UR9, UPT, UPT, UR10, -UR4, URZ ;  /* 0x800000040a098290 */ /* 0x000fe4000fffe0ff */
[----:B------:R-:W-:Y:S02]  /*5480*/  UIADD3 UR4, UPT, UPT, -UR5, URZ, URZ ;  /* 0x000000ff05047290 */ /* 0x000fe4000fffe1ff */
[----:B------:R-:W-:Y:S02]  /*5490*/  UIADD3 UR7, UPT, UPT, -UR6, URZ, URZ ;  /* 0x000000ff06077290 */ /* 0x000fe4000fffe1ff */
[----:B------:R-:W-:Y:S02]  /*54a0*/  @!UP0 UIMAD UR6, UR9, UR42, UR5 ;  /* 0x0000002a090682a4 */ /* 0x000fe4000f8e0205 */
[----:B------:R-:W-:Y:S02]  /*54b0*/  UIMAD UR14, UR15, UR4, UR14 ;  /* 0x000000040f0e72a4 */ /* 0x000fe4000f8e020e */
[----:B------:R-:W-:Y:S01]  /*54c0*/  UIMAD UR13, UR50, UR7, UR13 ;  /* 0x00000007320d72a4 */ /* 0x000fe2000f8e020d */
[----:B------:R-:W-:Y:S02]  /*54d0*/  @!UP0 UMOV UR5, UR8 ;  /* 0x0000000800058c82 */ /* 0x000fe40008000000 */
[----:B------:R-:W-:Y:S02]  /*54e0*/  UIMAD UR14, UR5, UR15, UR14 ;  /* 0x0000000f050e72a4 */ /* 0x000fe4000f8e020e */
[----:B------:R-:W-:Y:S11]  /*54f0*/  UIMAD UR13, UR6, UR50, UR13 ;  /* 0x00000032060d72a4 */ /* 0x000ff6000f8e020d */
[----:B------:R-:W-:Y:S01]  /*5500*/  @!UPT UIADD3 URZ, UPT, UPT, URZ, URZ, URZ ;  /* 0x000000fffffff290 */ /* 0x000fe2000fffe0ff */
.L_x_104:
[----:B------:R-:W3:Y:S01]  /*5510*/  @!UP3 LDCU.128 UR8, c[0x0][0xb10] ;  /* 0x00016200ff08b7ac */ /* 0x000ee20008000c00 */
[----:B------:R-:W-:Y:S02]  /*5520*/  ISETP.NE.U32.AND P0, PT, RZ, UR38, PT ;  /* 0x00000026ff007c0c */ /* 0x000fe4000bf05070 */
[----:B------:R-:W-:Y:S02]  /*5530*/  SHF.L.U32 R4, R11, 0x1f, RZ ;  /* 0x0000001f0b047819 */ /* 0x000fe400000006ff */
[----:B------:R-:W-:Y:S01]  /*5540*/  ISETP.NE.AND.EX P0, PT, RZ, UR39, PT, P0 ;  /* 0x00000027ff007c0c */ /* 0x000fe2000bf05300 */
[----:B------:R-:W4:Y:S01]  /*5550*/  @!UP3 LDCU UR5, c[0x0][0xb0c] ;  /* 0x00016180ff05b7ac */ /* 0x000f220008000800 */
[----:B------:R-:W-:Y:S02]  /*5560*/  USHF.L.U32 UR35, UR30, 0x7, URZ ;  /* 0x000000071e237899 */ /* 0x000fe400080006ff */
[----:B------:R-:W-:Y:S02]  /*5570*/  USHF.L.U32 UR34, UR31, 0x8, URZ ;  /* 0x000000081f227899 */ /* 0x000fe400080006ff */
[----:B---3--:R-:W-:Y:S07]  /*5580*/  UIMAD.WIDE.U32 UR6, UR14, UR8, URZ ;  /* 0x000000080e0672a5 */ /* 0x008fee000f8e00ff */
[----:B------:R-:W-:Y:S01]  /*5590*/  @!UP3 UMOV UR4, UR7 ;  /* 0x000000070004bc82 */ /* 0x000fe20008000000 */
[----:B----4-:R-:W-:Y:S02]  /*55a0*/  @!UP3 UISETP.NE.AND UP0, UPT, UR5, 0x1, UPT ;  /* 0x000000010500b88c */ /* 0x010fe4000bf05270 */
[----:B------:R-:W-:Y:S02]  /*55b0*/  @!UP3 USHF.R.U32.HI UR4, URZ, UR9, UR4 ;  /* 0x00000009ff04b299 */ /* 0x000fe40008011604 */
[----:B------:R-:W-:Y:S02]  /*55c0*/  UIMAD.WIDE.U32 UR6, UR13, UR11, URZ ;  /* 0x0000000b0d0672a5 */ /* 0x000fe4000f8e00ff */
[----:B------:R-:W-:Y:S02]  /*55d0*/  @!UP3 USEL UR8, UR14, UR4, !UP0 ;  /* 0x000000040e08b287 */ /* 0x000fe4000c000000 */
[----:B------:R-:W-:Y:S03]  /*55e0*/  @!UP3 UISETP.NE.AND UP0, UPT, UR10, 0x1, UPT ;  /* 0x000000010a00b88c */ /* 0x000fe6000bf05270 */
[----:B------:R-:W-:Y:S02]  /*55f0*/  @!UP3 UMOV UR6, UR7 ;  /* 0x000000070006bc82 */ /* 0x000fe40008000000 */
[----:B------:R-:W3:Y:S02]  /*5600*/  @!UP3 LDCU UR4, c[0x0][0xb20] ;  /* 0x00016400ff04b7ac */ /* 0x000ee40008000800 */
[----:B---3--:R-:W-:Y:S04]  /*5610*/  @!UP3 USHF.R.U32.HI UR6, URZ, UR4, UR6 ;  /* 0x00000004ff06b299 */ /* 0x008fe80008011606 */
[----:B------:R-:W-:Y:S04]  /*5620*/  @!UP3 USEL UR6, UR13, UR6, !UP0 ;  /* 0x000000060d06b287 */ /* 0x000fe8000c000000 */
[----:B------:R-:W-:Y:S02]  /*5630*/  @!UP3 UIADD3 UR4, UPT, UPT, -UR8, UR6, URZ ;  /* 0x000000060804b290 */ /* 0x000fe4000fffe1ff */
[----:B------:R-:W-:Y:S02]  /*5640*/  @!UP3 UIADD3 UR6, UPT, UPT, UR8, -UR6, URZ ;  /* 0x800000060806b290 */ /* 0x000fe4000fffe0ff */
[----:B------:R-:W-:Y:S02]  /*5650*/  @!UP3 UIMAD UR14, UR4, UR5, UR14 ;  /* 0x00000005040eb2a4 */ /* 0x000fe4000f8e020e */
[----:B------:R-:W-:Y:S01]  /*5660*/  @!UP3 UIMAD UR13, UR6, UR10, UR13 ;  /* 0x0000000a060db2a4 */ /* 0x000fe2000f8e020d */
[----:B------:R-:W-:Y:S11]  /*5670*/  BRA.U UP4, `(.L_x_105) ;  /* 0x0000000104107547 */ /* 0x000ff6000b800000 */
[----:B--2---:R-:W-:Y:S04]  /*5680*/  MOV R0, UR46 ;  /* 0x0000002e00007c02 */ /* 0x004fe80008000f00 */
[----:B------:R-:W-:Y:S04]  /*5690*/  SHF.L.U32 R5, R0, 0x1f, RZ ;  /* 0x0000001f00057819 */ /* 0x000fe800000006ff */
[----:B------:R-:W2:Y:S02]  /*56a0*/  SYNCS.PHASECHK.TRANS64.TRYWAIT P1, [UR21+0x1a8], R5 ;  /* 0x0001a805ff0075a7 */ /* 0x000ea40008021115 */
[----:B--2---:R-:W-:Y:S05]  /*56b0*/  @!P1 BRA `(.L_x_106) ;  /* 0x00000080002c9947 */ /* 0x004fea0003800000 */
.L_x_105:
[----:B------:R-:W-:Y:S05]  /*56c0*/  BRA.U !UP6, `(.L_x_107) ;  /* 0x000000010e387547 */ /* 0x000fea000b800000 */
[----:B------:R-:W-:Y:S01]  /*56d0*/  UPLOP3.LUT UP1, UPT, UPT, UPT, UP5, 0x80, 0x8 ;  /* 0x000000000008789c */ /* 0x000fe20003f2f050 */
[----:B--2---:R-:W-:Y:S01]  /*56e0*/  HFMA2 R0, -RZ, RZ, 0, 5.9604644775390625e-08 ;  /* 0x00000001ff007431 */ /* 0x004fe200000001ff */
[----:B------:R-:W2:Y:S01]  /*56f0*/  LDCU.64 UR8, c[0x0][0x358] ;  /* 0x00006b00ff0877ac */ /* 0x000ea20008000a00 */
[----:B------:R-:W-:Y:S03]  /*5700*/  IMAD.MOV.U32 R140, RZ, RZ, 0x1 ;  /* 0x00000001ff8c7424 */ /* 0x000fe600078e00ff */
[----:B------:R-:W-:Y:S05]  /*5710*/  PLOP3.LUT P1, PT, PT, PT, UP1, 0x80, 0x8 ;  /* 0x000000000008781c */ /* 0x000fea0003f2f018 */
[----:B------:R-:W3:Y:S01]  /*5720*/  @UP1 LDCU.64 UR4, c[0x0][0x888] ;  /* 0x00011100ff0417ac */ /* 0x000ee20008000a00 */
[----:B------:R-:W-:Y:S07]  /*5730*/  @UP1 UIMAD UR6, UR36, UR38, URZ ;  /* 0x00000026240612a4 */ /* 0x000fee000f8e02ff */
[----:B------:R-:W-:Y:S01]  /*5740*/  @!P1 PRMT R140, R0, 0x7610, R140 ;  /* 0x00007610008c9816 */ /* 0x000fe2000000008c */
[----:B---3--:R-:W-:Y:S06]  /*5750*/  @UP1 UIMAD.WIDE UR4, UR6, 0x4, UR4 ;  /* 0x00000004060418a5 */ /* 0x008fec000f8e0204 */
[----:B------:R-:W-:Y:S01]  /*5760*/  IMAD.U32 R6, RZ, RZ, UR4 ;  /* 0x00000004ff067e24 */ /* 0x000fe2000f8e00ff */
[----:B------:R-:W-:Y:S04]  /*5770*/  MOV R7, UR5 ;  /* 0x0000000500077c02 */ /* 0x000fe80008000f00 */
[----:B------:R-:W3:Y:S01]  /*5780*/  @!UP1 LDCU UR4, c[0x0][0x880] ;  /* 0x00011000ff0497ac */ /* 0x000ee20008000800 */
[----:B--2--5:R4:W5:Y:S02]  /*5790*/  @P1 LDG.E R72, desc[UR8][R6.64] ;  /* 0x0000000806481981 */ /* 0x024964000c1e1900 */
[----:B---34-:R-:W-:Y:S07]  /*57a0*/  @!P1 IMAD.U32 R72, RZ, RZ, UR4 ;  /* 0x00000004ff489e24 */ /* 0x018fee000f8e00ff */
.L_x_107:
[----:B-----5:R-:W-:Y:S01]  /*57b0*/  @!P0 ISETP.EQ.AND P2, PT, R72, RZ, PT ;  /* 0x000000ff4800820c */ /* 0x020fe20003f42270 */
[----:B------:R-:W-:Y:S01]  /*57c0*/  @!UPT UIADD3 URZ, UPT, UPT, URZ, URZ, URZ ;  /* 0x000000fffffff290 */ /* 0x000fe2000fffe0ff */
[----:B------:R-:W-:Y:S11]  /*57d0*/  @!P0 BRA `(.L_x_108) ;  /* 0x0000000000148947 */ /* 0x000ff60003800000 */
[----:B------:R-:W-:Y:S02]  /*57e0*/  LOP3.LUT P0, RZ, R140, 0xff, RZ, 0xc0, !PT ;  /* 0x000000ff8cff7812 */ /* 0x000fe4000780c0ff */
[----:B------:R-:W-:Y:S04]  /*57f0*/  PLOP3.LUT P2, PT, PT, PT, UP1, 0x80, 0x8 ;  /* 0x000000000008781c */ /* 0x000fe80003f4f018 */
[----:B------:R-:W-:Y:S07]  /*5800*/  PLOP3.LUT P2, PT, P2, PT, PT, 0x8, 0x80 ;  /* 0x000000000080781c */ /* 0x000fee000174e170 */
[----:B------:R-:W-:Y:S11]  /*5810*/  @P0 ISETP.EQ.AND P2, PT, R72, RZ, PT ;  /* 0x000000ff4800020c */ /* 0x000ff60003f42270 */
[----:B------:R-:W-:Y:S02]  /*5820*/  @!UPT UIADD3 URZ, UPT, UPT, URZ, URZ, URZ ;  /* 0x000000fffffff290 */ /* 0x000fe4000fffe0ff */
.L_x_108:
[----:B------:R-:W3:Y:S01]  /*5830*/  SYNCS.PHASECHK.TRANS64.TRYWAIT P0, [UR21+0x180], R4 ;  /* 0x00018004ff0075a7 */ /* 0x000ee20008001115 */
[----:B------:R-:W-:Y:S04]  /*5840*/  ELECT P1, URZ, PT ;  /* 0x0000000000ff782f */ /* 0x000fe80003820000 */
[----:B------:R-:W-:Y:S01]  /*5850*/  PLOP3.LUT P1, PT, P2, P1, PT, 0xf2, 0x2f ;  /* 0x00000000002f781c */ /* 0x000fe20001723e72 */
[----:B------:R-:W-:Y:S01]  /*5860*/  @!UPT UIADD3 URZ, UPT, UPT, URZ, URZ, URZ ;  /* 0x000000fffffff290 */ /* 0x000fe2000fffe0ff */
[----:B---3--:R-:W-:Y:S11]  /*5870*/  @!P0 BRA `(.L_x_109) ;  /* 0x0000007c00d48947 */ /* 0x008ff60003800000 */
.L_x_225:
[----:B------:R-:W-:Y:S01]  /*5880*/  @!P1 IADD3 R2, P0, PT, R12, 0x580, RZ ;  /* 0x000005800c029810 */ /* 0x000fe20007f1e0ff */
[----:B------:R-:W-:Y:S01]  /*5890*/  VOTEU.ALL UP0, P1 ;  /* 0x0000000000ff7886 */ /* 0x000fe20000800000 */
[----:B------:R-:W-:Y:S01]  /*58a0*/  UMOV UR6, 0x0 ;  /* 0x0000000000067882 */ /* 0x000fe20000000000 */
[----:B------:R-:W-:Y:S01]  /*58b0*/  UMOV UR7, 0x10000000 ;  /* 0x1000000000077882 */ /* 0x000fe20000000000 */
[----:B------:R-:W-:Y:S01]  /*58c0*/  @!P1 R2UR UR5, R2 ;  /* 0x00000000020592ca */ /* 0x000fe200000e0000 */
[----:B--2---:R-:W-:Y:S01]  /*58d0*/  @!P1 IMAD.X R0, RZ, RZ, R13, P0 ;  /* 0x000000ffff009224 */ /* 0x004fe200000e060d */
[----:B------:R-:W-:Y:S01]  /*58e0*/  @!UP0 UIADD3 UR32, UPT, UPT, UR21, 0x400, URZ ;  /* 0x0000040015208890 */ /* 0x000fe2000fffe0ff */
[----:B------:R-:W-:Y:S03]  /*58f0*/  VOTEU.ALL UP0, P1 ;  /* 0x0000000000ff7886 */ /* 0x000fe60000800000 */
[----:B------:R-:W-:Y:S01]  /*5900*/  @!P1 R2UR UR4, R0 ;  /* 0x00000000000492ca */ /* 0x000fe200000e0000 */
[----:B------:R-:W-:Y:S06]  /*5910*/  @!P1 IMAD.MOV.U32 R0, RZ, RZ, 0x2000 ;  /* 0x00002000ff009424 */ /* 0x000fec00078e00ff */
[----:B------:R-:W-:Y:S06]  /*5920*/  IMAD.U32 R6, RZ, RZ, UR5 ;  /* 0x00000005ff067e24 */ /* 0x000fec000f8e00ff */
[----:B------:R-:W-:Y:S01]  /*5930*/  IMAD.U32 R7, RZ, RZ, UR4 ;  /* 0x00000004ff077e24 */ /* 0x000fe2000f8e00ff */
[----:B------:R-:W-:Y:S04]  /*5940*/  @!P1 R2UR UR4, R6 ;  /* 0x00000000060492ca */ /* 0x000fe800000e0000 */
[----:B------:R-:W-:Y:S11]  /*5950*/  @!P1 R2UR UR5, R7 ;  /* 0x00000000070592ca */ /* 0x000ff600000e0000 */
[----:B------:R-:W-:Y:S02]  /*5960*/  @!UPT UIADD3 URZ, UPT, UPT, URZ, URZ, URZ ;  /* 0x000000fffffff290 */ /* 0x000fe4000fffe0ff */
[----:B------:R2:W-:Y:S01]  /*5970*/  @!UP0 UTMALDG.3D [UR32], [UR4], desc[UR6] ;  /* 0x00000620040085b4 */ /* 0x0005e20008011000 */
[----:B------:R3:W-:Y:S01]  /*5980*/  @!P1 SYNCS.ARRIVE.TRANS64.RED.A0TR RZ, [UR21+0x160], R0 ;  /* 0x00016000ffff99a7 */ /* 0x0007e20008300415 */
[----:B--2---:R-:W-:Y:S09]  /*5990*/  UPRMT UR4, UR45, 0x654, UR33 ;  /* 0x000006542d047896 */ /* 0x004ff20008000021 */
[----:B------:R-:W-:Y:S01]  /*59a0*/  SYNCS.ARRIVE.TRANS64.RED.A1T0 RZ, [UR4], RZ ;  /* 0x000000ffffff79a7 */ /* 0x000fe20008100404 */
[----:B------:R-:W2:Y:S02]  /*59b0*/  SYNCS.PHASECHK.TRANS64.TRYWAIT P0, [UR21+0x188], R4 ;  /* 0x00018804ff0075a7 */ /* 0x000ea40008001115 */
[----:B--23--:R-:W-:Y:S05]  /*59c0*/  @!P0 BRA `(.L_x_110) ;  /* 0x0000007c00988947 */ /* 0x00cfea0003800000 */
.L_x_227:
[----:B------:R-:W-:Y:S01]  /*59d0*/  @!P1 IADD3 R2, P0, PT, R12, 0x580, RZ ;  /* 0x000005800c029810 */ /* 0x000fe20007f1e0ff */
[----:B------:R-:W-:Y:S01]  /*59e0*/  VOTEU.ALL UP0, P1 ;  /* 0x0000000000ff7886 */ /* 0x000fe20000800000 */
[----:B------:R-:W-:Y:S01]  /*59f0*/  UMOV UR6, 0x0 ;  /* 0x0000000000067882 */ /* 0x000fe20000000000 */
[----:B------:R-:W-:Y:S01]  /*5a00*/  UMOV UR7, 0x10000000 ;  /* 0x1000000000077882 */ /* 0x000fe20000000000 */
[----:B------:R-:W-:Y:S01]  /*5a10*/  @!P1 R2UR UR5, R2 ;  /* 0x00000000020592ca */ /* 0x000fe200000e0000 */
[----:B------:R-:W-:Y:S01]  /*5a20*/  @!P1 IMAD.X R0, RZ, RZ, R13, P0 ;  /* 0x000000ffff009224 */ /* 0x000fe200000e060d */
[----:B------:R-:W-:Y:S02]  /*5a30*/  @!UP0 UIADD3 UR26, UPT, UPT, UR34, 0x40, URZ ;  /* 0x00000040221a8890 */ /* 0x000fe4000fffe0ff */
[----:B------:R-:W-:Y:S02]  /*5a40*/  @!UP0 UIADD3 UR24, UPT, UPT, UR21, 0x2400, URZ ;  /* 0x0000240015188890 */ /* 0x000fe4000fffe0ff */
[----:B------:R-:W-:Y:S01]  /*5a50*/  @!P1 R2UR UR4, R0 ;  /* 0x00000000000492ca */ /* 0x000fe200000e0000 */
[----:B------:R-:W-:Y:S01]  /*5a60*/  VOTEU.ALL UP0, P1 ;  /* 0x0000000000ff7886 */ /* 0x000fe20000800000 */
[----:B------:R-:W-:Y:S01]  /*5a70*/  UMOV UR27, UR35 ;  /* 0x00000023001b7c82 */ /* 0x000fe20008000000 */
[----:B------:R-:W-:Y:S01]  /*5a80*/  UMOV UR28, UR36 ;  /* 0x00000024001c7c82 */ /* 0x000fe20008000000 */
[----:B------:R-:W-:Y:S03]  /*5a90*/  @!P1 IMAD.MOV.U32 R0, RZ, RZ, 0x2000 ;  /* 0x00002000ff009424 */ /* 0x000fe600078e00ff */
[----:B------:R-:W-:Y:S06]  /*5aa0*/  IMAD.U32 R6, RZ, RZ, UR5 ;  /* 0x00000005ff067e24 */ /* 0x000fec000f8e00ff */
[----:B------:R-:W-:Y:S01]  /*5ab0*/  IMAD.U32 R7, RZ, RZ, UR4 ;  /* 0x00000004ff077e24 */ /* 0x000fe2000f8e00ff */
[----:B------:R-:W-:Y:S04]  /*5ac0*/  @!P1 R2UR UR4, R6 ;  /* 0x00000000060492ca */ /* 0x000fe800000e0000 */
[----:B------:R-:W-:Y:S11]  /*5ad0*/  @!P1 R2UR UR5, R7 ;  /* 0x00000000070592ca */ /* 0x000ff600000e0000 */
[----:B------:R-:W-:Y:S02]  /*5ae0*/  @!UPT UIADD3 URZ, UPT, UPT, URZ, URZ, URZ ;  /* 0x000000fffffff290 */ /* 0x000fe4000fffe0ff */
[----:B------:R3:W-:Y:S01]  /*5af0*/  @!UP0 UTMALDG.3D [UR24], [UR4], desc[UR6] ;  /* 0x00000618040085b4 */ /* 0x0007e20008011000 */
[----:B------:R4:W-:Y:S01]  /*5b00*/  @!P1 SYNCS.ARRIVE.TRANS64.RED.A0TR RZ, [UR21+0x168], R0 ;  /* 0x00016800ffff99a7 */ /* 0x0009e20008300415 */
[----:B---3--:R-:W-:Y:S09]  /*5b10*/  UPRMT UR4, UR45, 0x654, UR25 ;  /* 0x000006542d047896 */ /* 0x008ff20008000019 */
[----:B------:R-:W-:Y:S01]  /*5b20*/  SYNCS.ARRIVE.TRANS64.RED.A1T0 RZ, [UR4], RZ ;  /* 0x000000ffffff79a7 */ /* 0x000fe20008100404 */
[----:B------:R-:W3:Y:S02]  /*5b30*/  SYNCS.PHASECHK.TRANS64.TRYWAIT P0, [UR21+0x190], R4 ;  /* 0x00019004ff0075a7 */ /* 0x000ee40008001115 */
[----:B---34-:R-:W-:Y:S05]  /*5b40*/  @!P0 BRA `(.L_x_111) ;  /* 0x0000007c00508947 */ /* 0x018fea0003800000 */
.L_x_229:
[----:B------:R-:W-:Y:S01]  /*5b50*/  @!P1 IADD3 R2, P0, PT, R12, 0x580, RZ ;  /* 0x000005800c029810 */ /* 0x000fe20007f1e0ff */
[----:B------:R-:W-:Y:S01]  /*5b60*/  VOTEU.ALL UP0, P1 ;  /* 0x0000000000ff7886 */ /* 0x000fe20000800000 */
[----:B------:R-:W-:Y:S01]  /*5b70*/  UMOV UR6, 0x0 ;  /* 0x0000000000067882 */ /* 0x000fe20000000000 */
[----:B------:R-:W-:Y:S01]  /*5b80*/  UMOV UR7, 0x10000000 ;  /* 0x1000000000077882 */ /* 0x000fe20000000000 */
[----:B------:R-:W-:Y:S01]  /*5b90*/  @!P1 R2UR UR5, R2 ;  /* 0x00000000020592ca */ /* 0x000fe200000e0000 */
[----:B------:R-:W-:Y:S01]  /*5ba0*/  @!P1 IMAD.X R0, RZ, RZ, R13, P0 ;  /* 0x000000ffff009224 */ /* 0x000fe200000e060d */
[----:B------:R-:W-:Y:S01]  /*5bb0*/  @!UP0 UIADD3 UR18, UPT, UPT, UR34, 0x80, URZ ;  /* 0x0000008022128890 */ /* 0x000fe2000fffe0ff */
[----:B------:R-:W-:Y:S01]  /*5bc0*/  VIADD R10, R10, 0x1 ;  /* 0x000000010a0a7836 */ /* 0x000fe20000000000 */
        /* <DEDUP_REMOVED lines=17> */
.L_x_231:
[----:B------:R-:W-:Y:S01]  /*5ce0*/  @!P1 IADD3 R2, P0, PT, R12, 0x580, RZ ;  /* 0x000005800c029810 */ /* 0x000fe20007f1e0ff */
[----:B------:R-:W-:Y:S01]  /*5cf0*/  VOTEU.ALL UP0, P1 ;  /* 0x0000000000ff7886 */ /* 0x000fe20000800000 */
[----:B------:R-:W-:Y:S01]  /*5d00*/  UMOV UR6, 0x0 ;  /* 0x0000000000067882 */ /* 0x000fe20000000000 */
[----:B------:R-:W-:Y:S01]  /*5d10*/  UMOV UR7, 0x10000000 ;  /* 0x1000000000077882 */ /* 0x000fe20000000000 */
[----:B------:R-:W-:Y:S01]  /*5d20*/  @!P1 R2UR UR5, R2 ;  /* 0x00000000020592ca */ /* 0x000fe200000e0000 */
[----:B------:R-:W-:Y:S01]  /*5d30*/  @!P1 IMAD.X R0, RZ, RZ, R13, P0 ;  /* 0x000000ffff009224 */ /* 0x000fe200000e060d */
[----:B------:R-:W-:Y:S01]  /*5d40*/  @!UP0 UIADD3 UR10, UPT, UPT, UR34, 0xc0, URZ ;  /* 0x000000c0220a8890 */ /* 0x000fe2000fffe0ff */
[----:B------:R-:W-:Y:S01]  /*5d50*/  R2UR UR18, R142 ;  /* 0x000000008e1272ca */ /* 0x000fe200000e0000 */
[----:B------:R-:W-:Y:S01]  /*5d60*/  @!UP0 UIADD3 UR8, UPT, UPT, UR21, 0x6400, URZ ;  /* 0x0000640015088890 */ /* 0x000fe2000fffe0ff */
[----:B------:R-:W-:Y:S01]  /*5d70*/  R2UR UR16, R143 ;  /* 0x000000008f1072ca */ /* 0x000fe200000e0000 */
[----:B------:R-:W-:Y:S01]  /*5d80*/  @!UP0 UIADD3 UR9, UPT, UPT, UR21, 0x178, URZ ;  /* 0x0000017815098890 */ /* 0x000fe2000fffe0ff */
[----:B------:R-:W-:Y:S01]  /*5d90*/  @!P1 R2UR UR4, R0 ;  /* 0x00000000000492ca */ /* 0x000fe200000e0000 */
[----:B------:R-:W-:Y:S01]  /*5da0*/  VOTEU.ALL UP0, P1 ;  /* 0x0000000000ff7886 */ /* 0x000fe20000800000 */
[----:B------:R-:W-:Y:S01]  /*5db0*/  UMOV UR11, UR35 ;  /* 0x00000023000b7c82 */ /* 0x000fe20008000000 */
[----:B------:R-:W-:Y:S01]  /*5dc0*/  UMOV UR12, UR36 ;  /* 0x00000024000c7c82 */ /* 0x000fe20008000000 */
[C---:B------:R-:W-:Y:S01]  /*5dd0*/  ISETP.NE.AND P0, PT, R10.reuse, 0x2, PT ;  /* 0x000000020a00780c */ /* 0x040fe20003f05270 */
[----:B------:R-:W-:Y:S01]  /*5de0*/  UMOV UR36, UR29 ;  /* 0x0000001d00247c82 */ /* 0x000fe20008000000 */
[----:B--2---:R-:W-:Y:S01]  /*5df0*/  IMAD.U32 R4, RZ, RZ, UR5 ;  /* 0x00000005ff047e24 */ /* 0x004fe2000f8e00ff */
[----:B------:R-:W-:Y:S01]  /*5e00*/  LOP3.LUT R11, R11, 0x1, RZ, 0x3c, !PT ;  /* 0x000000010b0b7812 */ /* 0x000fe200078e3cff */
[----:B------:R-:W-:Y:S01]  /*5e10*/  UPLOP3.LUT UP4, UPT, UPT, UPT, UPT, 0x80, 0x8 ;  /* 0x000000000008789c */ /* 0x000fe20003f8f070 */
[----:B------:R-:W-:Y:S01]  /*5e20*/  SEL R0, RZ, 0x1, P0 ;  /* 0x00000001ff007807 */ /* 0x000fe20000000000 */
[----:B------:R-:W-:Y:S01]  /*5e30*/  UIADD3 UR31, UPT, UPT, UR13, UR18, URZ ;  /* 0x000000120d1f7290 */ /* 0x000fe2000fffe0ff */
[----:B------:R-:W-:Y:S01]  /*5e40*/  SEL R10, R10, RZ, P0 ;  /* 0x000000ff0a0a7207 */ /* 0x000fe20000000000 */
[----:B------:R-:W-:Y:S01]  /*5e50*/  UIADD3 UR30, UPT, UPT, UR14, UR16, URZ ;  /* 0x000000100e1e7290 */ /* 0x000fe2000fffe0ff */
[----:B------:R-:W-:Y:S01]  /*5e60*/  IMAD.U32 R5, RZ, RZ, UR4 ;  /* 0x00000004ff057e24 */ /* 0x000fe2000f8e00ff */
[----:B------:R-:W-:Y:S02]  /*5e70*/  @!P1 R2UR UR4, R4 ;  /* 0x00000000040492ca */ /* 0x000fe400000e0000 */
[----:B------:R-:W-:Y:S02]  /*5e80*/  LOP3.LUT R9, R9, R0, RZ, 0x3c, !PT ;  /* 0x0000000009097212 */ /* 0x000fe400078e3cff */
[----:B------:R-:W-:Y:S11]  /*5e90*/  @!P1 R2UR UR5, R5 ;  /* 0x00000000050592ca */ /* 0x000ff600000e0000 */
[----:B------:R-:W-:Y:S02]  /*5ea0*/  @!UPT UIADD3 URZ, UPT, UPT, URZ, URZ, URZ ;  /* 0x000000fffffff290 */ /* 0x000fe4000fffe0ff */
[----:B------:R2:W-:Y:S01]  /*5eb0*/  @!UP0 UTMALDG.3D [UR8], [UR4], desc[UR6] ;  /* 0x00000608040085b4 */ /* 0x0005e20008011000 */
[----:B------:R2:W-:Y:S01]  /*5ec0*/  @!P1 SYNCS.ARRIVE.TRANS64.RED.A0TR RZ, [UR21+0x178], R3 ;  /* 0x00017803ffff99a7 */ /* 0x0005e20008300415 */
[----:B------:R-:W-:Y:S01]  /*5ed0*/  SYNCS.ARRIVE.TRANS64.RED.A1T0 RZ, [UR41], RZ ;  /* 0x000000ffffff79a7 */ /* 0x000fe20008100429 */
[----:B------:R-:W-:Y:S05]  /*5ee0*/  BRA.U UP2, `(.L_x_113) ;  /* 0xfffffff1024c7547 */ /* 0x000fea000b83ffff */
[----:B--2---:R-:W-:-:S04]  /*5ef0*/  SHF.L.U32 R3, R11, 0x1f, RZ ;  /* 0x0000001f0b037819 */ /* 0x004fc800000006ff */
[----:B------:R-:W2:Y:S02]  /*5f00*/  SYNCS.PHASECHK.TRANS64.TRYWAIT P0, [UR21+0x180], R3 ;  /* 0x00018003ff0075a7 */ /* 0x000ea40008001115 */
[----:B--2---:R-:W-:Y:S05]  /*5f10*/  @!P0 BRA `(.L_x_114) ;  /* 0x00000078008c8947 */ /* 0x004fea0003800000 */
.L_x_233:
[----:B------:R-:W3:Y:S02]  /*5f20*/  SYNCS.PHASECHK.TRANS64.TRYWAIT P0, [UR21+0x188], R3 ;  /* 0x00018803ff0075a7 */ /* 0x000ee40008001115 */
[----:B---3--:R-:W-:Y:S05]  /*5f30*/  @!P0 BRA `(.L_x_115) ;  /* 0x00000078009c8947 */ /* 0x008fea0003800000 */
.L_x_235:
[----:B------:R-:W3:Y:S02]  /*5f40*/  SYNCS.PHASECHK.TRANS64.TRYWAIT P0, [UR21+0x190], R3 ;  /* 0x00019003ff0075a7 */ /* 0x000ee40008001115 */
[----:B---3--:R-:W-:Y:S05]  /*5f50*/  @!P0 BRA `(.L_x_116) ;  /* 0x0000007800ac8947 */ /* 0x008fea0003800000 */
.L_x_237:
[----:B--2---:R-:W-:-:S07]  /*5f60*/  MOV R0, UR21 ;  /* 0x0000001500007c02 */ /* 0x004fce0008000f00 */
.L_x_117:
[----:B--2---:R-:W-:-:S04]  /*5f70*/  SHF.L.U32 R3, R11, 0x1f, RZ ;  /* 0x0000001f0b037819 */ /* 0x004fc800000006ff */
[----:B------:R2:W3:Y:S03]  /*5f80*/  SYNCS.PHASECHK.TRANS64.TRYWAIT P0, [R0+URZ+0x198], R3 ;  /* 0x00019803000075a7 */ /* 0x0004e600080011ff */
[----:B---3--:R-:W-:Y:S05]  /*5f90*/  @!P0 NANOSLEEP.SYNCS 0x989680 ;  /* 0x009896800000895d */ /* 0x008fea0003900000 */
[----:B------:R-:W3:Y:S02]  /*5fa0*/  @!P0 SYNCS.PHASECHK.TRANS64 P0, [R0+URZ+0x198], R3 ;  /* 0x00019803000085a7 */ /* 0x000ee400080010ff */
[----:B-1-3--:R-:W-:Y:S05]  /*5fb0*/  @P0 EXIT ;  /* 0x000000000000094d */ /* 0x00afea0003800000 */
[----:B------:R-:W-:Y:S05]  /*5fc0*/  BRA `(.L_x_117) ;  /* 0xfffffffc00e87947 */ /* 0x000fea000383ffff */
.L_x_102:
[----:B------:R-:W-:-:S06]  /*5fd0*/  UISETP.GE.AND UP0, UPT, UR18, 0x4, UPT ;  /* 0x000000041200788c */ /* 0x000fcc000bf06270 */
[----:B------:R-:W-:-:S13]  /*5fe0*/  PLOP3.LUT P0, PT, PT, PT, UP0, 0x80, 0x8 ;  /* 0x000000000008781c */ /* 0x000fda0003f0f008 */
[----:B-1----:R-:W-:Y:S05]  /*5ff0*/  @!P0 EXIT ;  /* 0x000000000000894d */ /* 0x002fea0003800000 */
[----:B------:R-:W-:Y:S01]  /*6000*/  BAR.SYNC.DEFER_BLOCKING 0x6, 0xa0 ;  /* 0x0182800000007b1d */ /* 0x000fe20000010000 */
[C---:B------:R-:W-:Y:S01]  /*6010*/  IMAD.U32 R69, R155.reuse, 0x10000, RZ ;  /* 0x000100009b457824 */ /* 0x040fe200078e00ff */
[C---:B------:R-:W-:Y:S01]  /*6020*/  R2P PR, R155.reuse, 0x6 ;  /* 0x000000069b007804 */ /* 0x040fe20000000000 */
[----:B------:R-:W-:Y:S01]  /*6030*/  IMAD.SHL.U32 R4, R155, 0x40, RZ ;  /* 0x000000409b047824 */ /* 0x000fe200078e00ff */
[----:B------:R-:W-:Y:S01]  /*6040*/  CS2R R146, SRZ ;  /* 0x0000000000927805 */ /* 0x000fe2000001ff00 */
[----:B------:R-:W-:Y:S01]  /*6050*/  IMAD.MOV.U32 R152, RZ, RZ, 0x20 ;  /* 0x00000020ff987424 */ /* 0x000fe200078e00ff */
[----:B------:R-:W-:Y:S02]  /*6060*/  UMOV UR44, 0x400 ;  /* 0x00000400002c7882 */ /* 0x000fe40000000000 */
[----:B------:R-:W1:Y:S01]  /*6070*/  LDC.64 R138, c[0x0][0x8b0] ;  /* 0x00022c00ff8a7b82 */ /* 0x000e620000000a00 */
[----:B------:R-:W-:Y:S01]  /*6080*/  ULEA UR44, UR45, UR44, 0x18 ;  /* 0x0000002c2d2c7291 */ /* 0x000fe2000f8ec0ff */
[----:B------:R-:W-:Y:S01]  /*6090*/  LOP3.LUT R69, R69, 0x600000, RZ, 0xc0, !PT ;  /* 0x0060000045457812 */ /* 0x000fe200078ec0ff */
[----:B------:R-:W-:Y:S01]  /*60a0*/  IMAD.SHL.U32 R135, R155, 0x8, RZ ;  /* 0x000000089b877824 */ /* 0x000fe200078e00ff */
[----:B------:R-:W-:Y:S01]  /*60b0*/  LOP3.LUT R6, R4, 0x180, RZ, 0xc0, !PT ;  /* 0x0000018004067812 */ /* 0x000fe200078ec0ff */
[----:B------:R-:W-:Y:S01]  /*60c0*/  IMAD.MOV.U32 R153, RZ, RZ, 0x10 ;  /* 0x00000010ff997424 */ /* 0x000fe200078e00ff */
[----:B------:R-:W-:Y:S01]  /*60d0*/  SEL R152, R152, 0xffffffe0, !P2 ;  /* 0xffffffe098987807 */ /* 0x000fe20005000000 */
[----:B------:R-:W-:Y:S01]  /*60e0*/  UIADD3 UR5, UPT, UPT, UR44, 0x400, URZ ;  /* 0x000004002c057890 */ /* 0x000fe2000fffe0ff */
[----:B------:R-:W2:Y:S01]  /*60f0*/  LDC.64 R136, c[0x0][0x8a8] ;  /* 0x00022a00ff887b82 */ /* 0x000ea20000000a00 */
[----:B------:R-:W-:Y:S01]  /*6100*/  UIADD3 UR4, UPT, UPT, UR44, 0x8400, URZ ;  /* 0x000084002c047890 */ /* 0x000fe2000fffe0ff */
[----:B------:R-:W-:Y:S01]  /*6110*/  LOP3.LUT R135, R6, 0x30, R135, 0xf8, !PT ;  /* 0x0000003006877812 */ /* 0x000fe200078ef887 */
[----:B------:R-:W-:Y:S01]  /*6120*/  IMAD.MOV.U32 R68, RZ, RZ, RZ ;  /* 0x000000ffff447224 */ /* 0x000fe200078e00ff */
[----:B------:R-:W-:Y:S01]  /*6130*/  SEL R153, R153, 0xfffffff0, !P1 ;  /* 0xfffffff099997807 */ /* 0x000fe20004800000 */
[----:B------:R-:W-:Y:S01]  /*6140*/  IMAD.MOV.U32 R150, RZ, RZ, RZ ;  /* 0x000000ffff967224 */ /* 0x000fe200078e00ff */
[----:B------:R-:W-:Y:S01]  /*6150*/  LOP3.LUT R135, R135, 0x1e40, R4, 0xf8, !PT ;  /* 0x00001e4087877812 */ /* 0x000fe200078ef804 */
[----:B------:R-:W-:Y:S01]  /*6160*/  IMAD.U32 R156, RZ, RZ, UR5 ;  /* 0x00000005ff9c7e24 */ /* 0x000fe2000f8e00ff */
[----:B------:R-:W-:Y:S01]  /*6170*/  LOP3.LUT R155, R155, 0x60, RZ, 0xc0, !PT ;  /* 0x000000609b9b7812 */ /* 0x000fe200078ec0ff */
[----:B------:R-:W3:Y:S01]  /*6180*/  LDS R0, [UR44+0x240] ;  /* 0x0002402cff007984 */ /* 0x000ee20008000800 */
[----:B------:R-:W-:Y:S01]  /*6190*/  CS2R R148, SRZ ;  /* 0x0000000000947805 */ /* 0x000fe2000001ff00 */
[----:B------:R-:W-:Y:S01]  /*61a0*/  IMAD.U32 R154, RZ, RZ, UR4 ;  /* 0x00000004ff9a7e24 */ /* 0x000fe2000f8e00ff */
[----:B------:R-:W4:Y:S01]  /*61b0*/  LDCU UR58, c[0x0][0x370] ;  /* 0x00006e00ff3a77ac */ /* 0x000f220008000800 */
[----:B------:R-:W1:Y:S01]  /*61c0*/  LDCU.64 UR62, c[0x0][0x348] ;  /* 0x00006900ff3e77ac */ /* 0x000e620008000a00 */
[----:B------:R-:W1:Y:S01]  /*61d0*/  LDCU UR43, c[0x0][0xb0c] ;  /* 0x00016180ff2b77ac */ /* 0x000e620008000800 */
[----:B------:R-:W1:Y:S01]  /*61e0*/  LDCU UR39, c[0x0][0xb30] ;  /* 0x00016600ff2777ac */ /* 0x000e620008000800 */
[----:B------:R-:W1:Y:S01]  /*61f0*/  LDCU.64 UR56, c[0x0][0x888] ;  /* 0x00011100ff3877ac */ /* 0x000e620008000a00 */
[----:B------:R-:W1:Y:S01]  /*6200*/  LDCU.64 UR40, c[0x0][0xb28] ;  /* 0x00016500ff2877ac */ /* 0x000e620008000a00 */
[----:B------:R-:W1:Y:S01]  /*6210*/  LDCU.64 UR60, c[0x0][0x890] ;  /* 0x00011200ff3c77ac */ /* 0x000e620008000a00 */
[----:B------:R-:W1:Y:S01]  /*6220*/  LDCU.128 UR52, c[0x0][0xb10] ;  /* 0x00016200ff3477ac */ /* 0x000e620008000c00 */
[----:B------:R-:W1:Y:S01]  /*6230*/  LDCU UR47, c[0x0][0x374] ;  /* 0x00006e80ff2f77ac */ /* 0x000e620008000800 */
[----:B---3--:R-:W-:Y:S01]  /*6240*/  IMAD.IADD R69, R0, 0x1, R69 ;  /* 0x0000000100457824 */ /* 0x008fe200078e0245 */
[----:B------:R-:W-:-:S04]  /*6250*/  SHF.R.S32.HI R0, RZ, 0x4, R152 ;  /* 0x00000004ff007819 */ /* 0x000fc80000011498 */
[----:B-12-4-:R-:W-:-:S07]  /*6260*/  LEA.HI.SX32 R151, R153, R0, 0x1c ;  /* 0x0000000099977211 */ /* 0x016fce00078fe2ff */
.L_x_159:
[C---:B------:R-:W-:Y:S02]  /*6270*/  LEA R3, R146.reuse, UR44, 0x3 ;  /* 0x0000002c92037c11 */ /* 0x040fe4000f8e18ff */
[----:B------:R-:W-:Y:S02]  /*6280*/  SHF.L.U32 R0, R149, 0x1f, RZ ;  /* 0x0000001f95007819 */ /* 0x000fe400000006ff */
[----:B------:R-:W-:Y:S02]  /*6290*/  LEA R5, R146, UR44, 0x4 ;  /* 0x0000002c92057c11 */ /* 0x000fe4000f8e20ff */
[----:B-1----:R-:W1:Y:S02]  /*62a0*/  SYNCS.PHASECHK.TRANS64.TRYWAIT P0, [R3+URZ+0x1b0], R0 ;  /* 0x0001b000030075a7 */ /* 0x002e6400080011ff */
[----:B-1----:R-:W-:Y:S05]  /*62b0*/  @!P0 BRA `(.L_x_118) ;  /* 0x0000007400ec8947 */ /* 0x002fea0003800000 */
.L_x_238:
        /* <DEDUP_REMOVED lines=11> */
[----:B------:R-:W-:Y:S01]  /*6370*/  PLOP3.LUT P0, PT, PT, PT, UP1, 0x80, 0x8 ;  /* 0x000000000008781c */ /* 0x000fe20003f0f018 */
[----:B------:R-:W-:Y:S11]  /*6380*/  UP2UR UR46, UPR, URZ, 0x2 ;  /* 0x00000002ff2e7883 */ /* 0x000ff60008000000 */
[----:B------:R-:W-:Y:S01]  /*6390*/  @!UPT UIADD3 URZ, UPT, UPT, URZ, URZ, URZ ;  /* 0x000000fffffff290 */ /* 0x000fe2000fffe0ff */
[----:B-1----:R-:W-:Y:S02]  /*63a0*/  @P0 SHF.R.U32.HI R0, RZ, 0x10, R5 ;  /* 0x00000010ff000819 */ /* 0x002fe40000011605 */
        /* <DEDUP_REMOVED lines=12> */
[----:B------:R-:W2:Y:S01]  /*6470*/  LDCU UR12, c[0x0][0xb20] ;  /* 0x00016400ff0c77ac */ /* 0x000ea20008000800 */
[----:B------:R-:W-:Y:S02]  /*6480*/  UIMAD.WIDE.U32 UR4, UR47, UR55, URZ ;  /* 0x000000372f0472a5 */ /* 0x000fe4000f8e00ff */
[----:B------:R-:W-:Y:S02]  /*6490*/  UIMAD.WIDE.U32 UR6, UR58, UR52, URZ ;  /* 0x000000343a0672a5 */ /* 0x000fe4000f8e00ff */
[----:B------:R-:W-:Y:S02]  /*64a0*/  UISETP.NE.AND UP0, UPT, UR54, 0x1, UPT ;  /* 0x000000013600788c */ /* 0x000fe4000bf05270 */
[----:B------:R-:W-:Y:S02]  /*64b0*/  UIMAD.WIDE.U32 UR8, UR37, UR55, URZ ;  /* 0x00000037250872a5 */ /* 0x000fe4000f8e00ff */
[----:B------:R-:W-:Y:S02]  /*64c0*/  UIMAD.WIDE.U32 UR10, UR38, UR52, URZ ;  /* 0x00000034260a72a5 */ /* 0x000fe4000f8e00ff */
[----:B------:R-:W-:Y:S02]  /*64d0*/  UISETP.NE.AND UP1, UPT, UR43, 0x1, UPT ;  /* 0x000000012b00788c */ /* 0x000fe4000bf25270 */
[----:B------:R-:W-:Y:S01]  /*64e0*/  UISETP.NE.AND UP2, UPT, UR42, 0x1, UPT ;  /* 0x000000012a00788c */ /* 0x000fe2000bf45270 */
[----:B------:R-:W-:Y:S02]  /*64f0*/  UMOV UR4, UR5 ;  /* 0x0000000500047c82 */ /* 0x000fe40008000000 */
[----:B--2---:R-:W-:Y:S03]  /*6500*/  USHF.R.U32.HI UR5, URZ, UR12, UR4 ;  /* 0x0000000cff057299 */ /* 0x004fe60008011604 */
[----:B------:R-:W-:Y:S02]  /*6510*/  UMOV UR4, UR7 ;  /* 0x0000000700047c82 */ /* 0x000fe40008000000 */
[----:B------:R-:W-:Y:S02]  /*6520*/  USHF.R.U32.HI UR7, URZ, UR53, UR4 ;  /* 0x00000035ff077299 */ /* 0x000fe40008011604 */
[----:B------:R-:W-:Y:S02]  /*6530*/  USEL UR4, UR47, UR5, !UP0 ;  /* 0x000000052f047287 */ /* 0x000fe4000c000000 */
[----:B------:R-:W-:Y:S01]  /*6540*/  USEL UR7, UR58, UR7, !UP1 ;  /* 0x000000073a077287 */ /* 0x000fe2000c800000 */
[----:B------:R-:W-:Y:S01]  /*6550*/  UMOV UR5, UR9 ;  /* 0x0000000900057c82 */ /* 0x000fe20008000000 */
[----:B------:R-:W-:Y:S02]  /*6560*/  UIMAD.WIDE.U32 UR8, UR4, UR40, URZ ;  /* 0x00000028040872a5 */ /* 0x000fe4000f8e00ff */
[----:B------:R-:W-:Y:S03]  /*6570*/  USHF.R.U32.HI UR6, URZ, UR12, UR5 ;  /* 0x0000000cff067299 */ /* 0x000fe60008011605 */
[----:B------:R-:W-:Y:S01]  /*6580*/  UMOV UR5, UR11 ;  /* 0x0000000b00057c82 */ /* 0x000fe20008000000 */
[----:B------:R-:W-:Y:S02]  /*6590*/  UIMAD.WIDE.U32 UR10, UR7, UR40, URZ ;  /* 0x00000028070a72a5 */ /* 0x000fe4000f8e00ff */
[----:B------:R-:W-:Y:S02]  /*65a0*/  USHF.R.U32.HI UR12, URZ, UR53, UR5 ;  /* 0x00000035ff0c7299 */ /* 0x000fe40008011605 */
[----:B------:R-:W-:Y:S01]  /*65b0*/  USEL UR6, UR37, UR6, !UP0 ;  /* 0x0000000625067287 */ /* 0x000fe2000c000000 */
[----:B------:R-:W-:Y:S02]  /*65c0*/  UMOV UR5, UR9 ;  /* 0x0000000900057c82 */ /* 0x000fe40008000000 */
[----:B------:R-:W-:Y:S01]  /*65d0*/  UMOV UR10, UR11 ;  /* 0x0000000b000a7c82 */ /* 0x000fe20008000000 */
[----:B------:R-:W-:Y:S02]  /*65e0*/  @UP2 USHF.R.U32.HI UR4, URZ, UR41, UR5 ;  /* 0x00000029ff042299 */ /* 0x000fe40008011605 */
[----:B------:R-:W-:Y:S02]  /*65f0*/  @UP2 USHF.R.U32.HI UR7, URZ, UR41, UR10 ;  /* 0x00000029ff072299 */ /* 0x000fe4000801160a */
[----:B------:R-:W-:Y:S02]  /*6600*/  UIMAD UR4, UR42, UR4, URZ ;  /* 0x000000042a0472a4 */ /* 0x000fe4000f8e02ff */
[----:B------:R-:W-:Y:S02]  /*6610*/  UIMAD.WIDE.U32 UR10, UR6, UR40, URZ ;  /* 0x00000028060a72a5 */ /* 0x000fe4000f8e00ff */
[----:B------:R-:W-:Y:S02]  /*6620*/  USEL UR5, UR38, UR12, !UP1 ;  /* 0x0000000c26057287 */ /* 0x000fe4000c800000 */
[----:B------:R-:W-:Y:S02]  /*6630*/  UIMAD UR8, UR42, UR7, URZ ;  /* 0x000000072a0872a4 */ /* 0x000fe4000f8e02ff */
[----:B------:R-:W-:Y:S03]  /*6640*/  UISETP.GE.AND UP0, UPT, UR6, UR4, UPT ;  /* 0x000000040600728c */ /* 0x000fe6000bf06270 */
[----:B------:R-:W-:Y:S01]  /*6650*/  UMOV UR4, UR11 ;  /* 0x0000000b00047c82 */ /* 0x000fe20008000000 */
[----:B------:R-:W-:Y:S02]  /*6660*/  UISETP.GE.OR UP0, UPT, UR5, UR8, UP0 ;  /* 0x000000080500728c */ /* 0x000fe40008706670 */
[----:B------:R-:W-:Y:S02]  /*6670*/  USHF.R.U32.HI UR4, URZ, UR41, UR4 ;  /* 0x00000029ff047299 */ /* 0x000fe40008011604 */
[----:B------:R-:W-:Y:S02]  /*6680*/  UIMAD.WIDE.U32 UR8, UR5, UR40, URZ ;  /* 0x00000028050872a5 */ /* 0x000fe4000f8e00ff */
[----:B------:R-:W-:Y:S02]  /*6690*/  USEL UR11, UR6, UR4, !UP2 ;  /* 0x00000004060b7287 */ /* 0x000fe4000d000000 */
[----:B------:R-:W-:Y:S02]  /*66a0*/  UIADD3 UR8, UPT, UPT, -UR5, URZ, URZ ;  /* 0x000000ff05087290 */ /* 0x000fe4000fffe1ff */
[----:B------:R-:W-:Y:S01]  /*66b0*/  UIADD3 UR10, UPT, UPT, -UR11, URZ, URZ ;  /* 0x000000ff0b0a7290 */ /* 0x000fe2000fffe1ff */
[----:B------:R-:W-:Y:S01]  /*66c0*/  @!UP0 UMOV UR4, UR9 ;  /* 0x0000000900048c82 */ /* 0x000fe20008000000 */
[----:B------:R-:W-:Y:S02]  /*66d0*/  UIADD3 UR9, UPT, UPT, -UR6, URZ, URZ ;  /* 0x000000ff06097290 */ /* 0x000fe4000fffe1ff */
[----:B------:R-:W-:Y:S02]  /*66e0*/  @!UP0 USHF.R.U32.HI UR4, URZ, UR41, UR4 ;  /* 0x00000029ff048299 */ /* 0x000fe40008011604 */
[----:B------:R-:W-:Y:S02]  /*66f0*/  UIMAD UR10, UR42, UR10, UR6 ;  /* 0x0000000a2a0a72a4 */ /* 0x000fe4000f8e0206 */
[----:B------:R-:W-:Y:S04]  /*6700*/  @!UP0 USEL UR4, UR5, UR4, !UP2 ;  /* 0x0000000405048287 */ /* 0x000fe8000d000000 */
[----:B------:R-:W-:Y:S02]  /*6710*/  @!UP0 UIMAD UR10, UR7, UR10, UR4 ;  /* 0x0000000a070a82a4 */ /* 0x000fe4000f8e0204 */
[----:B------:R-:W-:Y:S02]  /*6720*/  @!UP0 UIADD3 UR11, UPT, UPT, UR11, -UR4, URZ ;  /* 0x800000040b0b8290 */ /* 0x000fe4000fffe0ff */
[----:B------:R-:W-:Y:S02]  /*6730*/  UIMAD UR7, UR43, UR8, UR38 ;  /* 0x000000082b0772a4 */ /* 0x000fe4000f8e0226 */
[----:B------:R-:W-:Y:S02]  /*6740*/  @!UP0 UIMAD UR6, UR11, UR42, UR5 ;  /* 0x0000002a0b0682a4 */ /* 0x000fe4000f8e0205 */
[----:B------:R-:W-:Y:S01]  /*6750*/  UIMAD UR4, UR54, UR9, UR37 ;  /* 0x00000009360472a4 */ /* 0x000fe2000f8e0225 */
[----:B------:R-:W-:Y:S02]  /*6760*/  @!UP0 UMOV UR5, UR10 ;  /* 0x0000000a00058c82 */ /* 0x000fe40008000000 */
[----:B------:R-:W-:Y:S02]  /*6770*/  UIMAD UR38, UR5, UR43, UR7 ;  /* 0x0000002b052672a4 */ /* 0x000fe4000f8e0207 */
[----:B------:R-:W-:Y:S11]  /*6780*/  UIMAD UR37, UR6, UR54, UR4 ;  /* 0x00000036062572a4 */ /* 0x000ff6000f8e0204 */
[----:B------:R-:W-:Y:S01]  /*6790*/  @!UPT UIADD3 URZ, UPT, UPT, URZ, URZ, URZ ;  /* 0x000000fffffff290 */ /* 0x000fe2000fffe0ff */
.L_x_119:
[----:B------:R-:W-:Y:S01]  /*67a0*/  UISETP.NE.AND UP0, UPT, UR39, 0x1, UPT ;  /* 0x000000012700788c */ /* 0x000fe2000bf05270 */
[----:B------:R-:W-:Y:S01]  /*67b0*/  R2UR UR11, R156 ;  /* 0x000000009c0b72ca */ /* 0x000fe200000e0000 */
[----:B------:R-:W-:Y:S01]  /*67c0*/  USHF.L.U32 UR50, UR30, 0x7, URZ ;  /* 0x000000071e327899 */ /* 0x000fe200080006ff */
[----:B------:R-:W-:Y:S01]  /*67d0*/  IADD3 R146, PT, PT, R146, 0x1, RZ ;  /* 0x0000000192927810 */ /* 0x000fe20007ffe0ff */
[----:B------:R-:W-:Y:S07]  /*67e0*/  USHF.L.U32 UR49, UR31, 0x8, URZ ;  /* 0x000000081f317899 */ /* 0x000fee00080006ff */
[----:B------:R-:W2:Y:S01]  /*67f0*/  @!UP0 LDCU.128 UR12, c[0x0][0xb10] ;  /* 0x00016200ff0c87ac */ /* 0x000ea20008000c00 */
[----:B------:R-:W3:Y:S01]  /*6800*/  @!UP0 LDCU UR5, c[0x0][0xb0c] ;  /* 0x00016180ff0587ac */ /* 0x000ee20008000800 */
[----:B------:R-:W4:Y:S01]  /*6810*/  @!UP0 LDCU UR10, c[0x0][0xb20] ;  /* 0x00016400ff0a87ac */ /* 0x000f220008000800 */
[----:B--2---:R-:W-:Y:S02]  /*6820*/  UIMAD.WIDE.U32 UR8, UR38, UR12, URZ ;  /* 0x0000000c260872a5 */ /* 0x004fe4000f8e00ff */
[----:B------:R-:W-:Y:S02]  /*6830*/  UIMAD.WIDE.U32 UR6, UR37, UR15, URZ ;  /* 0x0000000f250672a5 */ /* 0x000fe4000f8e00ff */
[----:B------:R-:W-:Y:S03]  /*6840*/  @!UP0 UISETP.NE.AND UP1, UPT, UR14, 0x1, UPT ;  /* 0x000000010e00888c */ /* 0x000fe6000bf25270 */
[----:B------:R-:W-:Y:S01]  /*6850*/  @!UP0 UMOV UR4, UR9 ;  /* 0x0000000900048c82 */ /* 0x000fe20008000000 */
[----:B---3--:R-:W-:Y:S02]  /*6860*/  @!UP0 UISETP.NE.AND UP2, UPT, UR5, 0x1, UPT ;  /* 0x000000010500888c */ /* 0x008fe4000bf45270 */
[----:B------:R-:W-:Y:S01]  /*6870*/  @!UP0 USHF.R.U32.HI UR4, URZ, UR13, UR4 ;  /* 0x0000000dff048299 */ /* 0x000fe20008011604 */
[----:B------:R-:W-:Y:S02]  /*6880*/  @!UP0 UMOV UR6, UR7 ;  /* 0x0000000700068c82 */ /* 0x000fe40008000000 */
[----:B----4-:R-:W-:Y:S02]  /*6890*/  @!UP0 USHF.R.U32.HI UR6, URZ, UR10, UR6 ;  /* 0x0000000aff068299 */ /* 0x010fe40008011606 */
[----:B------:R-:W-:Y:S02]  /*68a0*/  @!UP0 USEL UR7, UR38, UR4, !UP2 ;  /* 0x0000000426078287 */ /* 0x000fe4000d000000 */
[----:B------:R-:W-:Y:S04]  /*68b0*/  @!UP0 USEL UR6, UR37, UR6, !UP1 ;  /* 0x0000000625068287 */ /* 0x000fe8000c800000 */
[----:B------:R-:W-:Y:S02]  /*68c0*/  @!UP0 UIADD3 UR4, UPT, UPT, -UR7, UR6, URZ ;  /* 0x0000000607048290 */ /* 0x000fe4000fffe1ff */
[----:B------:R-:W-:Y:S02]  /*68d0*/  @!UP0 UIADD3 UR6, UPT, UPT, UR7, -UR6, URZ ;  /* 0x8000000607068290 */ /* 0x000fe4000fffe0ff */
[----:B------:R-:W-:Y:S02]  /*68e0*/  @!UP0 UIMAD UR38, UR4, UR5, UR38 ;  /* 0x00000005042682a4 */ /* 0x000fe4000f8e0226 */
[----:B------:R-:W-:Y:S02]  /*68f0*/  @!UP0 UIMAD UR37, UR6, UR14, UR37 ;  /* 0x0000000e062582a4 */ /* 0x000fe4000f8e0225 */
[----:B------:R-:W-:Y:S09]  /*6900*/  ULOP3.LUT UP0, URZ, UR11, 0x1b0, URZ, 0xc0, !UPT ;  /* 0x000001b00bff7892 */ /* 0x000ff2000f80c0ff */
[----:B------:R-:W-:Y:S05]  /*6910*/  BRA.U !UP0, `(.L_x_120) ;  /* 0x0000000108407547 */ /* 0x000fea000b800000 */
[----:B------:R-:W2:Y:S01]  /*6920*/  LDCU.64 UR8, c[0x4][0x88] ;  /* 0x01001100ff0877ac */ /* 0x000ea20008000a00 */
[----:B------:R-:W-:Y:S01]  /*6930*/  MOV R3, 0x0 ;  /* 0x0000000000037802 */ /* 0x000fe20000000f00 */
[----:B------:R-:W-:Y:S02]  /*6940*/  HFMA2 R12, -RZ, RZ, 0, 5.9604644775390625e-08 ;  /* 0x00000001ff0c7431 */ /* 0x000fe400000001ff */
[----:B------:R-:W-:Y:S02]  /*6950*/  IMAD.MOV.U32 R8, RZ, RZ, 0x70 ;  /* 0x00000070ff087424 */ /* 0x000fe400078e00ff */
[----:B------:R-:W-:Y:S01]  /*6960*/  IMAD.MOV.U32 R13, RZ, RZ, RZ ;  /* 0x000000ffff0d7224 */ /* 0x000fe200078e00ff */
[----:B------:R-:W3:Y:S01]  /*6970*/  LDCU.64 UR6, c[0x4][0x90] ;  /* 0x01001200ff0677ac */ /* 0x000ee20008000a00 */
[----:B------:R-:W4:Y:S01]  /*6980*/  LDC.64 R2, c[0x4][R3] ;  /* 0x0100000003027b82 */ /* 0x000f220000000a00 */
[----:B------:R-:W1:Y:S01]  /*6990*/  LDCU.64 UR4, c[0x4][0x8] ;  /* 0x01000100ff0477ac */ /* 0x000e620008000a00 */
[----:B--2---:R-:W-:Y:S01]  /*69a0*/  MOV R5, UR9 ;  /* 0x0000000900057c02 */ /* 0x004fe20008000f00 */
[----:B------:R-:W-:Y:S01]  /*69b0*/  IMAD.U32 R4, RZ, RZ, UR8 ;  /* 0x00000008ff047e24 */ /* 0x000fe2000f8e00ff */
[----:B---3--:R-:W-:Y:S01]  /*69c0*/  MOV R7, UR7 ;  /* 0x0000000700077c02 */ /* 0x008fe20008000f00 */
[----:B------:R-:W-:Y:S01]  /*69d0*/  IMAD.U32 R6, RZ, RZ, UR6 ;  /* 0x00000006ff067e24 */ /* 0x000fe2000f8e00ff */
[----:B-1----:R-:W-:Y:S01]  /*69e0*/  MOV R11, UR5 ;  /* 0x00000005000b7c02 */ /* 0x002fe20008000f00 */
[----:B------:R-:W-:Y:S02]  /*69f0*/  IMAD.U32 R10, RZ, RZ, UR4 ;  /* 0x00000004ff0a7e24 */ /* 0x000fe4000f8e00ff */
[----:B------:R-:W-:Y:S07]  /*6a00*/  LEPC R20, `(.L_x_120) ;  /* 0x000000001014794e */ /* 0x000fee0000000000 */
[----:B----45:R-:W-:Y:S05]  /*6a10*/  CALL.ABS.NOINC R2 ;  /* 0x0000000002007343 */ /* 0x030fea0003c00000 */
.L_x_120:
[----:B------:R-:W-:Y:S01]  /*6a20*/  LOP3.LUT P0, RZ, R154, 0x1b0, RZ, 0xc0, !PT ;  /* 0x000001b09aff7812 */ /* 0x000fe2000780c0ff */
[----:B------:R-:W-:Y:S11]  /*6a30*/  BSSY.RECONVERGENT B6, `(.L_x_121) ;  /* 0x0000013000067945 */ /* 0x000ff60003800200 */
[----:B------:R-:W-:Y:S01]  /*6a40*/  @!UPT UIADD3 URZ, UPT, UPT, URZ, URZ, URZ ;  /* 0x000000fffffff290 */ /* 0x000fe2000fffe0ff */
[----:B------:R-:W-:Y:S05]  /*6a50*/  @!P0 BRA `(.L_x_122) ;  /* 0x0000000000408947 */ /* 0x000fea0003800000 */
        /* <DEDUP_REMOVED lines=16> */
.L_x_122:
[----:B------:R-:W-:Y:S05]  /*6b60*/  BSYNC.RECONVERGENT B6 ;  /* 0x0000000000067941 */ /* 0x000fea0003800200 */
.L_x_121:
[----:B------:R-:W-:Y:S01]  /*6b70*/  R2UR UR4, R144 ;  /* 0x00000000900472ca */ /* 0x000fe200000e0000 */
[----:B------:R-:W-:Y:S01]  /*6b80*/  UISETP.NE.U32.AND UP0, UPT, UR60, URZ, UPT ;  /* 0x000000ff3c00728c */ /* 0x000fe2000bf05070 */
[----:B------:R-:W-:Y:S02]  /*6b90*/  ISETP.NE.U32.AND P4, PT, R138, RZ, PT ;  /* 0x000000ff8a00720c */ /* 0x000fe40003f85070 */
[----:B------:R-:W-:Y:S01]  /*6ba0*/  ISETP.NE.U32.AND P2, PT, RZ, UR56, PT ;  /* 0x00000038ff007c0c */ /* 0x000fe2000bf45070 */
[----:B------:R-:W-:Y:S01]  /*6bb0*/  UISETP.NE.AND.EX UP1, UPT, UR61, URZ, UPT, UP0 ;  /* 0x000000ff3d00728c */ /* 0x000fe2000bf25300 */
[----:B------:R-:W-:Y:S01]  /*6bc0*/  ISETP.NE.AND.EX P4, PT, R139, RZ, PT, P4 ;  /* 0x000000ff8b00720c */ /* 0x000fe20003f85340 */
[----:B------:R-:W-:Y:S01]  /*6bd0*/  UPLOP3.LUT UP0, UPT, UPT, UPT, UPT, 0x40, 0x4 ;  /* 0x000000000004789c */ /* 0x000fe20003f0e870 */
[----:B------:R-:W-:Y:S05]  /*6be0*/  ISETP.NE.AND.EX P2, PT, RZ, UR57, PT, P2 ;  /* 0x00000039ff007c0c */ /* 0x000fea000bf45320 */
[----:B------:R-:W-:Y:S06]  /*6bf0*/  UISETP.NE.AND UP2, UPT, UR4, URZ, UPT ;  /* 0x000000ff0400728c */ /* 0x000fec000bf45270 */
[----:B------:R-:W-:Y:S05]  /*6c00*/  PLOP3.LUT P1, PT, PT, PT, UP2, 0x80, 0x8 ;  /* 0x000000000008781c */ /* 0x000fea0003f2f028 */
[----:B------:R-:W-:Y:S06]  /*6c10*/  @UP2 UPLOP3.LUT UP0, UPT, UPT, UPT, UP1, 0x80, 0x8 ;  /* 0x000000000008289c */ /* 0x000fec0003f0f010 */
[----:B------:R-:W-:Y:S01]  /*6c20*/  PLOP3.LUT P0, PT, PT, PT, UP0, 0x80, 0x8 ;  /* 0x000000000008781c */ /* 0x000fe20003f0f008 */
[----:B------:R-:W-:Y:S01]  /*6c30*/  @!UPT UIADD3 URZ, UPT, UPT, URZ, URZ, URZ ;  /* 0x000000fffffff290 */ /* 0x000fe2000fffe0ff */
[----:B------:R-:W-:Y:S11]  /*6c40*/  BRA.U !UP1, `(.L_x_123) ;  /* 0x00000001093c7547 */ /* 0x000ff6000b800000 */
[----:B------:R-:W-:Y:S01]  /*6c50*/  UISETP.NE.U32.AND UP0, UPT, UR56, URZ, UPT ;  /* 0x000000ff3800728c */ /* 0x000fe2000bf05070 */
[----:B-1----:R-:W-:Y:S01]  /*6c60*/  HFMA2 R0, -RZ, RZ, 0, 5.9604644775390625e-08 ;  /* 0x00000001ff007431 */ /* 0x002fe200000001ff */
[----:B------:R-:W1:Y:S01]  /*6c70*/  LDCU.64 UR8, c[0x0][0x358] ;  /* 0x00006b00ff0877ac */ /* 0x000e620008000a00 */
[----:B------:R-:W-:Y:S01]  /*6c80*/  IMAD.MOV.U32 R140, RZ, RZ, 0x1 ;  /* 0x00000001ff8c7424 */ /* 0x000fe200078e00ff */
[----:B------:R-:W-:Y:S06]  /*6c90*/  UISETP.NE.AND.EX UP0, UPT, UR57, URZ, UPT, UP0 ;  /* 0x000000ff3900728c */ /* 0x000fec000bf05300 */
[----:B------:R-:W-:Y:S05]  /*6ca0*/  PLOP3.LUT P3, PT, PT, PT, UP0, 0x80, 0x8 ;  /* 0x000000000008781c */ /* 0x000fea0003f6f008 */
[----:B------:R-:W2:Y:S01]  /*6cb0*/  @UP0 LDCU.64 UR4, c[0x0][0x888] ;  /* 0x00011100ff0407ac */ /* 0x000ea20008000a00 */
[----:B------:R-:W-:Y:S07]  /*6cc0*/  @UP0 UIMAD UR6, UR36, UR60, URZ ;  /* 0x0000003c240602a4 */ /* 0x000fee000f8e02ff */
[----:B------:R-:W-:Y:S01]  /*6cd0*/  @!P3 PRMT R140, R0, 0x7610, R140 ;  /* 0x00007610008cb816 */ /* 0x000fe2000000008c */
[----:B--2---:R-:W-:Y:S06]  /*6ce0*/  @UP0 UIMAD.WIDE UR4, UR6, 0x4, UR4 ;  /* 0x00000004060408a5 */ /* 0x004fec000f8e0204 */
[----:B------:R-:W-:Y:S01]  /*6cf0*/  IMAD.U32 R2, RZ, RZ, UR4 ;  /* 0x00000004ff027e24 */ /* 0x000fe2000f8e00ff */
[----:B------:R-:W-:Y:S04]  /*6d00*/  MOV R3, UR5 ;  /* 0x0000000500037c02 */ /* 0x000fe80008000f00 */
[----:B------:R-:W2:Y:S01]  /*6d10*/  @!UP0 LDCU UR4, c[0x0][0x880] ;  /* 0x00011000ff0487ac */ /* 0x000ea20008000800 */
[----:B-1---5:R3:W5:Y:S02]  /*6d20*/  @P3 LDG.E R72, desc[UR8][R2.64] ;  /* 0x0000000802483981 */ /* 0x022764000c1e1900 */
[----:B--23--:R-:W-:Y:S02]  /*6d30*/  @!P3 IMAD.U32 R72, RZ, RZ, UR4 ;  /* 0x00000004ff48be24 */ /* 0x00cfe4000f8e00ff */
.L_x_123:
[----:B------:R-:W-:Y:S05]  /*6d40*/  @!P4 BRA `(.L_x_124) ;  /* 0x000000000024c947 */ /* 0x000fea0003800000 */
[----:B------:R-:W-:Y:S01]  /*6d50*/  ISETP.NE.U32.AND P3, PT, R136, RZ, PT ;  /* 0x000000ff8800720c */ /* 0x000fe20003f65070 */
[----:B------:R-:W2:Y:S03]  /*6d60*/  LDCU.64 UR4, c[0x0][0x358] ;  /* 0x00006b00ff0477ac */ /* 0x000ea60008000a00 */
[----:B------:R-:W-:Y:S11]  /*6d70*/  ISETP.NE.AND.EX P3, PT, R137, RZ, PT, P3 ;  /* 0x000000ff8900720c */ /* 0x000ff60003f65330 */
[----:B------:R-:W-:Y:S02]  /*6d80*/  @!UPT UIADD3 URZ, UPT, UPT, URZ, URZ, URZ ;  /* 0x000000fffffff290 */ /* 0x000fe4000fffe0ff */
[----:B------:R-:W3:Y:S01]  /*6d90*/  @P3 LDC.64 R2, c[0x0][0x8a8] ;  /* 0x00022a00ff023b82 */ /* 0x000ee20000000a00 */
[----:B-1----:R-:W-:Y:S04]  /*6da0*/  @P3 IMAD R0, R138, UR36, RZ ;  /* 0x000000248a003c24 */ /* 0x002fe8000f8e02ff */
[----:B---3--:R-:W-:Y:S05]  /*6db0*/  @P3 IMAD.WIDE R2, R0, 0x4, R2 ;  /* 0x0000000400023825 */ /* 0x008fea00078e0202 */
[----:B--2--5:R2:W5:Y:S02]  /*6dc0*/  @P3 LDG.E R70, desc[UR4][R2.64] ;  /* 0x0000000402463981 */ /* 0x024564000c1e1900 */
[----:B--2---:R-:W3:Y:S02]  /*6dd0*/  @!P3 LDC R70, c[0x0][0x8a0] ;  /* 0x00022800ff46bb82 */ /* 0x004ee40000000800 */
.L_x_124:
[----:B-----5:R-:W-:Y:S01]  /*6de0*/  ISETP.NE.AND P4, PT, R72, RZ, PT ;  /* 0x000000ff4800720c */ /* 0x020fe20003f85270 */
[----:B------:R-:W-:Y:S01]  /*6df0*/  BSSY B1, `(.L_x_125) ;  /* 0x0000048000017945 */ /* 0x000fe20003800000 */
[----:B------:R-:W-:Y:S01]  /*6e00*/  SEL R5, RZ, 0xffffffff, P2 ;  /* 0xffffffffff057807 */ /* 0x000fe20001000000 */
[----:B------:R-:W-:Y:S01]  /*6e10*/  IMAD.MOV.U32 R78, RZ, RZ, 0x1 ;  /* 0x00000001ff4e7424 */ /* 0x000fe200078e00ff */
[----:B------:R-:W-:Y:S01]  /*6e20*/  LOP3.LUT P3, RZ, R140, 0xff, RZ, 0xc0, !PT ;  /* 0x000000ff8cff7812 */ /* 0x000fe2000786c0ff */
[----:B------:R-:W-:Y:S01]  /*6e30*/  IMAD R71, R68, 0x100, R69 ;  /* 0x0000010044477824 */ /* 0x000fe200078e0245 */
[----:B-1----:R-:W-:Y:S02]  /*6e40*/  @P1 SEL R0, RZ, 0xffffffff, P4 ;  /* 0xffffffffff001807 */ /* 0x002fe40002000000 */
[----:B------:R-:W-:Y:S02]  /*6e50*/  CS2R R98, SRZ ;  /* 0x0000000000627805 */ /* 0x000fe4000001ff00 */
[----:B------:R-:W-:Y:S02]  /*6e60*/  LEA R3, R148, UR44, 0x3 ;  /* 0x0000002c94037c11 */ /* 0x000fe4000f8e18ff */
[----:B------:R-:W-:Y:S02]  /*6e70*/  CS2R R96, SRZ ;  /* 0x0000000000607805 */ /* 0x000fe4000001ff00 */
[----:B------:R-:W-:Y:S02]  /*6e80*/  @P0 SEL R0, R5, R0, !P3 ;  /* 0x0000000005000207 */ /* 0x000fe40005800000 */
[----:B------:R-:W-:Y:S02]  /*6e90*/  CS2R R94, SRZ ;  /* 0x00000000005e7805 */ /* 0x000fe4000001ff00 */
[----:B------:R-:W-:Y:S02]  /*6ea0*/  LEA R145, R68, UR44, 0x3 ;  /* 0x0000002c44917c11 */ /* 0x000fe4000f8e18ff */
[----:B------:R-:W-:Y:S02]  /*6eb0*/  CS2R R92, SRZ ;  /* 0x00000000005c7805 */ /* 0x000fe4000001ff00 */
[----:B------:R-:W-:Y:S02]  /*6ec0*/  @P1 LOP3.LUT R0, R0, 0x1, RZ, 0xc0, !PT ;  /* 0x0000000100001812 */ /* 0x000fe400078ec0ff */
[----:B------:R-:W-:Y:S02]  /*6ed0*/  CS2R R86, SRZ ;  /* 0x0000000000567805 */ /* 0x000fe4000001ff00 */
[----:B------:R-:W-:Y:S02]  /*6ee0*/  SHF.L.U32 R2, R150, 0x1f, RZ ;  /* 0x0000001f96027819 */ /* 0x000fe400000006ff */
[----:B------:R-:W-:Y:S02]  /*6ef0*/  CS2R R84, SRZ ;  /* 0x0000000000547805 */ /* 0x000fe4000001ff00 */
[----:B------:R-:W-:Y:S02]  /*6f00*/  ISETP.NE.U32.OR P6, PT, R0, 0x1, !P1 ;  /* 0x000000010000780c */ /* 0x000fe40004fc5470 */
[----:B------:R-:W-:Y:S02]  /*6f10*/  CS2R R82, SRZ ;  /* 0x0000000000527805 */ /* 0x000fe4000001ff00 */
[----:B------:R-:W-:Y:S02]  /*6f20*/  PLOP3.LUT P2, PT, PT, PT, UP1, 0x80, 0x8 ;  /* 0x000000000008781c */ /* 0x000fe40003f4f018 */
[----:B------:R-:W-:Y:S02]  /*6f30*/  CS2R R80, SRZ ;  /* 0x0000000000507805 */ /* 0x000fe4000001ff00 */
[----:B------:R-:W-:Y:S02]  /*6f40*/  SEL R0, RZ, 0xffffffff, P4 ;  /* 0xffffffffff007807 */ /* 0x000fe40002000000 */
[----:B------:R-:W-:Y:S03]  /*6f50*/  P2R R106, PR, RZ, 0x40 ;  /* 0x00000040ff6a7803 */ /* 0x000fe60000000000 */
[----:B------:R-:W-:Y:S04]  /*6f60*/  @P6 SHF.L.U32 R4, R147, 0x1f, RZ ;  /* 0x0000001f93046819 */ /* 0x000fe800000006ff */
[----:B------:R-:W-:Y:S01]  /*6f70*/  @P2 SEL R0, R5, R0, !P3 ;  /* 0x0000000005002207 */ /* 0x000fe20005800000 */
[----:B------:R-:W1:Y:S03]  /*6f80*/  @P6 SYNCS.PHASECHK.TRANS64.TRYWAIT P1, [R3+URZ+0x160], R4 ;  /* 0x00016004030065a7 */ /* 0x000e6600080211ff */
[----:B------:R-:W-:Y:S04]  /*6f90*/  LOP3.LUT R0, R0, 0x1, RZ, 0xc0, !PT ;  /* 0x0000000100007812 */ /* 0x000fe800078ec0ff */
[----:B------:R-:W-:Y:S04]  /*6fa0*/  ISETP.NE.U32.AND P5, PT, R0, 0x1, PT ;  /* 0x000000010000780c */ /* 0x000fe80003fa5070 */
[----:B------:R-:W-:Y:S01]  /*6fb0*/  P2R R79, PR, RZ, 0x20 ;  /* 0x00000020ff4f7803 */ /* 0x000fe20000000000 */
[----:B------:R2:W4:Y:S01]  /*6fc0*/  SYNCS.PHASECHK.TRANS64.TRYWAIT P0, [R145+URZ+0x1d0], R2 ;  /* 0x0001d002910075a7 */ /* 0x00052200080011ff */
[----:B-1----:R-:W-:Y:S01]  /*6fd0*/  @P6 SEL R78, RZ, 0x1, !P1 ;  /* 0x00000001ff4e6807 */ /* 0x002fe20004800000 */
[----:B--2---:R-:W-:Y:S06]  /*6fe0*/  @!P6 BRA `(.L_x_126) ;  /* 0x0000000000a0e947 */ /* 0x004fec0003800000 */
[----:B------:R-:W-:Y:S01]  /*6ff0*/  @P5 IMAD R7, R148, 0x2000, R135 ;  /* 0x0000200094075824 */ /* 0x000fe200078e0287 */
[----:B------:R-:W-:Y:S01]  /*7000*/  ISETP.NE.AND P1, PT, R78, RZ, PT ;  /* 0x000000ff4e00720c */ /* 0x000fe20003f25270 */
[----:B------:R-:W-:Y:S01]  /*7010*/  BSSY B0, `(.L_x_127) ;  /* 0x0000011000007945 */ /* 0x000fe20003800000 */
[----:B------:R-:W-:Y:S01]  /*7020*/  CS2R R82, SRZ ;  /* 0x0000000000527805 */ /* 0x000fe2000001ff00 */
[----:B------:R-:W-:Y:S01]  /*7030*/  @P5 VIADD R4, R7, UR44 ;  /* 0x0000002c07045c36 */ /* 0x000fe20008000000 */
[----:B------:R-:W-:Y:S02]  /*7040*/  CS2R R80, SRZ ;  /* 0x0000000000507805 */ /* 0x000fe4000001ff00 */
[----:B------:R-:W-:Y:S02]  /*7050*/  CS2R R86, SRZ ;  /* 0x0000000000567805 */ /* 0x000fe4000001ff00 */
[----:B------:R-:W-:Y:S01]  /*7060*/  CS2R R84, SRZ ;  /* 0x0000000000547805 */ /* 0x000fe2000001ff00 */
[--C-:B------:R-:W-:Y:S01]  /*7070*/  @P5 IMAD.IADD R6, R153, 0x1, R4.reuse ;  /* 0x0000000199065824 */ /* 0x100fe200078e0204 */
[----:B------:R-:W-:Y:S01]  /*7080*/  CS2R R94, SRZ ;  /* 0x00000000005e7805 */ /* 0x000fe2000001ff00 */
[--C-:B------:R-:W-:Y:S01]  /*7090*/  @P5 IMAD.IADD R5, R152, 0x1, R4.reuse ;  /* 0x0000000198055824 */ /* 0x100fe200078e0204 */
[----:B------:R-:W-:Y:S01]  /*70a0*/  CS2R R92, SRZ ;  /* 0x00000000005c7805 */ /* 0x000fe2000001ff00 */
[----:B------:R-:W-:Y:S01]  /*70b0*/  @P5 IMAD R4, R151, 0x10, R4 ;  /* 0x0000001097045824 */ /* 0x000fe200078e0204 */
[----:B------:R-:W-:Y:S02]  /*70c0*/  CS2R R98, SRZ ;  /* 0x0000000000627805 */ /* 0x000fe4000001ff00 */
[----:B------:R-:W-:Y:S01]  /*70d0*/  CS2R R96, SRZ ;  /* 0x0000000000607805 */ /* 0x000fe2000001ff00 */
[----:B------:R-:W-:Y:S06]  /*70e0*/  @P1 BRA `(.L_x_128) ;  /* 0x00000000000c1947 */ /* 0x000fec0003800000 */
[----:B------:R-:W-:Y:S04]  /*70f0*/  SHF.L.U32 R0, R147, 0x1f, RZ ;  /* 0x0000001f93007819 */ /* 0x000fe800000006ff */
[----:B------:R-:W1:Y:S02]  /*7100*/  SYNCS.PHASECHK.TRANS64.TRYWAIT P1, [R3+URZ+0x160], R0 ;  /* 0x00016000030075a7 */ /* 0x000e6400080211ff */
[----:B-1----:R-:W-:Y:S05]  /*7110*/  @!P1 BRA `(.L_x_129) ;  /* 0x0000006800689947 */ /* 0x002fea0003800000 */
.L_x_128:
[----:B------:R-:W-:Y:S05]  /*7120*/  BSYNC B0 ;  /* 0x0000000000007941 */ /* 0x000fea0003800000 */
.L_x_127:
[----:B------:R-:W-:Y:S01]  /*7130*/  ISETP.NE.AND P1, PT, R79, RZ, PT ;  /* 0x000000ff4f00720c */ /* 0x000fe20003f25270 */
[----:B-1----:R-:W-:Y:S02]  /*7140*/  VIADD R3, R3, 0x180 ;  /* 0x0000018003037836 */ /* 0x002fe40000000000 */
[----:B------:R-:W-:Y:S02]  /*7150*/  IMAD.U32 R0, RZ, RZ, UR45 ;  /* 0x0000002dff007e24 */ /* 0x000fe4000f8e00ff */
[----:B------:R-:W-:Y:S03]  /*7160*/  VIADD R148, R148, 0x1 ;  /* 0x0000000194947836 */ /* 0x000fe60000000000 */
[----:B------:R-:W-:Y:S05]  /*7170*/  PRMT R0, R0, 0x654, R3 ;  /* 0x0000065400007816 */ /* 0x000fea0000000003 */
[----:B------:R1:W2:Y:S04]  /*7180*/  @P1 LDS.128 R80, [R7+UR44+0x400] ;  /* 0x0004002c07501984 */ /* 0x0002a80008000c00 */
[----:B------:R1:W1:Y:S04]  /*7190*/  @P1 LDS.128 R84, [R6+0x400] ;  /* 0x0004000006541984 */ /* 0x0002680000000c00 */
[----:B------:R1:W1:Y:S04]  /*71a0*/  @P1 LDS.128 R92, [R5+0x400] ;  /* 0x00040000055c1984 */ /* 0x0002680000000c00 */
[----:B------:R1:W1:Y:S01]  /*71b0*/  @P1 LDS.128 R96, [R4+0x400] ;  /* 0x0004000004601984 */ /* 0x0002620000000c00 */
[C---:B------:R-:W-:Y:S01]  /*71c0*/  ISETP.NE.AND P1, PT, R148.reuse, 0x4, PT ;  /* 0x000000049400780c */ /* 0x040fe20003f25270 */
[----:B------:R-:W-:Y:S01]  /*71d0*/  @!PT LDS RZ, [RZ] ;  /* 0x00000000fffff984 */ /* 0x000fe20000000800 */
[----:B------:R-:W-:Y:S01]  /*71e0*/  @!PT LDS RZ, [RZ] ;  /* 0x00000000fffff984 */ /* 0x000fe20000000800 */
[----:B------:R-:W-:Y:S01]  /*71f0*/  @!PT LDS RZ, [RZ] ;  /* 0x00000000fffff984 */ /* 0x000fe20000000800 */
[----:B------:R-:W-:Y:S01]  /*7200*/  @!PT LDS RZ, [RZ] ;  /* 0x00000000fffff984 */ /* 0x000fe20000000800 */
[----:B------:R5:W-:Y:S06]  /*7210*/  MEMBAR.ALL.CTA ;  /* 0x0000000000007992 */ /* 0x000bec0000008000 */
[----:B-----5:R-:W5:Y:S01]  /*7220*/  FENCE.VIEW.ASYNC.S ;  /* 0x00000000000073c6 */ /* 0x020f620000000000 */
[----:B------:R-:W-:Y:S01]  /*7230*/  SEL R148, R148, RZ, P1 ;  /* 0x000000ff94947207 */ /* 0x000fe20000800000 */
[----:B-----5:R5:W-:Y:S02]  /*7240*/  SYNCS.ARRIVE.TRANS64.RED.A1T0 RZ, [R0+URZ], RZ ;  /* 0x000000ff00ff79a7 */ /* 0x020be400081004ff */
[----:B-----5:R-:W-:Y:S04]  /*7250*/  SEL R0, RZ, 0x1, P1 ;  /* 0x00000001ff007807 */ /* 0x020fe80000800000 */
[----:B--2---:R-:W-:Y:S02]  /*7260*/  LOP3.LUT R147, R147, R0, RZ, 0x3c, !PT ;  /* 0x0000000093937212 */ /* 0x004fe400078e3cff */
.L_x_126:
[----:B------:R-:W-:Y:S05]  /*7270*/  BSYNC B1 ;  /* 0x0000000000017941 */ /* 0x000fea0003800000 */
.L_x_125:
[----:B------:R-:W-:Y:S04]  /*7280*/  SHF.R.U32.HI R0, RZ, 0x15, R71 ;  /* 0x00000015ff007819 */ /* 0x000fe80000011647 */
[----:B------:R-:W-:Y:S01]  /*7290*/  LOP3.LUT P1, RZ, R0, 0x3, R141, 0x48, !PT ;  /* 0x0000000300ff7812 */ /* 0x000fe2000782488d */
[----:B------:R-:W-:Y:S01]  /*72a0*/  @!UPT UIADD3 URZ, UPT, UPT, URZ, URZ, URZ ;  /* 0x000000fffffff290 */ /* 0x000fe2000fffe0ff */
[----:B----4-:R-:W-:Y:S11]  /*72b0*/  @P0 BRA `(.L_x_130) ;  /* 0x0000000000080947 */ /* 0x010ff60003800000 */
[----:B------:R-:W2:Y:S02]  /*72c0*/  SYNCS.PHASECHK.TRANS64.TRYWAIT P0, [R145+URZ+0x1d0], R2 ;  /* 0x0001d002910075a7 */ /* 0x000ea400080011ff */
[----:B--2---:R-:W-:Y:S05]  /*72d0*/  @!P0 BRA `(.L_x_131) ;  /* 0x00000068000c8947 */ /* 0x004fea0003800000 */
.L_x_130:
[----:B------:R-:W-:Y:S05]  /*72e0*/  @!P1 BRA `(.L_x_132) ;  /* 0x0000000000409947 */ /* 0x000fea0003800000 */
[----:B------:R-:W1:Y:S01]  /*72f0*/  LDCU.64 UR8, c[0x4][0x78] ;  /* 0x01000f00ff0877ac */ /* 0x000e620008000a00 */
[----:B------:R-:W-:Y:S01]  /*7300*/  MOV R3, 0x0 ;  /* 0x0000000000037802 */ /* 0x000fe20000000f00 */
[----:B------:R-:W-:Y:S02]  /*7310*/  HFMA2 R12, -RZ, RZ, 0, 5.9604644775390625e-08 ;  /* 0x00000001ff0c7431 */ /* 0x000fe400000001ff */
[----:B------:R-:W-:Y:S02]  /*7320*/  IMAD.MOV.U32 R8, RZ, RZ, 0x192 ;  /* 0x00000192ff087424 */ /* 0x000fe400078e00ff */
[----:B------:R-:W-:Y:S01]  /*7330*/  IMAD.MOV.U32 R13, RZ, RZ, RZ ;  /* 0x000000ffff0d7224 */ /* 0x000fe200078e00ff */
[----:B------:R-:W4:Y:S01]  /*7340*/  LDCU.64 UR6, c[0x4][0x80] ;  /* 0x01001000ff0677ac */ /* 0x000f220008000a00 */
[----:B--2---:R-:W2:Y:S01]  /*7350*/  LDC.64 R2, c[0x4][R3] ;  /* 0x0100000003027b82 */ /* 0x004ea20000000a00 */
[----:B------:R-:W5:Y:S01]  /*7360*/  LDCU.64 UR4, c[0x4][0x18] ;  /* 0x01000300ff0477ac */ /* 0x000f620008000a00 */
[----:B-1----:R-:W-:Y:S01]  /*7370*/  MOV R5, UR9 ;  /* 0x0000000900057c02 */ /* 0x002fe20008000f00 */
[----:B------:R-:W-:Y:S01]  /*7380*/  IMAD.U32 R4, RZ, RZ, UR8 ;  /* 0x00000008ff047e24 */ /* 0x000fe2000f8e00ff */
[----:B----4-:R-:W-:Y:S01]  /*7390*/  MOV R7, UR7 ;  /* 0x0000000700077c02 */ /* 0x010fe20008000f00 */
[----:B------:R-:W-:Y:S01]  /*73a0*/  IMAD.U32 R6, RZ, RZ, UR6 ;  /* 0x00000006ff067e24 */ /* 0x000fe2000f8e00ff */
[----:B-----5:R-:W-:Y:S01]  /*73b0*/  MOV R11, UR5 ;  /* 0x00000005000b7c02 */ /* 0x020fe20008000f00 */
[----:B------:R-:W-:Y:S02]  /*73c0*/  IMAD.U32 R10, RZ, RZ, UR4 ;  /* 0x00000004ff0a7e24 */ /* 0x000fe4000f8e00ff */
[----:B------:R-:W-:Y:S07]  /*73d0*/  LEPC R20, `(.L_x_132) ;  /* 0x000000001014794e */ /* 0x000fee0000000000 */
[----:B--23--:R-:W-:Y:S05]  /*73e0*/  CALL.ABS.NOINC R2 ;  /* 0x0000000002007343 */ /* 0x00cfea0003c00000 */
.L_x_132:
[----:B------:R-:W-:Y:S01]  /*73f0*/  SHF.L.U32 R75, R80, 0x10, RZ ;  /* 0x00000010504b7819 */ /* 0x000fe200000006ff */
[----:B------:R-:W-:Y:S05]  /*7400*/  WARPSYNC.ALL ;  /* 0x0000000000007948 */ /* 0x000fea0003800000 */
[----:B------:R-:W-:Y:S01]  /*7410*/  R2UR UR4, R71 ;  /* 0x00000000470472ca */ /* 0x000fe200000e0000 */
[----:B------:R-:W-:Y:S01]  /*7420*/  BSSY.RECONVERGENT B0, `(.L_x_133) ;  /* 0x0000121000007945 */ /* 0x000fe20003800200 */
[----:B------:R-:W-:Y:S02]  /*7430*/  IADD3 R105, PT, PT, R135, UR44, RZ ;  /* 0x0000002c87697c10 */ /* 0x000fe4000fffe0ff */
[----:B------:R-:W-:Y:S02]  /*7440*/  SHF.L.U32 R104, R151, 0x4, RZ ;  /* 0x0000000497687819 */ /* 0x000fe400000006ff */
[-C--:B------:R-:W-:Y:S02]  /*7450*/  IADD3 R159, PT, PT, R153, R105.reuse, RZ ;  /* 0x00000069999f7210 */ /* 0x080fe40007ffe0ff */
[----:B------:R-:W-:Y:S02]  /*7460*/  IADD3 R158, PT, PT, R152, R105, RZ ;  /* 0x00000069989e7210 */ /* 0x000fe40007ffe0ff */
[----:B------:R-:W-:Y:S02]  /*7470*/  IADD3 R157, PT, PT, R105, R104, RZ ;  /* 0x00000068699d7210 */ /* 0x000fe40007ffe0ff */
[C---:B------:R-:W-:Y:S01]  /*7480*/  PRMT R73, R80.reuse, 0x8880, RZ ;  /* 0x0000888050497816 */ /* 0x040fe200000000ff */
[----:B-1----:R-:W3:Y:S01]  /*7490*/  LDTM.x64 R4, tmem[UR4] ;  /* 0x00000004000479ee */ /* 0x002ee20008340000 */
[----:B------:R-:W-:Y:S02]  /*74a0*/  SHF.R.S32.HI R75, RZ, 0x18, R75 ;  /* 0x00000018ff4b7819 */ /* 0x000fe4000001144b */
[----:B------:R-:W-:Y:S02]  /*74b0*/  SHF.R.S32.HI R76, RZ, 0x18, R81 ;  /* 0x00000018ff4c7819 */ /* 0x000fe40000011451 */
[----:B------:R-:W-:Y:S02]  /*74c0*/  SHF.L.U32 R74, R80, 0x8, RZ ;  /* 0x00000008504a7819 */ /* 0x000fe400000006ff */
[----:B------:R-:W-:Y:S02]  /*74d0*/  SHF.L.U32 R77, R81, 0x8, RZ ;  /* 0x00000008514d7819 */ /* 0x000fe400000006ff */
[----:B------:R-:W-:Y:S02]  /*74e0*/  SHF.R.S32.HI R74, RZ, 0x18, R74 ;  /* 0x00000018ff4a7819 */ /* 0x000fe4000001144a */
[----:B------:R-:W-:Y:S02]  /*74f0*/  SHF.R.S32.HI R77, RZ, 0x18, R77 ;  /* 0x00000018ff4d7819 */ /* 0x000fe4000001144d */
[----:B------:R-:W-:Y:S02]  /*7500*/  ISETP.NE.AND P0, PT, R155, RZ, PT ;  /* 0x000000ff9b00720c */ /* 0x000fe40003f05270 */
[----:B------:R-:W-:Y:S02]  /*7510*/  ISETP.NE.AND P6, PT, R106, RZ, PT ;  /* 0x000000ff6a00720c */ /* 0x000fe40003fc5270 */
[----:B------:R-:W-:Y:S01]  /*7520*/  LEA R107, R148, UR44, 0x3 ;  /* 0x0000002c946b7c11 */ /* 0x000fe2000f8e18ff */
[C---:B---3--:R-:W-:Y:S02]  /*7530*/  IMAD R0, R70.reuse, R4, RZ ;  /* 0x0000000446007224 */ /* 0x048fe400078e02ff */
[C---:B--2---:R-:W-:Y:S02]  /*7540*/  IMAD R2, R70.reuse, R5, RZ ;  /* 0x0000000546027224 */ /* 0x044fe400078e02ff */
[----:B------:R-:W-:Y:S06]  /*7550*/  IMAD R3, R70, R6, RZ ;  /* 0x0000000646037224 */ /* 0x000fec00078e02ff */
[----:B------:R-:W-:Y:S01]  /*7560*/  @P6 SHF.L.U32 R116, R147, 0x1f, RZ ;  /* 0x0000001f93746819 */ /* 0x000fe200000006ff */
[-C--:B------:R-:W-:Y:S01]  /*7570*/  IMAD R0, R73, R72.reuse, R0 ;  /* 0x0000004849007224 */ /* 0x080fe200078e0200 */
[----:B------:R-:W-:Y:S01]  /*7580*/  SHF.R.S32.HI R73, RZ, 0x18, R80 ;  /* 0x00000018ff497819 */ /* 0x000fe20000011450 */
[-C--:B------:R-:W-:Y:S01]  /*7590*/  IMAD R2, R75, R72.reuse, R2 ;  /* 0x000000484b027224 */ /* 0x080fe200078e0202 */
[C---:B------:R-:W-:Y:S01]  /*75a0*/  PRMT R75, R81.reuse, 0x8880, RZ ;  /* 0x00008880514b7816 */ /* 0x040fe200000000ff */
[----:B------:R-:W-:Y:S01]  /*75b0*/  IMAD R3, R74, R72, R3 ;  /* 0x000000484a037224 */ /* 0x000fe200078e0203 */
[----:B------:R-:W-:Y:S01]  /*75c0*/  SHF.L.U32 R74, R81, 0x10, RZ ;  /* 0x00000010514a7819 */ /* 0x000fe200000006ff */
[C---:B------:R-:W-:Y:S02]  /*75d0*/  IMAD R7, R70.reuse, R7, RZ ;  /* 0x0000000746077224 */ /* 0x040fe400078e02ff */
[C---:B------:R-:W-:Y:S01]  /*75e0*/  IMAD R4, R70.reuse, R8, RZ ;  /* 0x0000000846047224 */ /* 0x040fe200078e02ff */
[----:B------:R-:W-:Y:S01]  /*75f0*/  SHF.R.S32.HI R74, RZ, 0x18, R74 ;  /* 0x00000018ff4a7819 */ /* 0x000fe2000001144a */
[----:B------:R-:W-:Y:S02]  /*7600*/  IMAD R5, R70, R9, RZ ;  /* 0x0000000946057224 */ /* 0x000fe400078e02ff */
[-C--:B------:R-:W-:Y:S01]  /*7610*/  IMAD R7, R73, R72.reuse, R7 ;  /* 0x0000004849077224 */ /* 0x080fe200078e0207 */
[C---:B------:R-:W-:Y:S01]  /*7620*/  PRMT R73, R82.reuse, 0x8880, RZ ;  /* 0x0000888052497816 */ /* 0x040fe200000000ff */
[----:B------:R-:W-:Y:S01]  /*7630*/  IMAD R4, R75, R72, R4 ;  /* 0x000000484b047224 */ /* 0x000fe200078e0204 */
[----:B------:R-:W-:Y:S01]  /*7640*/  SHF.L.U32 R75, R82, 0x8, RZ ;  /* 0x00000008524b7819 */ /* 0x000fe200000006ff */
[----:B------:R-:W-:Y:S01]  /*7650*/  IMAD R6, R70, R10, RZ ;  /* 0x0000000a46067224 */ /* 0x000fe200078e02ff */
[----:B------:R-:W-:Y:S01]  /*7660*/  I2IP.S8.S32.SAT R89, R7, R3, RZ ;  /* 0x0000000307597239 */ /* 0x000fe200000014ff */
[----:B------:R-:W-:Y:S01]  /*7670*/  IMAD R5, R74, R72, R5 ;  /* 0x000000484a057224 */ /* 0x000fe200078e0205 */
[----:B------:R-:W-:Y:S01]  /*7680*/  SHF.L.U32 R74, R82, 0x10, RZ ;  /* 0x00000010524a7819 */ /* 0x000fe200000006ff */
[----:B------:R-:W-:Y:S01]  /*7690*/  IMAD R11, R70, R11, RZ ;  /* 0x0000000b460b7224 */ /* 0x000fe200078e02ff */
[----:B------:R-:W-:Y:S01]  /*76a0*/  I2IP.S8.S32.SAT R88, R2, R0, R89 ;  /* 0x0000000002587239 */ /* 0x000fe20000001459 */
[C---:B------:R-:W-:Y:S01]  /*76b0*/  IMAD R8, R70.reuse, R12, RZ ;  /* 0x0000000c46087224 */ /* 0x040fe200078e02ff */
[----:B------:R-:W-:Y:S01]  /*76c0*/  SHF.R.S32.HI R74, RZ, 0x18, R74 ;  /* 0x00000018ff4a7819 */ /* 0x000fe2000001144a */
[-C--:B------:R-:W-:Y:S01]  /*76d0*/  IMAD R6, R77, R72.reuse, R6 ;  /* 0x000000484d067224 */ /* 0x080fe200078e0206 */
[----:B------:R-:W-:Y:S01]  /*76e0*/  SHF.R.S32.HI R75, RZ, 0x18, R75 ;  /* 0x00000018ff4b7819 */ /* 0x000fe2000001144b */
[----:B------:R-:W-:Y:S01]  /*76f0*/  IMAD R9, R70, R13, RZ ;  /* 0x0000000d46097224 */ /* 0x000fe200078e02ff */
[----:B------:R-:W-:Y:S01]  /*7700*/  SHF.L.U32 R77, R83, 0x8, RZ ;  /* 0x00000008534d7819 */ /* 0x000fe200000006ff */
[-C--:B------:R-:W-:Y:S01]  /*7710*/  IMAD R11, R76, R72.reuse, R11 ;  /* 0x000000484c0b7224 */ /* 0x080fe200078e020b */
[----:B------:R-:W-:Y:S01]  /*7720*/  SHF.R.S32.HI R76, RZ, 0x18, R83 ;  /* 0x00000018ff4c7819 */ /* 0x000fe20000011453 */
[----:B------:R-:W-:Y:S01]  /*7730*/  IMAD R8, R73, R72, R8 ;  /* 0x0000004849087224 */ /* 0x000fe200078e0208 */
[----:B------:R-:W-:Y:S01]  /*7740*/  SHF.R.S32.HI R73, RZ, 0x18, R82 ;  /* 0x00000018ff497819 */ /* 0x000fe20000011452 */
[----:B------:R-:W-:Y:S01]  /*7750*/  IMAD R10, R70, R14, RZ ;  /* 0x0000000e460a7224 */ /* 0x000fe200078e02ff */
[----:B------:R-:W-:Y:S01]  /*7760*/  I2IP.S8.S32.SAT R90, R11, R6, RZ ;  /* 0x000000060b5a7239 */ /* 0x000fe200000014ff */
[----:B------:R-:W-:Y:S01]  /*7770*/  IMAD R9, R74, R72, R9 ;  /* 0x000000484a097224 */ /* 0x000fe200078e0209 */
[----:B------:R-:W-:Y:S01]  /*7780*/  SHF.R.S32.HI R77, RZ, 0x18, R77 ;  /* 0x00000018ff4d7819 */ /* 0x000fe2000001144d */
[----:B------:R-:W-:Y:S01]  /*7790*/  IMAD.U32 R74, R83, 0x10000, RZ ;  /* 0x00010000534a7824 */ /* 0x000fe200078e00ff */
[----:B------:R-:W-:Y:S01]  /*77a0*/  I2IP.S8.S32.SAT R89, R5, R4, R90 ;  /* 0x0000000405597239 */ /* 0x000fe2000000145a */
[C---:B------:R-:W-:Y:S02]  /*77b0*/  IMAD R15, R70.reuse, R15, RZ ;  /* 0x0000000f460f7224 */ /* 0x040fe400078e02ff */
[----:B------:R-:W-:Y:S01]  /*77c0*/  IMAD R10, R75, R72, R10 ;  /* 0x000000484b0a7224 */ /* 0x000fe200078e020a */
[----:B------:R-:W-:Y:S01]  /*77d0*/  PRMT R75, R83, 0x8880, RZ ;  /* 0x00008880534b7816 */ /* 0x000fe200000000ff */
        /* <DEDUP_REMOVED lines=11> */
[C---:B------:R-:W-:Y:S01]  /*7890*/  IMAD R19, R70.reuse, R19, RZ ;  /* 0x0000001346137224 */ /* 0x040fe200078e02ff */
[----:B------:R-:W-:Y:S01]  /*78a0*/  I2IP.S8.S32.SAT R90, R9, R8, R90 ;  /* 0x00000008095a7239 */ /* 0x000fe2000000145a */
[C---:B------:R-:W-:Y:S01]  /*78b0*/  IMAD R16, R70.reuse, R20, RZ ;  /* 0x0000001446107224 */ /* 0x040fe200078e02ff */
[----:B------:R-:W-:Y:S01]  /*78c0*/  SHF.R.S32.HI R74, RZ, 0x18, R74 ;  /* 0x00000018ff4a7819 */ /* 0x000fe2000001144a */
[-C--:B------:R-:W-:Y:S01]  /*78d0*/  IMAD R14, R77, R72.reuse, R14 ;  /* 0x000000484d0e7224 */ /* 0x080fe200078e020e */
[----:B------:R-:W-:Y:S01]  /*78e0*/  SHF.R.S32.HI R75, RZ, 0x18, R75 ;  /* 0x00000018ff4b7819 */ /* 0x000fe2000001144b */
[----:B------:R-:W-:Y:S01]  /*78f0*/  IMAD R17, R70, R21, RZ ;  /* 0x0000001546117224 */ /* 0x000fe200078e02ff */
[----:B------:R-:W-:Y:S01]  /*7900*/  SHF.L.U32 R77, R85, 0x8, RZ ;  /* 0x00000008554d7819 */ /* 0x000fe200000006ff */
[----:B------:R-:W-:Y:S01]  /*7910*/  IMAD R19, R76, R72, R19 ;  /* 0x000000484c137224 */ /* 0x000fe200078e0213 */
[----:B------:R-:W-:Y:S01]  /*7920*/  SHF.R.S32.HI R76, RZ, 0x18, R85 ;  /* 0x00000018ff4c7819 */ /* 0x000fe20000011455 */
[----:B------:R-:W-:Y:S01]  /*7930*/  IMAD R18, R70, R22, RZ ;  /* 0x0000001646127224 */ /* 0x000fe200078e02ff */
[----:B------:R-:W-:Y:S01]  /*7940*/  SHF.R.S32.HI R77, RZ, 0x18, R77 ;  /* 0x00000018ff4d7819 */ /* 0x000fe2000001144d */
[----:B------:R-:W-:Y:S01]  /*7950*/  IMAD R16, R73, R72, R16 ;  /* 0x0000004849107224 */ /* 0x000fe200078e0210 */
[----:B------:R-:W-:Y:S01]  /*7960*/  I2IP.S8.S32.SAT R91, R19, R14, RZ ;  /* 0x0000000e135b7239 */ /* 0x000fe200000014ff */
[-C--:B------:R-:W-:Y:S01]  /*7970*/  IMAD R17, R74, R72.reuse, R17 ;  /* 0x000000484a117224 */ /* 0x080fe200078e0211 */
[----:B------:R-:W-:Y:S01]  /*7980*/  SHF.L.U32 R74, R85, 0x10, RZ ;  /* 0x00000010554a7819 */ /* 0x000fe200000006ff */
[C---:B------:R-:W-:Y:S01]  /*7990*/  IMAD R23, R70.reuse, R23, RZ ;  /* 0x0000001746177224 */ /* 0x040fe200078e02ff */
[----:B------:R-:W-:Y:S01]  /*79a0*/  SHF.R.S32.HI R73, RZ, 0x18, R84 ;  /* 0x00000018ff497819 */ /* 0x000fe20000011454 */
[----:B------:R-:W-:Y:S01]  /*79b0*/  IMAD R18, R75, R72, R18 ;  /* 0x000000484b127224 */ /* 0x000fe200078e0212 */
[----:B------:R-:W-:Y:S01]  /*79c0*/  PRMT R75, R85, 0x8880, RZ ;  /* 0x00008880554b7816 */ /* 0x000fe200000000ff */
[C---:B------:R-:W-:Y:S01]  /*79d0*/  IMAD R20, R70.reuse, R24, RZ ;  /* 0x0000001846147224 */ /* 0x040fe200078e02ff */
[----:B------:R-:W-:Y:S01]  /*79e0*/  SHF.R.S32.HI R74, RZ, 0x18, R74 ;  /* 0x00000018ff4a7819 */ /* 0x000fe2000001144a */
[----:B------:R-:W-:Y:S01]  /*79f0*/  IMAD R21, R70, R25, RZ ;  /* 0x0000001946157224 */ /* 0x000fe200078e02ff */
[----:B------:R-:W-:Y:S01]  /*7a00*/  I2IP.S8.S32.SAT R91, R13, R12, R91 ;  /* 0x0000000c0d5b7239 */ /* 0x000fe2000000145b */
[-C--:B------:R-:W-:Y:S01]  /*7a10*/  IMAD R23, R73, R72.reuse, R23 ;  /* 0x0000004849177224 */ /* 0x080fe200078e0217 */
[C---:B------:R-:W-:Y:S01]  /*7a20*/  PRMT R73, R86.reuse, 0x8880, RZ ;  /* 0x0000888056497816 */ /* 0x040fe200000000ff */
[-C--:B------:R-:W-:Y:S01]  /*7a30*/  IMAD R20, R75, R72.reuse, R20 ;  /* 0x000000484b147224 */ /* 0x080fe200078e0214 */
[----:B------:R-:W-:Y:S01]  /*7a40*/  SHF.L.U32 R75, R86, 0x8, RZ ;  /* 0x00000008564b7819 */ /* 0x000fe200000006ff */
[----:B------:R-:W-:Y:S01]  /*7a50*/  IMAD R21, R74, R72, R21 ;  /* 0x000000484a157224 */ /* 0x000fe200078e0215 */
[----:B------:R1:W-:Y:S01]  /*7a60*/  STS.128 [R135+UR44+0x8400], R88 ;  /* 0x0084005887007988 */ /* 0x0003e20008000c2c */
[----:B------:R-:W-:Y:S01]  /*7a70*/  IMAD R22, R70, R26, RZ ;  /* 0x0000001a46167224 */ /* 0x000fe200078e02ff */
[----:B------:R-:W-:Y:S01]  /*7a80*/  I2IP.S8.S32.SAT R100, R23, R18, RZ ;  /* 0x0000001217647239 */ /* 0x000fe200000014ff */
[----:B------:R-:W-:Y:S01]  /*7a90*/  IMAD.U32 R74, R86, 0x10000, RZ ;  /* 0x00010000564a7824 */ /* 0x000fe200078e00ff */
[----:B------:R-:W-:Y:S01]  /*7aa0*/  SHF.R.S32.HI R75, RZ, 0x18, R75 ;  /* 0x00000018ff4b7819 */ /* 0x000fe2000001144b */
[C---:B------:R-:W-:Y:S01]  /*7ab0*/  IMAD R27, R70.reuse, R27, RZ ;  /* 0x0000001b461b7224 */ /* 0x040fe200078e02ff */
[----:B------:R-:W-:Y:S01]  /*7ac0*/  I2IP.S8.S32.SAT R100, R17, R16, R100 ;  /* 0x0000001011647239 */ /* 0x000fe20000001464 */
[C---:B------:R-:W-:Y:S01]  /*7ad0*/  IMAD R24, R70.reuse, R28, RZ ;  /* 0x0000001c46187224 */ /* 0x040fe200078e02ff */
[----:B------:R-:W-:Y:S01]  /*7ae0*/  SHF.R.S32.HI R74, RZ, 0x18, R74 ;  /* 0x00000018ff4a7819 */ /* 0x000fe2000001144a */
[-C--:B------:R-:W-:Y:S01]  /*7af0*/  IMAD R22, R77, R72.reuse, R22 ;  /* 0x000000484d167224 */ /* 0x080fe200078e0216 */
[----:B------:R-:W-:Y:S01]  /*7b00*/  SHF.L.U32 R77, R87, 0x8, RZ ;  /* 0x00000008574d7819 */ /* 0x000fe200000006ff */
[----:B------:R-:W-:Y:S02]  /*7b10*/  IMAD R25, R70, R29, RZ ;  /* 0x0000001d46197224 */ /* 0x000fe400078e02ff */
        /* <DEDUP_REMOVED lines=33> */
[----:B------:R-:W-:Y:S01]  /*7d30*/  PRMT R76, R93, 0x8880, RZ ;  /* 0x000088805d4c7816 */ /* 0x000fe200000000ff */
[C---:B------:R-:W-:Y:S02]  /*7d40*/  IMAD R34, R70.reuse, R38, RZ ;  /* 0x0000002646227224 */ /* 0x040fe400078e02ff */
[----:B------:R-:W-:Y:S01]  /*7d50*/  IMAD R32, R73, R72, R32 ;  /* 0x0000004849207224 */ /* 0x000fe200078e0220 */
[----:B------:R-:W-:Y:S01]  /*7d60*/  SHF.R.S32.HI R73, RZ, 0x18, R92 ;  /* 0x00000018ff497819 */ /* 0x000fe2000001145c */
[----:B------:R-:W-:Y:S01]  /*7d70*/  IMAD R39, R70, R39, RZ ;  /* 0x0000002746277224 */ /* 0x000fe200078e02ff */
[----:B------:R-:W-:Y:S01]  /*7d80*/  I2IP.S8.S32.SAT R103, R35, R30, RZ ;  /* 0x0000001e23677239 */ /* 0x000fe200000014ff */
[-C--:B------:R-:W-:Y:S02]  /*7d90*/  IMAD R33, R74, R72.reuse, R33 ;  /* 0x000000484a217224 */ /* 0x080fe400078e0221 */
[----:B------:R-:W-:Y:S01]  /*7da0*/  IMAD R34, R75, R72, R34 ;  /* 0x000000484b227224 */ /* 0x000fe200078e0222 */
[----:B------:R-:W-:Y:S01]  /*7db0*/  I2IP.S8.S32.SAT R103, R29, R28, R103 ;  /* 0x0000001c1d677239 */ /* 0x000fe20000001467 */
[C---:B------:R-:W-:Y:S01]  /*7dc0*/  IMAD.U32 R74, R93.reuse, 0x10000, RZ ;  /* 0x000100005d4a7824 */ /* 0x040fe200078e00ff */
[----:B------:R-:W-:Y:S01]  /*7dd0*/  SHF.L.U32 R75, R93, 0x8, RZ ;  /* 0x000000085d4b7819 */ /* 0x000fe200000006ff */
[----:B------:R-:W-:Y:S01]  /*7de0*/  IMAD R39, R73, R72, R39 ;  /* 0x0000004849277224 */ /* 0x000fe200078e0227 */
[----:B------:R-:W-:Y:S01]  /*7df0*/  MOV R73, R76 ;  /* 0x0000004c00497202 */ /* 0x000fe20000000f00 */
[C---:B------:R-:W-:Y:S01]  /*7e00*/  IMAD R36, R70.reuse, R40, RZ ;  /* 0x0000002846247224 */ /* 0x040fe200078e02ff */
[----:B------:R-:W-:Y:S01]  /*7e10*/  SHF.R.S32.HI R74, RZ, 0x18, R74 ;  /* 0x00000018ff4a7819 */ /* 0x000fe2000001144a */
[C---:B------:R-:W-:Y:S01]  /*7e20*/  IMAD R37, R70.reuse, R41, RZ ;  /* 0x0000002946257224 */ /* 0x040fe200078e02ff */
[----:B------:R-:W-:Y:S01]  /*7e30*/  SHF.R.S32.HI R75, RZ, 0x18, R75 ;  /* 0x00000018ff4b7819 */ /* 0x000fe2000001144b */
[----:B------:R-:W-:Y:S01]  /*7e40*/  IMAD R38, R70, R42, RZ ;  /* 0x0000002a46267224 */ /* 0x000fe200078e02ff */
[----:B------:R1:W-:Y:S01]  /*7e50*/  STS.128 [R159+0x8400], R100 ;  /* 0x008400649f007388 */ /* 0x0003e20000000c00 */
[----:B------:R-:W-:Y:S01]  /*7e60*/  IMAD R36, R73, R72, R36 ;  /* 0x0000004849247224 */ /* 0x000fe200078e0224 */
[----:B------:R-:W-:Y:S01]  /*7e70*/  I2IP.S8.S32.SAT R108, R39, R34, RZ ;  /* 0x00000022276c7239 */ /* 0x000fe200000014ff */
[-C--:B------:R-:W-:Y:S01]  /*7e80*/  IMAD R37, R74, R72.reuse, R37 ;  /* 0x000000484a257224 */ /* 0x080fe200078e0225 */
[----:B------:R-:W-:Y:S01]  /*7e90*/  SHF.R.S32.HI R76, RZ, 0x18, R93 ;  /* 0x00000018ff4c7819 */ /* 0x000fe2000001145d */
[----:B------:R-:W-:Y:S01]  /*7ea0*/  IMAD R43, R70, R43, RZ ;  /* 0x0000002b462b7224 */ /* 0x000fe200078e02ff */
[C---:B------:R-:W-:Y:S01]  /*7eb0*/  SHF.L.U32 R74, R94.reuse, 0x10, RZ ;  /* 0x000000105e4a7819 */ /* 0x040fe200000006ff */
[----:B------:R-:W-:Y:S01]  /*7ec0*/  IMAD R38, R75, R72, R38 ;  /* 0x000000484b267224 */ /* 0x000fe200078e0226 */
[----:B------:R-:W-:Y:S01]  /*7ed0*/  PRMT R73, R94, 0x8880, RZ ;  /* 0x000088805e497816 */ /* 0x000fe200000000ff */
[----:B------:R-:W-:Y:S01]  /*7ee0*/  IMAD R40, R70, R44, RZ ;  /* 0x0000002c46287224 */ /* 0x000fe200078e02ff */
[----:B------:R-:W-:Y:S01]  /*7ef0*/  SHF.L.U32 R75, R94, 0x8, RZ ;  /* 0x000000085e4b7819 */ /* 0x000fe200000006ff */
[----:B------:R-:W-:Y:S01]  /*7f00*/  IMAD R41, R70, R45, RZ ;  /* 0x0000002d46297224 */ /* 0x000fe200078e02ff */
[----:B------:R-:W-:Y:S01]  /*7f10*/  SHF.R.S32.HI R74, RZ, 0x18, R74 ;  /* 0x00000018ff4a7819 */ /* 0x000fe2000001144a */
[----:B------:R-:W-:Y:S01]  /*7f20*/  IMAD R43, R76, R72, R43 ;  /* 0x000000484c2b7224 */ /* 0x000fe200078e022b */
[----:B------:R-:W-:Y:S01]  /*7f30*/  SHF.R.S32.HI R75, RZ, 0x18, R75 ;  /* 0x00000018ff4b7819 */ /* 0x000fe2000001144b */
[C---:B------:R-:W-:Y:S01]  /*7f40*/  IMAD R42, R70.reuse, R46, RZ ;  /* 0x0000002e462a7224 */ /* 0x040fe200078e02ff */
[----:B------:R-:W-:Y:S01]  /*7f50*/  I2IP.S8.S32.SAT R108, R33, R32, R108 ;  /* 0x00000020216c7239 */ /* 0x000fe2000000146c */
[----:B------:R-:W-:Y:S01]  /*7f60*/  IMAD R40, R73, R72, R40 ;  /* 0x0000004849287224 */ /* 0x000fe200078e0228 */
[----:B------:R-:W-:Y:S01]  /*7f70*/  SHF.R.S32.HI R76, RZ, 0x18, R94 ;  /* 0x00000018ff4c7819 */ /* 0x000fe2000001145e */
[----:B------:R-:W-:Y:S01]  /*7f80*/  IMAD R47, R70, R47, RZ ;  /* 0x0000002f462f7224 */ /* 0x000fe200078e02ff */
[----:B------:R-:W-:Y:S01]  /*7f90*/  I2IP.S8.S32.SAT R109, R43, R38, RZ ;  /* 0x000000262b6d7239 */ /* 0x000fe200000014ff */
[-C--:B------:R-:W-:Y:S01]  /*7fa0*/  IMAD R41, R74, R72.reuse, R41 ;  /* 0x000000484a297224 */ /* 0x080fe200078e0229 */
[----:B------:R-:W-:Y:S01]  /*7fb0*/  PRMT R73, R95, 0x8880, RZ ;  /* 0x000088805f497816 */ /* 0x000fe200000000ff */
[-C--:B------:R-:W-:Y:S01]  /*7fc0*/  IMAD R42, R75, R72.reuse, R42 ;  /* 0x000000484b2a7224 */ /* 0x080fe200078e022a */
[----:B------:R-:W-:Y:S01]  /*7fd0*/  SHF.L.U32 R74, R95, 0x10, RZ ;  /* 0x000000105f4a7819 */ /* 0x000fe200000006ff */
[----:B------:R-:W-:Y:S01]  /*7fe0*/  IMAD R47, R76, R72, R47 ;  /* 0x000000484c2f7224 */ /* 0x000fe200078e022f */
[----:B------:R-:W-:Y:S01]  /*7ff0*/  I2IP.S8.S32.SAT R109, R37, R36, R109 ;  /* 0x00000024256d7239 */ /* 0x000fe2000000146d */
[C---:B------:R-:W-:Y:S01]  /*8000*/  IMAD R44, R70.reuse, R48, RZ ;  /* 0x00000030462c7224 */ /* 0x040fe200078e02ff */
[----:B------:R-:W-:Y:S01]  /*8010*/  SHF.R.S32.HI R74, RZ, 0x18, R74 ;  /* 0x00000018ff4a7819 */ /* 0x000fe2000001144a */
[----:B------:R-:W-:Y:S01]  /*8020*/  IMAD.SHL.U32 R76, R95, 0x100, RZ ;  /* 0x000001005f4c7824 */ /* 0x000fe200078e00ff */
[----:B------:R-:W-:Y:S01]  /*8030*/  I2IP.S8.S32.SAT R110, R47, R42, RZ ;  /* 0x0000002a2f6e7239 */ /* 0x000fe200000014ff */
[----:B------:R-:W-:Y:S01]  /*8040*/  IMAD R45, R70, R49, RZ ;  /* 0x00000031462d7224 */ /* 0x000fe200078e02ff */
[----:B------:R-:W-:Y:S01]  /*8050*/  PRMT R75, R96, 0x8880, RZ ;  /* 0x00008880604b7816 */ /* 0x000fe200000000ff */
[----:B------:R-:W-:Y:S01]  /*8060*/  IMAD R44, R73, R72, R44 ;  /* 0x00000048492c7224 */ /* 0x000fe200078e022c */
[----:B------:R-:W-:Y:S01]  /*8070*/  SHF.R.S32.HI R73, RZ, 0x18, R76 ;  /* 0x00000018ff497819 */ /* 0x000fe2000001144c */
[----:B------:R-:W-:Y:S01]  /*8080*/  IMAD R46, R70, R50, RZ ;  /* 0x00000032462e7224 */ /* 0x000fe200078e02ff */
[----:B------:R-:W-:Y:S01]  /*8090*/  I2IP.S8.S32.SAT R110, R41, R40, R110 ;  /* 0x00000028296e7239 */ /* 0x000fe2000000146e */
[----:B------:R-:W-:Y:S01]  /*80a0*/  IMAD R45, R74, R72, R45 ;  /* 0x000000484a2d7224 */ /* 0x000fe200078e022d */
[----:B------:R-:W-:Y:S01]  /*80b0*/  SHF.R.S32.HI R74, RZ, 0x18, R95 ;  /* 0x00000018ff4a7819 */ /* 0x000fe2000001145f */
[----:B------:R-:W-:Y:S01]  /*80c0*/  IMAD R51, R70, R51, RZ ;  /* 0x0000003346337224 */ /* 0x000fe200078e02ff */
[----:B------:R-:W-:Y:S01]  /*80d0*/  SHF.L.U32 R76, R96, 0x8, RZ ;  /* 0x00000008604c7819 */ /* 0x000fe200000006ff */
[----:B------:R-:W-:Y:S02]  /*80e0*/  IMAD R48, R70, R52, RZ ;  /* 0x0000003446307224 */ /* 0x000fe400078e02ff */
[-C--:B------:R-:W-:Y:S01]  /*80f0*/  IMAD R46, R73, R72.reuse, R46 ;  /* 0x00000048492e7224 */ /* 0x080fe200078e022e */
[----:B------:R-:W-:Y:S01]  /*8100*/  SHF.R.S32.HI R73, RZ, 0x18, R77 ;  /* 0x00000018ff497819 */ /* 0x000fe2000001144d */
[-C--:B------:R-:W-:Y:S01]  /*8110*/  IMAD R51, R74, R72.reuse, R51 ;  /* 0x000000484a337224 */ /* 0x080fe200078e0233 */
[----:B------:R-:W-:Y:S01]  /*8120*/  SHF.R.S32.HI R74, RZ, 0x18, R96 ;  /* 0x00000018ff4a7819 */ /* 0x000fe20000011460 */
[----:B------:R-:W-:Y:S01]  /*8130*/  IMAD R49, R70, R53, RZ ;  /* 0x0000003546317224 */ /* 0x000fe200078e02ff */
[----:B------:R-:W-:Y:S01]  /*8140*/  SHF.L.U32 R77, R98, 0x8, RZ ;  /* 0x00000008624d7819 */ /* 0x000fe200000006ff */
[----:B------:R-:W-:Y:S01]  /*8150*/  IMAD R48, R75, R72, R48 ;  /* 0x000000484b307224 */ /* 0x000fe200078e0230 */
[----:B------:R-:W-:Y:S01]  /*8160*/  SHF.R.S32.HI R75, RZ, 0x18, R76 ;  /* 0x00000018ff4b7819 */ /* 0x000fe2000001144c */
[C---:B------:R-:W-:Y:S01]  /*8170*/  IMAD R50, R70.reuse, R54, RZ ;  /* 0x0000003646327224 */ /* 0x040fe200078e02ff */
[----:B------:R-:W-:Y:S01]  /*8180*/  I2IP.S8.S32.SAT R111, R51, R46, RZ ;  /* 0x0000002e336f7239 */ /* 0x000fe200000014ff */
[C---:B------:R-:W-:Y:S01]  /*8190*/  IMAD R55, R70.reuse, R55, RZ ;  /* 0x0000003746377224 */ /* 0x040fe200078e02ff */
[----:B------:R-:W-:Y:S01]  /*81a0*/  SHF.L.U32 R76, R97, 0x10, RZ ;  /* 0x00000010614c7819 */ /* 0x000fe200000006ff */
[----:B------:R-:W-:Y:S01]  /*81b0*/  IMAD R49, R73, R72, R49 ;  /* 0x0000004849317224 */ /* 0x000fe200078e0231 */
[----:B------:R-:W-:Y:S01]  /*81c0*/  PRMT R73, R97, 0x8880, RZ ;  /* 0x0000888061497816 */ /* 0x000fe200000000ff */
[----:B------:R-:W-:Y:S01]  /*81d0*/  IMAD R52, R70, R56, RZ ;  /* 0x0000003846347224 */ /* 0x000fe200078e02ff */
[----:B------:R-:W-:Y:S01]  /*81e0*/  I2IP.S8.S32.SAT R111, R45, R44, R111 ;  /* 0x0000002c2d6f7239 */ /* 0x000fe2000000146f */
[-C--:B------:R-:W-:Y:S01]  /*81f0*/  IMAD R50, R75, R72.reuse, R50 ;  /* 0x000000484b327224 */ /* 0x080fe200078e0232 */
[----:B------:R-:W-:Y:S01]  /*8200*/  PRMT R75, R98, 0x8880, RZ ;  /* 0x00008880624b7816 */ /* 0x000fe200000000ff */
[-C--:B------:R-:W-:Y:S01]  /*8210*/  IMAD R55, R74, R72.reuse, R55 ;  /* 0x000000484a377224 */ /* 0x080fe200078e0237 */
[----:B------:R-:W-:Y:S01]  /*8220*/  SHF.R.S32.HI R74, RZ, 0x18, R76 ;  /* 0x00000018ff4a7819 */ /* 0x000fe2000001144c */
[----:B------:R-:W-:Y:S01]  /*8230*/  IMAD R52, R73, R72, R52 ;  /* 0x0000004849347224 */ /* 0x000fe200078e0234 */
[----:B------:R-:W-:Y:S01]  /*8240*/  SHF.L.U32 R73, R97, 0x8, RZ ;  /* 0x0000000861497819 */ /* 0x000fe200000006ff */
[C---:B------:R-:W-:Y:S01]  /*8250*/  IMAD R53, R70.reuse, R57, RZ ;  /* 0x0000003946357224 */ /* 0x040fe200078e02ff */
[----:B------:R1:W-:Y:S01]  /*8260*/  STS.128 [R158+0x8400], R108 ;  /* 0x0084006c9e007388 */ /* 0x0003e20000000c00 */
[----:B------:R-:W-:Y:S01]  /*8270*/  IMAD R54, R70, R58, RZ ;  /* 0x0000003a46367224 */ /* 0x000fe200078e02ff */
[----:B------:R-:W-:Y:S01]  /*8280*/  SHF.R.S32.HI R73, RZ, 0x18, R73 ;  /* 0x00000018ff497819 */ /* 0x000fe20000011449 */
[----:B------:R-:W-:Y:S01]  /*8290*/  IMAD R53, R74, R72, R53 ;  /* 0x000000484a357224 */ /* 0x000fe200078e0235 */
[----:B------:R-:W-:Y:S01]  /*82a0*/  SHF.L.U32 R76, R98, 0x10, RZ ;  /* 0x00000010624c7819 */ /* 0x000fe200000006ff */
[C---:B------:R-:W-:Y:S01]  /*82b0*/  IMAD R59, R70.reuse, R59, RZ ;  /* 0x0000003b463b7224 */ /* 0x040fe200078e02ff */
[----:B------:R-:W-:Y:S01]  /*82c0*/  SHF.R.S32.HI R74, RZ, 0x18, R97 ;  /* 0x00000018ff4a7819 */ /* 0x000fe20000011461 */
[C---:B------:R-:W-:Y:S01]  /*82d0*/  IMAD R56, R70.reuse, R60, RZ ;  /* 0x0000003c46387224 */ /* 0x040fe200078e02ff */
[----:B------:R-:W-:Y:S01]  /*82e0*/  I2IP.S8.S32.SAT R112, R55, R50, RZ ;  /* 0x0000003237707239 */ /* 0x000fe200000014ff */
[----:B------:R-:W-:Y:S01]  /*82f0*/  IMAD R54, R73, R72, R54 ;  /* 0x0000004849367224 */ /* 0x000fe200078e0236 */
[----:B------:R-:W-:Y:S01]  /*8300*/  SHF.R.S32.HI R76, RZ, 0x18, R76 ;  /* 0x00000018ff4c7819 */ /* 0x000fe2000001144c */
[----:B------:R-:W-:Y:S01]  /*8310*/  IMAD R57, R70, R61, RZ ;  /* 0x0000003d46397224 */ /* 0x000fe200078e02ff */
[----:B------:R-:W-:Y:S01]  /*8320*/  I2IP.S8.S32.SAT R112, R49, R48, R112 ;  /* 0x0000003031707239 */ /* 0x000fe20000001470 */
[----:B------:R-:W-:Y:S01]  /*8330*/  IMAD R59, R74, R72, R59 ;  /* 0x000000484a3b7224 */ /* 0x000fe200078e023b */
[----:B------:R-:W-:Y:S01]  /*8340*/  SHF.R.S32.HI R77, RZ, 0x18, R77 ;  /* 0x00000018ff4d7819 */ /* 0x000fe2000001144d */
[----:B------:R-:W-:Y:S01]  /*8350*/  IMAD R58, R70, R62, RZ ;  /* 0x0000003e463a7224 */ /* 0x000fe200078e02ff */
[----:B------:R-:W-:Y:S01]  /*8360*/  SHF.R.S32.HI R73, RZ, 0x18, R98 ;  /* 0x00000018ff497819 */ /* 0x000fe20000011462 */
[----:B------:R-:W-:Y:S01]  /*8370*/  IMAD R56, R75, R72, R56 ;  /* 0x000000484b387224 */ /* 0x000fe200078e0238 */
[----:B------:R-:W-:Y:S01]  /*8380*/  I2IP.S8.S32.SAT R113, R59, R54, RZ ;  /* 0x000000363b717239 */ /* 0x000fe200000014ff */
[----:B------:R-:W-:Y:S01]  /*8390*/  IMAD R57, R76, R72, R57 ;  /* 0x000000484c397224 */ /* 0x000fe200078e0239 */
[C---:B------:R-:W-:Y:S01]  /*83a0*/  PRMT R75, R99.reuse, 0x8880, RZ ;  /* 0x00008880634b7816 */ /* 0x040fe200000000ff */
[----:B------:R-:W-:Y:S01]  /*83b0*/  IMAD.U32 R74, R99, 0x10000, RZ ;  /* 0x00010000634a7824 */ /* 0x000fe200078e00ff */
[----:B------:R-:W-:Y:S01]  /*83c0*/  I2IP.S8.S32.SAT R113, R53, R52, R113 ;  /* 0x0000003435717239 */ /* 0x000fe20000001471 */
[C---:B------:R-:W-:Y:S01]  /*83d0*/  IMAD R63, R70.reuse, R63, RZ ;  /* 0x0000003f463f7224 */ /* 0x040fe200078e02ff */
[----:B------:R-:W-:Y:S01]  /*83e0*/  SHF.R.S32.HI R76, RZ, 0x18, R99 ;  /* 0x00000018ff4c7819 */ /* 0x000fe20000011463 */
[----:B------:R-:W-:Y:S01]  /*83f0*/  IMAD R58, R77, R72, R58 ;  /* 0x000000484d3a7224 */ /* 0x000fe200078e023a */
[----:B------:R-:W-:Y:S01]  /*8400*/  SHF.L.U32 R77, R99, 0x8, RZ ;  /* 0x00000008634d7819 */ /* 0x000fe200000006ff */
[C---:B------:R-:W-:Y:S01]  /*8410*/  IMAD R60, R70.reuse, R64, RZ ;  /* 0x00000040463c7224 */ /* 0x040fe200078e02ff */
[----:B------:R-:W-:Y:S01]  /*8420*/  SHF.R.S32.HI R74, RZ, 0x18, R74 ;  /* 0x00000018ff4a7819 */ /* 0x000fe2000001144a */
[C---:B------:R-:W-:Y:S01]  /*8430*/  IMAD R61, R70.reuse, R65, RZ ;  /* 0x00000041463d7224 */ /* 0x040fe200078e02ff */
[----:B------:R-:W-:Y:S01]  /*8440*/  SHF.R.S32.HI R77, RZ, 0x18, R77 ;  /* 0x00000018ff4d7819 */ /* 0x000fe2000001144d */
[-C--:B------:R-:W-:Y:S02]  /*8450*/  IMAD R63, R73, R72.reuse, R63 ;  /* 0x00000048493f7224 */ /* 0x080fe400078e023f */
[----:B------:R-:W-:Y:S02]  /*8460*/  IMAD R60, R75, R72, R60 ;  /* 0x000000484b3c7224 */ /* 0x000fe400078e023c */
[----:B------:R-:W-:Y:S01]  /*8470*/  IMAD R62, R70, R66, RZ ;  /* 0x00000042463e7224 */ /* 0x000fe200078e02ff */
[----:B------:R-:W-:Y:S01]  /*8480*/  I2IP.S8.S32.SAT R114, R63, R58, RZ ;  /* 0x0000003a3f727239 */ /* 0x000fe200000014ff */
[----:B------:R-:W-:Y:S02]  /*8490*/  IMAD R61, R74, R72, R61 ;  /* 0x000000484a3d7224 */ /* 0x000fe400078e023d */
[----:B------:R-:W-:Y:S01]  /*84a0*/  IMAD R67, R70, R67, RZ ;  /* 0x0000004346437224 */ /* 0x000fe200078e02ff */
[----:B------:R-:W-:Y:S01]  /*84b0*/  I2IP.S8.S32.SAT R114, R57, R56, R114 ;  /* 0x0000003839727239 */ /* 0x000fe20000001472 */
[-C--:B------:R-:W-:Y:S02]  /*84c0*/  IMAD R62, R77, R72.reuse, R62 ;  /* 0x000000484d3e7224 */ /* 0x080fe400078e023e */
[----:B------:R-:W-:Y:S05]  /*84d0*/  IMAD R67, R76, R72, R67 ;  /* 0x000000484c437224 */ /* 0x000fea00078e0243 */
[----:B------:R-:W-:Y:S04]  /*84e0*/  I2IP.S8.S32.SAT R115, R67, R62, RZ ;  /* 0x0000003e43737239 */ /* 0x000fe800000014ff */
[----:B------:R-:W-:Y:S05]  /*84f0*/  I2IP.S8.S32.SAT R115, R61, R60, R115 ;  /* 0x0000003c3d737239 */ /* 0x000fea0000001473 */
[----:B------:R1:W-:Y:S01]  /*8500*/  STS.128 [R157+0x8400], R112 ;  /* 0x008400709d007388 */ /* 0x0003e20000000c00 */
[----:B------:R-:W-:Y:S01]  /*8510*/  @!PT LDS RZ, [RZ] ;  /* 0x00000000fffff984 */ /* 0x000fe20000000800 */
[----:B------:R-:W-:Y:S01]  /*8520*/  @!PT LDS RZ, [RZ] ;  /* 0x00000000fffff984 */ /* 0x000fe20000000800 */
[----:B------:R-:W-:Y:S01]  /*8530*/  @!PT LDS RZ, [RZ] ;  /* 0x00000000fffff984 */ /* 0x000fe20000000800 */
[----:B------:R-:W-:Y:S01]  /*8540*/  @!PT LDS RZ, [RZ] ;  /* 0x00000000fffff984 */ /* 0x000fe20000000800 */
[----:B------:R2:W-:Y:S07]  /*8550*/  MEMBAR.ALL.CTA ;  /* 0x0000000000007992 */ /* 0x0005ee0000008000 */
[----:B--2---:R-:W2:Y:S02]  /*8560*/  FENCE.VIEW.ASYNC.S ;  /* 0x00000000000073c6 */ /* 0x004ea40000000000 */
[----:B--2---:R-:W-:Y:S06]  /*8570*/  BAR.SYNC.DEFER_BLOCKING 0x1, 0x80 ;  /* 0x0042000000007b1d */ /* 0x004fec0000010000 */
[----:B------:R-:W-:Y:S05]  /*8580*/  @P0 BRA `(.L_x_134) ;  /* 0x0000000000280947 */ /* 0x000fea0003800000 */
[----:B------:R-:W-:Y:S01]  /*8590*/  UIADD3 UR4, UPT, UPT, UR44, 0x8400, URZ ;  /* 0x000084002c047890 */ /* 0x000fe2000fffe0ff */
[----:B------:R-:W-:Y:S05]  /*85a0*/  UMOV UR51, UR36 ;  /* 0x0000002400337c82 */ /* 0x000fea0008000000 */
[----:B------:R-:W-:Y:S01]  /*85b0*/  MOV R154, UR4 ;  /* 0x00000004009a7c02 */ /* 0x000fe20008000f00 */
[----:B------:R-:W-:Y:S03]  /*85c0*/  UIADD3 UR4, UP0, UPT, UR62, 0x680, URZ ;  /* 0x000006803e047890 */ /* 0x000fe6000ff1e0ff */
[----:B------:R-:W-:Y:S01]  /*85d0*/  R2UR UR48, R154 ;  /* 0x000000009a3072ca */ /* 0x000fe200000e0000 */
[----:B------:R-:W-:Y:S11]  /*85e0*/  UIADD3.X UR5, UPT, UPT, URZ, UR63, URZ, UP0, !UPT ;  /* 0x0000003fff057290 */ /* 0x000ff600087fe4ff */
[----:B------:R-:W-:Y:S01]  /*85f0*/  @!UPT UIADD3 URZ, UPT, UPT, URZ, URZ, URZ ;  /* 0x000000fffffff290 */ /* 0x000fe2000fffe0ff */
[----:B------:R2:W-:Y:S01]  /*8600*/  UTMASTG.3D [UR48], [UR4] ;  /* 0x00000030040073b5 */ /* 0x0005e20008010000 */
[----:B------:R0:W-:Y:S01]  /*8610*/  UTMACMDFLUSH ;  /* 0x00000000000079b7 */ /* 0x0001e20000000000 */
[----:B--2---:R-:W-:Y:S04]  /*8620*/  DEPBAR.LE SB0, 0x1 ;  /* 0x000080400000791a */ /* 0x004fe80000000000 */
.L_x_134:
[----:B------:R-:W-:Y:S05]  /*8630*/  BSYNC.RECONVERGENT B0 ;  /* 0x0000000000007941 */ /* 0x000fea0003800200 */
.L_x_133:
[----:B------:R-:W-:Y:S06]  /*8640*/  BAR.SYNC.DEFER_BLOCKING 0x1, 0x80 ;  /* 0x0042000000007b1d */ /* 0x000fec0000010000 */
[----:B------:R-:W2:Y:S01]  /*8650*/  @P6 SYNCS.PHASECHK.TRANS64.TRYWAIT P0, [R107+URZ+0x160], R116 ;  /* 0x000160746b0065a7 */ /* 0x000ea200080011ff */
[----:B------:R-:W-:Y:S01]  /*8660*/  BSSY B1, `(.L_x_135) ;  /* 0x0000023000017945 */ /* 0x000fe20003800000 */
[----:B--2---:R-:W-:Y:S03]  /*8670*/  @P6 SEL R78, RZ, 0x1, !P0 ;  /* 0x00000001ff4e6807 */ /* 0x004fe60004000000 */
[----:B------:R-:W-:Y:S05]  /*8680*/  @!P6 BRA `(.L_x_136) ;  /* 0x000000000080e947 */ /* 0x000fea0003800000 */
[----:B------:R-:W-:Y:S01]  /*8690*/  ISETP.NE.AND P1, PT, R79, RZ, PT ;  /* 0x000000ff4f00720c */ /* 0x000fe20003f25270 */
[----:B------:R-:W-:Y:S01]  /*86a0*/  BSSY B0, `(.L_x_137) ;  /* 0x000000a000007945 */ /* 0x000fe20003800000 */
[----:B------:R-:W-:Y:S11]  /*86b0*/  ISETP.NE.AND P0, PT, R78, RZ, PT ;  /* 0x000000ff4e00720c */ /* 0x000ff60003f05270 */
[----:B------:R-:W-:Y:S04]  /*86c0*/  @P1 IMAD R5, R148, 0x2000, R105 ;  /* 0x0000200094051824 */ /* 0x000fe800078e0269 */
[--C-:B------:R-:W-:Y:S01]  /*86d0*/  @P1 IMAD.IADD R4, R153, 0x1, R5.reuse ;  /* 0x0000000199041824 */ /* 0x100fe200078e0205 */
[----:B------:R-:W-:Y:S01]  /*86e0*/  @P1 IADD3 R3, PT, PT, R152, R5, RZ ;  /* 0x0000000598031210 */ /* 0x000fe20007ffe0ff */
[----:B------:R-:W-:Y:S01]  /*86f0*/  @P1 IMAD.IADD R2, R104, 0x1, R5 ;  /* 0x0000000168021824 */ /* 0x000fe200078e0205 */
[----:B------:R-:W-:Y:S06]  /*8700*/  @P0 BRA `(.L_x_138) ;  /* 0x00000000000c0947 */ /* 0x000fec0003800000 */
[----:B------:R-:W-:Y:S04]  /*8710*/  SHF.L.U32 R0, R147, 0x1f, RZ ;  /* 0x0000001f93007819 */ /* 0x000fe800000006ff */
[----:B------:R-:W2:Y:S02]  /*8720*/  SYNCS.PHASECHK.TRANS64.TRYWAIT P0, [R107+URZ+0x160], R0 ;  /* 0x000160006b0075a7 */ /* 0x000ea400080011ff */
[----:B--2---:R-:W-:Y:S05]  /*8730*/  @!P0 BRA `(.L_x_139) ;  /* 0x0000005400088947 */ /* 0x004fea0003800000 */
.L_x_138:
[----:B------:R-:W-:Y:S05]  /*8740*/  BSYNC B0 ;  /* 0x0000000000007941 */ /* 0x000fea0003800000 */
.L_x_137:
[----:B------:R-:W-:Y:S01]  /*8750*/  ISETP.NE.AND P0, PT, R79, RZ, PT ;  /* 0x000000ff4f00720c */ /* 0x000fe20003f05270 */
[----:B--2---:R-:W-:Y:S02]  /*8760*/  VIADD R107, R107, 0x180 ;  /* 0x000001806b6b7836 */ /* 0x004fe40000000000 */
[----:B------:R-:W-:Y:S02]  /*8770*/  IMAD.U32 R0, RZ, RZ, UR45 ;  /* 0x0000002dff007e24 */ /* 0x000fe4000f8e00ff */
[----:B------:R-:W-:Y:S03]  /*8780*/  VIADD R148, R148, 0x1 ;  /* 0x0000000194947836 */ /* 0x000fe60000000000 */
[----:B------:R-:W-:Y:S05]  /*8790*/  PRMT R0, R0, 0x654, R107 ;  /* 0x0000065400007816 */ /* 0x000fea000000006b */
[----:B------:R2:W3:Y:S04]  /*87a0*/  @P0 LDS.128 R80, [R5+0x400] ;  /* 0x0004000005500984 */ /* 0x0004e80000000c00 */
[----:B------:R2:W4:Y:S04]  /*87b0*/  @P0 LDS.128 R84, [R4+0x400] ;  /* 0x0004000004540984 */ /* 0x0005280000000c00 */
        /* <DEDUP_REMOVED lines=12> */
[----:B--234-:R-:W-:Y:S02]  /*8880*/  LOP3.LUT R147, R147, R0, RZ, 0x3c, !PT ;  /* 0x0000000093937212 */ /* 0x01cfe400078e3cff */
.L_x_136:
[----:B------:R-:W-:Y:S05]  /*8890*/  BSYNC B1 ;  /* 0x0000000000017941 */ /* 0x000fea0003800000 */
.L_x_135:
[----:B------:R-:W-:Y:S05]  /*88a0*/  VIADD R0, R71, 0x40 ;  /* 0x0000004047007836 */ /* 0x000fea0000000000 */
[----:B------:R-:W-:Y:S04]  /*88b0*/  SHF.R.U32.HI R0, RZ, 0x15, R0 ;  /* 0x00000015ff007819 */ /* 0x000fe80000011600 */
[----:B------:R-:W-:Y:S11]  /*88c0*/  LOP3.LUT P0, RZ, R0, 0x3, R141, 0x48, !PT ;  /* 0x0000000300ff7812 */ /* 0x000ff6000780488d */
[----:B------:R-:W-:Y:S02]  /*88d0*/  @!UPT UIADD3 URZ, UPT, UPT, URZ, URZ, URZ ;  /* 0x000000fffffff290 */ /* 0x000fe4000fffe0ff */
        /* <DEDUP_REMOVED lines=8> */
[----:B------:R-:W5:Y:S01]  /*8960*/  LDCU.64 UR4, c[0x4][0x18] ;  /* 0x01000300ff0477ac */ /* 0x000f620008000a00 */
[----:B--2---:R-:W-:Y:S01]  /*8970*/  MOV R5, UR9 ;  /* 0x0000000900057c02 */ /* 0x004fe20008000f00 */
[----:B------:R-:W-:Y:S01]  /*8980*/  IMAD.U32 R4, RZ, RZ, UR8 ;  /* 0x00000008ff047e24 */ /* 0x000fe2000f8e00ff */
[----:B---3--:R-:W-:Y:S01]  /*8990*/  MOV R7, UR7 ;  /* 0x0000000700077c02 */ /* 0x008fe20008000f00 */
[----:B------:R-:W-:Y:S01]  /*89a0*/  IMAD.U32 R6, RZ, RZ, UR6 ;  /* 0x00000006ff067e24 */ /* 0x000fe2000f8e00ff */
[----:B-----5:R-:W-:Y:S01]  /*89b0*/  MOV R11, UR5 ;  /* 0x00000005000b7c02 */ /* 0x020fe20008000f00 */
[----:B------:R-:W-:Y:S02]  /*89c0*/  IMAD.U32 R10, RZ, RZ, UR4 ;  /* 0x00000004ff0a7e24 */ /* 0x000fe4000f8e00ff */
[----:B------:R-:W-:Y:S07]  /*89d0*/  LEPC R20, `(.L_x_140) ;  /* 0x000000001014794e */ /* 0x000fee0000000000 */
[----:B-1--4-:R-:W-:Y:S05]  /*89e0*/  CALL.ABS.NOINC R2 ;  /* 0x0000000002007343 */ /* 0x012fea0003c00000 */
.L_x_140:
[----:B------:R-:W-:Y:S05]  /*89f0*/  WARPSYNC.ALL ;  /* 0x0000000000007948 */ /* 0x000fea0003800000 */
[----:B------:R-:W-:Y:S01]  /*8a00*/  R2UR UR4, R71 ;  /* 0x00000000470472ca */ /* 0x000fe200000e0000 */
[----:B------:R-:W-:Y:S01]  /*8a10*/  BSSY.RECONVERGENT B0, `(.L_x_141) ;  /* 0x000011c000007945 */ /* 0x000fe20003800200 */
[C---:B------:R-:W-:Y:S02]  /*8a20*/  PRMT R73, R80.reuse, 0x8880, RZ ;  /* 0x0000888050497816 */ /* 0x040fe400000000ff */
[C---:B------:R-:W-:Y:S02]  /*8a30*/  SHF.L.U32 R75, R80.reuse, 0x10, RZ ;  /* 0x00000010504b7819 */ /* 0x040fe400000006ff */
[----:B------:R-:W-:Y:S02]  /*8a40*/  SHF.L.U32 R77, R81, 0x8, RZ ;  /* 0x00000008514d7819 */ /* 0x000fe400000006ff */
[----:B------:R-:W-:Y:S02]  /*8a50*/  SHF.R.S32.HI R75, RZ, 0x18, R75 ;  /* 0x00000018ff4b7819 */ /* 0x000fe4000001144b */
[----:B------:R-:W-:Y:S02]  /*8a60*/  SHF.R.S32.HI R77, RZ, 0x18, R77 ;  /* 0x00000018ff4d7819 */ /* 0x000fe4000001144d */
[----:B------:R-:W-:Y:S01]  /*8a70*/  SHF.R.S32.HI R76, RZ, 0x18, R81 ;  /* 0x00000018ff4c7819 */ /* 0x000fe20000011451 */
[----:B------:R-:W2:Y:S01]  /*8a80*/  LDTM.x64 R4, tmem[UR4+0x40] ;  /* 0x00004004000479ee */ /* 0x000ea20008340000 */
[----:B------:R-:W-:Y:S02]  /*8a90*/  SHF.L.U32 R74, R80, 0x8, RZ ;  /* 0x00000008504a7819 */ /* 0x000fe400000006ff */
[----:B------:R-:W-:Y:S02]  /*8aa0*/  ISETP.NE.AND P0, PT, R155, RZ, PT ;  /* 0x000000ff9b00720c */ /* 0x000fe40003f05270 */
[----:B------:R-:W-:Y:S02]  /*8ab0*/  SHF.R.S32.HI R74, RZ, 0x18, R74 ;  /* 0x00000018ff4a7819 */ /* 0x000fe4000001144a */
[----:B------:R-:W-:Y:S01]  /*8ac0*/  ISETP.NE.AND P6, PT, R106, RZ, PT ;  /* 0x000000ff6a00720c */ /* 0x000fe20003fc5270 */
[C---:B--2---:R-:W-:Y:S02]  /*8ad0*/  IMAD R0, R70.reuse, R4, RZ ;  /* 0x0000000446007224 */ /* 0x044fe400078e02ff */
[C---:B------:R-:W-:Y:S02]  /*8ae0*/  IMAD R2, R70.reuse, R5, RZ ;  /* 0x0000000546027224 */ /* 0x040fe400078e02ff */
[----:B------:R-:W-:Y:S02]  /*8af0*/  IMAD R3, R70, R6, RZ ;  /* 0x0000000646037224 */ /* 0x000fe400078e02ff */
        /* <DEDUP_REMOVED lines=10> */
[----:B------:R-:W-:Y:S01]  /*8ba0*/  IMAD R7, R73, R72, R7 ;  /* 0x0000004849077224 */ /* 0x000fe200078e0207 */
[----:B------:R-:W-:Y:S01]  /*8bb0*/  PRMT R73, R82, 0x8880, RZ ;  /* 0x0000888052497816 */ /* 0x000fe200000000ff */
[----:B------:R-:W-:Y:S02]  /*8bc0*/  IMAD R6, R70, R10, RZ ;  /* 0x0000000a46067224 */ /* 0x000fe400078e02ff */
[-C--:B------:R-:W-:Y:S01]  /*8bd0*/  IMAD R4, R75, R72.reuse, R4 ;  /* 0x000000484b047224 */ /* 0x080fe200078e0204 */
[----:B------:R-:W-:Y:S01]  /*8be0*/  SHF.L.U32 R75, R82, 0x8, RZ ;  /* 0x00000008524b7819 */ /* 0x000fe200000006ff */
[-C--:B------:R-:W-:Y:S01]  /*8bf0*/  IMAD R5, R74, R72.reuse, R5 ;  /* 0x000000484a057224 */ /* 0x080fe200078e0205 */
[----:B------:R-:W-:Y:S01]  /*8c00*/  SHF.L.U32 R74, R82, 0x10, RZ ;  /* 0x00000010524a7819 */ /* 0x000fe200000006ff */
[----:B------:R-:W-:Y:S01]  /*8c10*/  IMAD R6, R77, R72, R6 ;  /* 0x000000484d067224 */ /* 0x000fe200078e0206 */
[----:B------:R-:W-:Y:S01]  /*8c20*/  I2IP.S8.S32.SAT R77, R7, R3, RZ ;  /* 0x00000003074d7239 */ /* 0x000fe200000014ff */
[C---:B------:R-:W-:Y:S01]  /*8c30*/  IMAD R11, R70.reuse, R11, RZ ;  /* 0x0000000b460b7224 */ /* 0x040fe200078e02ff */
[----:B------:R-:W-:Y:S01]  /*8c40*/  MOV R3, R73 ;  /* 0x0000004900037202 */ /* 0x000fe20000000f00 */
[----:B------:R-:W-:Y:S01]  /*8c50*/  IMAD R8, R70, R12, RZ ;  /* 0x0000000c46087224 */ /* 0x000fe200078e02ff */
[----:B-1----:R-:W-:Y:S01]  /*8c60*/  I2IP.S8.S32.SAT R88, R2, R0, R77 ;  /* 0x0000000002587239 */ /* 0x002fe2000000144d */
[----:B------:R-:W-:Y:S01]  /*8c70*/  IMAD R9, R70, R13, RZ ;  /* 0x0000000d46097224 */ /* 0x000fe200078e02ff */
[----:B------:R-:W-:Y:S01]  /*8c80*/  SHF.R.S32.HI R73, RZ, 0x18, R74 ;  /* 0x00000018ff497819 */ /* 0x000fe2000001144a */
[----:B------:R-:W-:Y:S01]  /*8c90*/  IMAD R11, R76, R72, R11 ;  /* 0x000000484c0b7224 */ /* 0x000fe200078e020b */
[----:B------:R-:W-:Y:S01]  /*8ca0*/  SHF.R.S32.HI R75, RZ, 0x18, R75 ;  /* 0x00000018ff4b7819 */ /* 0x000fe2000001144b */
[C---:B------:R-:W-:Y:S01]  /*8cb0*/  IMAD R10, R70.reuse, R14, RZ ;  /* 0x0000000e460a7224 */ /* 0x040fe200078e02ff */
[----:B------:R-:W-:Y:S01]  /*8cc0*/  SHF.L.U32 R2, R83, 0x10, RZ ;  /* 0x0000001053027819 */ /* 0x000fe200000006ff */
[----:B------:R-:W-:Y:S01]  /*8cd0*/  IMAD R8, R3, R72, R8 ;  /* 0x0000004803087224 */ /* 0x000fe200078e0208 */
[----:B------:R-:W-:Y:S01]  /*8ce0*/  I2IP.S8.S32.SAT R89, R11, R6, RZ ;  /* 0x000000060b597239 */ /* 0x000fe200000014ff */
[C---:B------:R-:W-:Y:S01]  /*8cf0*/  IMAD R15, R70.reuse, R15, RZ ;  /* 0x0000000f460f7224 */ /* 0x040fe200078e02ff */
[----:B------:R-:W-:Y:S01]  /*8d00*/  PRMT R3, R83, 0x8880, RZ ;  /* 0x0000888053037816 */ /* 0x000fe200000000ff */
[----:B------:R-:W-:Y:S01]  /*8d10*/  IMAD R9, R73, R72, R9 ;  /* 0x0000004849097224 */ /* 0x000fe200078e0209 */
[----:B------:R-:W-:Y:S01]  /*8d20*/  I2IP.S8.S32.SAT R89, R5, R4, R89 ;  /* 0x0000000405597239 */ /* 0x000fe20000001459 */
[C---:B------:R-:W-:Y:S01]  /*8d30*/  IMAD R12, R70.reuse, R16, RZ ;  /* 0x00000010460c7224 */ /* 0x040fe200078e02ff */
[----:B------:R-:W-:Y:S01]  /*8d40*/  SHF.R.S32.HI R2, RZ, 0x18, R2 ;  /* 0x00000018ff027819 */ /* 0x000fe20000011402 */
[----:B------:R-:W-:Y:S01]  /*8d50*/  IMAD R10, R75, R72, R10 ;  /* 0x000000484b0a7224 */ /* 0x000fe200078e020a */
[----:B------:R-:W-:Y:S01]  /*8d60*/  SHF.R.S32.HI R0, RZ, 0x18, R82 ;  /* 0x00000018ff007819 */ /* 0x000fe20000011452 */
[C---:B------:R-:W-:Y:S01]  /*8d70*/  IMAD R13, R70.reuse, R17, RZ ;  /* 0x00000011460d7224 */ /* 0x040fe200078e02ff */
[----:B------:R-:W-:Y:S01]  /*8d80*/  SHF.R.S32.HI R74, RZ, 0x18, R83 ;  /* 0x00000018ff4a7819 */ /* 0x000fe20000011453 */
[----:B------:R-:W-:Y:S01]  /*8d90*/  IMAD R14, R70, R18, RZ ;  /* 0x00000012460e7224 */ /* 0x000fe200078e02ff */
[----:B------:R-:W-:Y:S01]  /*8da0*/  SHF.L.U32 R73, R83, 0x8, RZ ;  /* 0x0000000853497819 */ /* 0x000fe200000006ff */
[-C--:B------:R-:W-:Y:S01]  /*8db0*/  IMAD R15, R0, R72.reuse, R15 ;  /* 0x00000048000f7224 */ /* 0x080fe200078e020f */
[C---:B------:R-:W-:Y:S01]  /*8dc0*/  SHF.L.U32 R0, R84.reuse, 0x10, RZ ;  /* 0x0000001054007819 */ /* 0x040fe200000006ff */
[-C--:B------:R-:W-:Y:S01]  /*8dd0*/  IMAD R12, R3, R72.reuse, R12 ;  /* 0x00000048030c7224 */ /* 0x080fe200078e020c */
[----:B------:R-:W-:Y:S01]  /*8de0*/  PRMT R3, R84, 0x8880, RZ ;  /* 0x0000888054037816 */ /* 0x000fe200000000ff */
[----:B------:R-:W-:Y:S01]  /*8df0*/  IMAD R13, R2, R72, R13 ;  /* 0x00000048020d7224 */ /* 0x000fe200078e020d */
[----:B------:R-:W-:Y:S01]  /*8e00*/  SHF.R.S32.HI R73, RZ, 0x18, R73 ;  /* 0x00000018ff497819 */ /* 0x000fe20000011449 */
[----:B------:R-:W-:Y:S01]  /*8e10*/  IMAD R19, R70, R19, RZ ;  /* 0x0000001346137224 */ /* 0x000fe200078e02ff */
[----:B------:R-:W-:Y:S01]  /*8e20*/  I2IP.S8.S32.SAT R90, R15, R10, RZ ;  /* 0x0000000a0f5a7239 */ /* 0x000fe200000014ff */
[----:B------:R-:W-:Y:S01]  /*8e30*/  IMAD.SHL.U32 R2, R84, 0x100, RZ ;  /* 0x0000010054027824 */ /* 0x000fe200078e00ff */
[----:B------:R-:W-:Y:S01]  /*8e40*/  SHF.R.S32.HI R0, RZ, 0x18, R0 ;  /* 0x00000018ff007819 */ /* 0x000fe20000011400 */
[C---:B------:R-:W-:Y:S01]  /*8e50*/  IMAD R16, R70.reuse, R20, RZ ;  /* 0x0000001446107224 */ /* 0x040fe200078e02ff */
[----:B------:R-:W-:Y:S01]  /*8e60*/  I2IP.S8.S32.SAT R90, R9, R8, R90 ;  /* 0x00000008095a7239 */ /* 0x000fe2000000145a */
[-C--:B------:R-:W-:Y:S01]  /*8e70*/  IMAD R14, R73, R72.reuse, R14 ;  /* 0x00000048490e7224 */ /* 0x080fe200078e020e */
[----:B------:R-:W-:Y:S01]  /*8e80*/  SHF.R.S32.HI R73, RZ, 0x18, R2 ;  /* 0x00000018ff497819 */ /* 0x000fe20000011402 */
[----:B------:R-:W-:Y:S01]  /*8e90*/  IMAD R17, R70, R21, RZ ;  /* 0x0000001546117224 */ /* 0x000fe200078e02ff */
[----:B------:R-:W-:Y:S01]  /*8ea0*/  SHF.L.U32 R2, R85, 0x8, RZ ;  /* 0x0000000855027819 */ /* 0x000fe200000006ff */
[----:B------:R-:W-:Y:S01]  /*8eb0*/  IMAD R19, R74, R72, R19 ;  /* 0x000000484a137224 */ /* 0x000fe200078e0213 */
[----:B------:R-:W-:Y:S01]  /*8ec0*/  SHF.R.S32.HI R74, RZ, 0x18, R94 ;  /* 0x00000018ff4a7819 */ /* 0x000fe2000001145e */
[----:B------:R-:W-:Y:S01]  /*8ed0*/  IMAD R18, R70, R22, RZ ;  /* 0x0000001646127224 */ /* 0x000fe200078e02ff */
[----:B------:R-:W-:Y:S01]  /*8ee0*/  SHF.L.U32 R75, R98, 0x8, RZ ;  /* 0x00000008624b7819 */ /* 0x000fe200000006ff */
[----:B------:R-:W-:Y:S01]  /*8ef0*/  IMAD R16, R3, R72, R16 ;  /* 0x0000004803107224 */ /* 0x000fe200078e0210 */
[----:B------:R-:W-:Y:S01]  /*8f00*/  I2IP.S8.S32.SAT R91, R19, R14, RZ ;  /* 0x0000000e135b7239 */ /* 0x000fe200000014ff */
[----:B------:R-:W-:Y:S01]  /*8f10*/  IMAD R17, R0, R72, R17 ;  /* 0x0000004800117224 */ /* 0x000fe200078e0211 */
[----:B------:R-:W-:Y:S01]  /*8f20*/  SHF.R.S32.HI R0, RZ, 0x18, R84 ;  /* 0x00000018ff007819 */ /* 0x000fe20000011454 */
[C---:B------:R-:W-:Y:S01]  /*8f30*/  IMAD R23, R70.reuse, R23, RZ ;  /* 0x0000001746177224 */ /* 0x040fe200078e02ff */
[----:B------:R-:W-:Y:S01]  /*8f40*/  I2IP.S8.S32.SAT R91, R13, R12, R91 ;  /* 0x0000000c0d5b7239 */ /* 0x000fe2000000145b */
[----:B------:R-:W-:Y:S01]  /*8f50*/  IMAD R18, R73, R72, R18 ;  /* 0x0000004849127224 */ /* 0x000fe200078e0212 */
[C---:B------:R-:W-:Y:S01]  /*8f60*/  SHF.L.U32 R73, R85.reuse, 0x10, RZ ;  /* 0x0000001055497819 */ /* 0x040fe200000006ff */
[----:B------:R-:W-:Y:S01]  /*8f70*/  IMAD R20, R70, R24, RZ ;  /* 0x0000001846147224 */ /* 0x000fe200078e02ff */
[----:B------:R-:W-:Y:S01]  /*8f80*/  PRMT R3, R85, 0x8880, RZ ;  /* 0x0000888055037816 */ /* 0x000fe200000000ff */
[----:B------:R-:W-:Y:S01]  /*8f90*/  IMAD R23, R0, R72, R23 ;  /* 0x0000004800177224 */ /* 0x000fe200078e0217 */
[----:B------:R-:W-:Y:S01]  /*8fa0*/  SHF.R.S32.HI R0, RZ, 0x18, R73 ;  /* 0x00000018ff007819 */ /* 0x000fe20000011449 */
[C---:B------:R-:W-:Y:S01]  /*8fb0*/  IMAD R21, R70.reuse, R25, RZ ;  /* 0x0000001946157224 */ /* 0x040fe200078e02ff */
[----:B------:R-:W-:Y:S01]  /*8fc0*/  SHF.R.S32.HI R73, RZ, 0x18, R2 ;  /* 0x00000018ff497819 */ /* 0x000fe20000011402 */
[C---:B------:R-:W-:Y:S01]  /*8fd0*/  IMAD R22, R70.reuse, R26, RZ ;  /* 0x0000001a46167224 */ /* 0x040fe200078e02ff */
[----:B------:R1:W-:Y:S01]  /*8fe0*/  STS.128 [R135+UR44+0xa400], R88 ;  /* 0x00a4005887007988 */ /* 0x0003e20008000c2c */
[----:B------:R-:W-:Y:S01]  /*8ff0*/  IMAD R20, R3, R72, R20 ;  /* 0x0000004803147224 */ /* 0x000fe200078e0214 */
[----:B------:R-:W-:Y:S01]  /*9000*/  SHF.R.S32.HI R2, RZ, 0x18, R85 ;  /* 0x00000018ff027819 */ /* 0x000fe20000011455 */
[----:B------:R-:W-:Y:S01]  /*9010*/  IMAD R27, R70, R27, RZ ;  /* 0x0000001b461b7224 */ /* 0x000fe200078e02ff */
[----:B------:R-:W-:Y:S01]  /*9020*/  I2IP.S8.S32.SAT R100, R23, R18, RZ ;  /* 0x0000001217647239 */ /* 0x000fe200000014ff */
[-C--:B------:R-:W-:Y:S01]  /*9030*/  IMAD R21, R0, R72.reuse, R21 ;  /* 0x0000004800157224 */ /* 0x080fe200078e0215 */
[C---:B------:R-:W-:Y:S01]  /*9040*/  PRMT R3, R86.reuse, 0x8880, RZ ;  /* 0x0000888056037816 */ /* 0x040fe200000000ff */
[-C--:B------:R-:W-:Y:S01]  /*9050*/  IMAD R22, R73, R72.reuse, R22 ;  /* 0x0000004849167224 */ /* 0x080fe200078e0216 */
[----:B------:R-:W-:Y:S01]  /*9060*/  SHF.L.U32 R0, R86, 0x10, RZ ;  /* 0x0000001056007819 */ /* 0x000fe200000006ff */
[----:B------:R-:W-:Y:S01]  /*9070*/  IMAD R27, R2, R72, R27 ;  /* 0x00000048021b7224 */ /* 0x000fe200078e021b */
[----:B------:R-:W-:Y:S01]  /*9080*/  SHF.L.U32 R2, R86, 0x8, RZ ;  /* 0x0000000856027819 */ /* 0x000fe200000006ff */
[C---:B------:R-:W-:Y:S01]  /*9090*/  IMAD R24, R70.reuse, R28, RZ ;  /* 0x0000001c46187224 */ /* 0x040fe200078e02ff */
[----:B------:R-:W-:Y:S01]  /*90a0*/  SHF.R.S32.HI R0, RZ, 0x18, R0 ;  /* 0x00000018ff007819 */ /* 0x000fe20000011400 */
[C---:B------:R-:W-:Y:S01]  /*90b0*/  IMAD R25, R70.reuse, R29, RZ ;  /* 0x0000001d46197224 */ /* 0x040fe200078e02ff */
        /* <DEDUP_REMOVED lines=10> */
[C---:B------:R-:W-:Y:S01]  /*9160*/  SHF.L.U32 R0, R87.reuse, 0x10, RZ ;  /* 0x0000001057007819 */ /* 0x040fe200000006ff */
        /* <DEDUP_REMOVED lines=13> */
[C---:B------:R-:W-:Y:S01]  /*9240*/  PRMT R3, R92.reuse, 0x8880, RZ ;  /* 0x000088805c037816 */ /* 0x040fe200000000ff */
[----:B------:R-:W-:Y:S01]  /*9250*/  IMAD R30, R73, R72, R30 ;  /* 0x00000048491e7224 */ /* 0x000fe200078e021e */
[----:B------:R-:W-:Y:S01]  /*9260*/  I2IP.S8.S32.SAT R102, R25, R24, R102 ;  /* 0x0000001819667239 */ /* 0x000fe20000001466 */
[----:B------:R-:W-:Y:S01]  /*9270*/  IMAD.U32 R0, R92, 0x10000, RZ ;  /* 0x000100005c007824 */ /* 0x000fe200078e00ff */
[----:B------:R-:W-:Y:S01]  /*9280*/  SHF.R.S32.HI R75, RZ, 0x18, R75 ;  /* 0x00000018ff4b7819 */ /* 0x000fe2000001144b */
[----:B------:R-:W-:Y:S01]  /*9290*/  IMAD R35, R2, R72, R35 ;  /* 0x0000004802237224 */ /* 0x000fe200078e0223 */
[----:B------:R-:W-:Y:S01]  /*92a0*/  SHF.L.U32 R2, R92, 0x8, RZ ;  /* 0x000000085c027819 */ /* 0x000fe200000006ff */
[C---:B------:R-:W-:Y:S01]  /*92b0*/  IMAD R32, R70.reuse, R36, RZ ;  /* 0x0000002446207224 */ /* 0x040fe200078e02ff */
[----:B------:R-:W-:Y:S01]  /*92c0*/  SHF.R.S32.HI R0, RZ, 0x18, R0 ;  /* 0x00000018ff007819 */ /* 0x000fe20000011400 */
[C---:B------:R-:W-:Y:S01]  /*92d0*/  IMAD R33, R70.reuse, R37, RZ ;  /* 0x0000002546217224 */ /* 0x040fe200078e02ff */
[----:B------:R-:W-:Y:S01]  /*92e0*/  SHF.R.S32.HI R73, RZ, 0x18, R2 ;  /* 0x00000018ff497819 */ /* 0x000fe20000011402 */
[----:B------:R-:W-:Y:S01]  /*92f0*/  IMAD R34, R70, R38, RZ ;  /* 0x0000002646227224 */ /* 0x000fe200078e02ff */
[----:B------:R-:W-:Y:S01]  /*9300*/  I2IP.S8.S32.SAT R103, R35, R30, RZ ;  /* 0x0000001e23677239 */ /* 0x000fe200000014ff */
[-C--:B------:R-:W-:Y:S01]  /*9310*/  IMAD R32, R3, R72.reuse, R32 ;  /* 0x0000004803207224 */ /* 0x080fe200078e0220 */
[----:B------:R-:W-:Y:S01]  /*9320*/  PRMT R3, R93, 0x8880, RZ ;  /* 0x000088805d037816 */ /* 0x000fe200000000ff */
[----:B------:R-:W-:Y:S01]  /*9330*/  IMAD R33, R0, R72, R33 ;  /* 0x0000004800217224 */ /* 0x000fe200078e0221 */
[----:B------:R-:W-:Y:S01]  /*9340*/  SHF.R.S32.HI R0, RZ, 0x18, R92 ;  /* 0x00000018ff007819 */ /* 0x000fe2000001145c */
[C---:B------:R-:W-:Y:S01]  /*9350*/  IMAD R39, R70.reuse, R39, RZ ;  /* 0x0000002746277224 */ /* 0x040fe200078e02ff */
[----:B------:R-:W-:Y:S01]  /*9360*/  I2IP.S8.S32.SAT R103, R29, R28, R103 ;  /* 0x0000001c1d677239 */ /* 0x000fe20000001467 */
[----:B------:R-:W-:Y:S01]  /*9370*/  IMAD R34, R73, R72, R34 ;  /* 0x0000004849227224 */ /* 0x000fe200078e0222 */
[C---:B------:R-:W-:Y:S01]  /*9380*/  SHF.L.U32 R73, R93.reuse, 0x10, RZ ;  /* 0x000000105d497819 */ /* 0x040fe200000006ff */
[----:B------:R-:W-:Y:S01]  /*9390*/  IMAD R36, R70, R40, RZ ;  /* 0x0000002846247224 */ /* 0x000fe200078e02ff */
[----:B------:R-:W-:Y:S01]  /*93a0*/  SHF.L.U32 R2, R93, 0x8, RZ ;  /* 0x000000085d027819 */ /* 0x000fe200000006ff */
[----:B------:R-:W-:Y:S01]  /*93b0*/  IMAD R39, R0, R72, R39 ;  /* 0x0000004800277224 */ /* 0x000fe200078e0227 */
        /* <DEDUP_REMOVED lines=8> */
[----:B------:R-:W-:Y:S01]  /*9440*/  SHF.L.U32 R2, R94, 0x10, RZ ;  /* 0x000000105e027819 */ /* 0x000fe200000006ff */
[----:B------:R-:W-:Y:S01]  /*9450*/  IMAD R43, R70, R43, RZ ;  /* 0x0000002b462b7224 */ /* 0x000fe200078e02ff */
[----:B------:R-:W-:Y:S01]  /*9460*/  SHF.R.S32.HI R0, RZ, 0x18, R93 ;  /* 0x00000018ff007819 */ /* 0x000fe2000001145d */
        /* <DEDUP_REMOVED lines=11> */
[----:B------:R-:W-:Y:S01]  /*9520*/  SHF.L.U32 R0, R95, 0x10, RZ ;  /* 0x000000105f007819 */ /* 0x000fe200000006ff */
[----:B------:R-:W-:Y:S01]  /*9530*/  IMAD R47, R70, R47, RZ ;  /* 0x0000002f462f7224 */ /* 0x000fe200078e02ff */
[----:B------:R-:W-:Y:S01]  /*9540*/  I2IP.S8.S32.SAT R109, R43, R38, RZ ;  /* 0x000000262b6d7239 */ /* 0x000fe200000014ff */
[----:B------:R-:W-:Y:S01]  /*9550*/  IMAD R41, R2, R72, R41 ;  /* 0x0000004802297224 */ /* 0x000fe200078e0229 */
[C---:B------:R-:W-:Y:S01]  /*9560*/  PRMT R3, R95.reuse, 0x8880, RZ ;  /* 0x000088805f037816 */ /* 0x040fe200000000ff */
[C---:B------:R-:W-:Y:S01]  /*9570*/  IMAD R44, R70.reuse, R48, RZ ;  /* 0x00000030462c7224 */ /* 0x040fe200078e02ff */
[----:B------:R-:W-:Y:S01]  /*9580*/  SHF.L.U32 R2, R95, 0x8, RZ ;  /* 0x000000085f027819 */ /* 0x000fe200000006ff */
[----:B------:R-:W-:Y:S01]  /*9590*/  IMAD R42, R73, R72, R42 ;  /* 0x00000048492a7224 */ /* 0x000fe200078e022a */
[----:B------:R-:W-:Y:S01]  /*95a0*/  SHF.R.S32.HI R0, RZ, 0x18, R0 ;  /* 0x00000018ff007819 */ /* 0x000fe20000011400 */
[----:B------:R-:W-:Y:S01]  /*95b0*/  IMAD R45, R70, R49, RZ ;  /* 0x00000031462d7224 */ /* 0x000fe200078e02ff */
[----:B------:R-:W-:Y:S01]  /*95c0*/  I2IP.S8.S32.SAT R109, R37, R36, R109 ;  /* 0x00000024256d7239 */ /* 0x000fe2000000146d */
[----:B------:R-:W-:Y:S01]  /*95d0*/  IMAD R47, R74, R72, R47 ;  /* 0x000000484a2f7224 */ /* 0x000fe200078e022f */
[----:B------:R-:W-:Y:S01]  /*95e0*/  SHF.R.S32.HI R73, RZ, 0x18, R2 ;  /* 0x00000018ff497819 */ /* 0x000fe20000011402 */
[C---:B------:R-:W-:Y:S01]  /*95f0*/  IMAD R46, R70.reuse, R50, RZ ;  /* 0x00000032462e7224 */ /* 0x040fe200078e02ff */
[----:B------:R-:W-:Y:S01]  /*9600*/  SHF.R.S32.HI R2, RZ, 0x18, R95 ;  /* 0x00000018ff027819 */ /* 0x000fe2000001145f */
[----:B------:R-:W-:Y:S01]  /*9610*/  IMAD R44, R3, R72, R44 ;  /* 0x00000048032c7224 */ /* 0x000fe200078e022c */
[----:B------:R-:W-:Y:S01]  /*9620*/  I2IP.S8.S32.SAT R110, R47, R42, RZ ;  /* 0x0000002a2f6e7239 */ /* 0x000fe200000014ff */
[----:B------:R-:W-:Y:S01]  /*9630*/  IMAD R51, R70, R51, RZ ;  /* 0x0000003346337224 */ /* 0x000fe200078e02ff */
[----:B------:R-:W-:Y:S01]  /*9640*/  PRMT R3, R96, 0x8880, RZ ;  /* 0x0000888060037816 */ /* 0x000fe200000000ff */
[----:B------:R-:W-:Y:S01]  /*9650*/  IMAD R45, R0, R72, R45 ;  /* 0x00000048002d7224 */ /* 0x000fe200078e022d */
[----:B------:R-:W-:Y:S01]  /*9660*/  I2IP.S8.S32.SAT R110, R41, R40, R110 ;  /* 0x00000028296e7239 */ /* 0x000fe2000000146e */
[----:B------:R-:W-:Y:S01]  /*9670*/  IMAD R48, R70, R52, RZ ;  /* 0x0000003446307224 */ /* 0x000fe200078e02ff */
[----:B------:R-:W-:Y:S01]  /*9680*/  SHF.L.U32 R74, R97, 0x10, RZ ;  /* 0x00000010614a7819 */ /* 0x000fe200000006ff */
[-C--:B------:R-:W-:Y:S01]  /*9690*/  IMAD R46, R73, R72.reuse, R46 ;  /* 0x00000048492e7224 */ /* 0x080fe200078e022e */
[----:B------:R-:W-:Y:S01]  /*96a0*/  PRMT R73, R97, 0x8880, RZ ;  /* 0x0000888061497816 */ /* 0x000fe200000000ff */
[-C--:B------:R-:W-:Y:S01]  /*96b0*/  IMAD R51, R2, R72.reuse, R51 ;  /* 0x0000004802337224 */ /* 0x080fe200078e0233 */
[----:B------:R-:W-:Y:S01]  /*96c0*/  SHF.R.S32.HI R74, RZ, 0x18, R74 ;  /* 0x00000018ff4a7819 */ /* 0x000fe2000001144a */
[C---:B------:R-:W-:Y:S01]  /*96d0*/  IMAD.U32 R0, R96.reuse, 0x10000, RZ ;  /* 0x0001000060007824 */ /* 0x040fe200078e00ff */
        /* <DEDUP_REMOVED lines=10> */
[----:B------:R-:W-:Y:S01]  /*9780*/  SHF.R.S32.HI R0, RZ, 0x18, R97 ;  /* 0x00000018ff007819 */ /* 0x000fe20000011461 */
[----:B------:R-:W-:Y:S01]  /*9790*/  IMAD R50, R3, R72, R50 ;  /* 0x0000004803327224 */ /* 0x000fe200078e0232 */
[----:B------:R-:W-:Y:S01]  /*97a0*/  SHF.L.U32 R3, R97, 0x8, RZ ;  /* 0x0000000861037819 */ /* 0x000fe200000006ff */
[C---:B------:R-:W-:Y:S01]  /*97b0*/  IMAD R52, R70.reuse, R56, RZ ;  /* 0x0000003846347224 */ /* 0x040fe200078e02ff */
[----:B------:R-:W-:Y:S01]  /*97c0*/  I2IP.S8.S32.SAT R111, R45, R44, R111 ;  /* 0x0000002c2d6f7239 */ /* 0x000fe2000000146f */
[----:B------:R-:W-:Y:S01]  /*97d0*/  IMAD R53, R70, R57, RZ ;  /* 0x0000003946357224 */ /* 0x000fe200078e02ff */
[----:B------:R-:W-:Y:S01]  /*97e0*/  SHF.R.S32.HI R3, RZ, 0x18, R3 ;  /* 0x00000018ff037819 */ /* 0x000fe20000011403 */
[----:B------:R-:W-:Y:S01]  /*97f0*/  IMAD R55, R2, R72, R55 ;  /* 0x0000004802377224 */ /* 0x000fe200078e0237 */
[----:B------:R-:W-:Y:S01]  /*9800*/  SHF.L.U32 R2, R98, 0x10, RZ ;  /* 0x0000001062027819 */ /* 0x000fe200000006ff */
[C---:B------:R-:W-:Y:S01]  /*9810*/  IMAD R54, R70.reuse, R58, RZ ;  /* 0x0000003a46367224 */ /* 0x040fe200078e02ff */
[----:B------:R1:W-:Y:S01]  /*9820*/  STS.128 [R158+0xa400], R108 ;  /* 0x00a4006c9e007388 */ /* 0x0003e20000000c00 */
[----:B------:R-:W-:Y:S01]  /*9830*/  IMAD R52, R73, R72, R52 ;  /* 0x0000004849347224 */ /* 0x000fe200078e0234 */
[----:B------:R-:W-:Y:S01]  /*9840*/  I2IP.S8.S32.SAT R112, R55, R50, RZ ;  /* 0x0000003237707239 */ /* 0x000fe200000014ff */
[----:B------:R-:W-:Y:S01]  /*9850*/  IMAD R59, R70, R59, RZ ;  /* 0x0000003b463b7224 */ /* 0x000fe200078e02ff */
[----:B------:R-:W-:Y:S01]  /*9860*/  PRMT R73, R98, 0x8880, RZ ;  /* 0x0000888062497816 */ /* 0x000fe200000000ff */
[----:B------:R-:W-:Y:S01]  /*9870*/  IMAD R53, R74, R72, R53 ;  /* 0x000000484a357224 */ /* 0x000fe200078e0235 */
[----:B------:R-:W-:Y:S01]  /*9880*/  I2IP.S8.S32.SAT R112, R49, R48, R112 ;  /* 0x0000003031707239 */ /* 0x000fe20000001470 */
[C---:B------:R-:W-:Y:S01]  /*9890*/  IMAD R56, R70.reuse, R60, RZ ;  /* 0x0000003c46387224 */ /* 0x040fe200078e02ff */
[----:B------:R-:W-:Y:S01]  /*98a0*/  SHF.R.S32.HI R2, RZ, 0x18, R2 ;  /* 0x00000018ff027819 */ /* 0x000fe20000011402 */
[-C--:B------:R-:W-:Y:S01]  /*98b0*/  IMAD R54, R3, R72.reuse, R54 ;  /* 0x0000004803367224 */ /* 0x080fe200078e0236 */
[----:B------:R-:W-:Y:S01]  /*98c0*/  PRMT R3, R99, 0x8880, RZ ;  /* 0x0000888063037816 */ /* 0x000fe200000000ff */
[----:B------:R-:W-:Y:S01]  /*98d0*/  IMAD R57, R70, R61, RZ ;  /* 0x0000003d46397224 */ /* 0x000fe200078e02ff */
[----:B------:R-:W-:Y:S01]  /*98e0*/  SHF.R.S32.HI R74, RZ, 0x18, R99 ;  /* 0x00000018ff4a7819 */ /* 0x000fe20000011463 */
[-C--:B------:R-:W-:Y:S01]  /*98f0*/  IMAD R59, R0, R72.reuse, R59 ;  /* 0x00000048003b7224 */ /* 0x080fe200078e023b */
[----:B------:R-:W-:Y:S01]  /*9900*/  SHF.R.S32.HI R0, RZ, 0x18, R98 ;  /* 0x00000018ff007819 */ /* 0x000fe20000011462 */
[----:B------:R-:W-:Y:S01]  /*9910*/  IMAD R56, R73, R72, R56 ;  /* 0x0000004849387224 */ /* 0x000fe200078e0238 */
[----:B------:R-:W-:Y:S01]  /*9920*/  SHF.L.U32 R73, R99, 0x8, RZ ;  /* 0x0000000863497819 */ /* 0x000fe200000006ff */
[----:B------:R-:W-:Y:S01]  /*9930*/  IMAD R58, R70, R62, RZ ;  /* 0x0000003e463a7224 */ /* 0x000fe200078e02ff */
[----:B------:R-:W-:Y:S01]  /*9940*/  I2IP.S8.S32.SAT R113, R59, R54, RZ ;  /* 0x000000363b717239 */ /* 0x000fe200000014ff */
[----:B------:R-:W-:Y:S01]  /*9950*/  IMAD R57, R2, R72, R57 ;  /* 0x0000004802397224 */ /* 0x000fe200078e0239 */
[----:B------:R-:W-:Y:S01]  /*9960*/  SHF.L.U32 R2, R99, 0x10, RZ ;  /* 0x0000001063027819 */ /* 0x000fe200000006ff */
[C---:B------:R-:W-:Y:S01]  /*9970*/  IMAD R63, R70.reuse, R63, RZ ;  /* 0x0000003f463f7224 */ /* 0x040fe200078e02ff */
[----:B------:R-:W-:Y:S01]  /*9980*/  SHF.R.S32.HI R73, RZ, 0x18, R73 ;  /* 0x00000018ff497819 */ /* 0x000fe20000011449 */
[C---:B------:R-:W-:Y:S01]  /*9990*/  IMAD R60, R70.reuse, R64, RZ ;  /* 0x00000040463c7224 */ /* 0x040fe200078e02ff */
[----:B------:R-:W-:Y:S01]  /*99a0*/  SHF.R.S32.HI R2, RZ, 0x18, R2 ;  /* 0x00000018ff027819 */ /* 0x000fe20000011402 */
[----:B------:R-:W-:Y:S01]  /*99b0*/  IMAD R58, R75, R72, R58 ;  /* 0x000000484b3a7224 */ /* 0x000fe200078e023a */
[----:B------:R-:W-:Y:S01]  /*99c0*/  I2IP.S8.S32.SAT R113, R53, R52, R113 ;  /* 0x0000003435717239 */ /* 0x000fe20000001471 */
[----:B------:R-:W-:Y:S02]  /*99d0*/  IMAD R61, R70, R65, RZ ;  /* 0x00000041463d7224 */ /* 0x000fe400078e02ff */
[-C--:B------:R-:W-:Y:S02]  /*99e0*/  IMAD R63, R0, R72.reuse, R63 ;  /* 0x00000048003f7224 */ /* 0x080fe400078e023f */
[----:B------:R-:W-:Y:S01]  /*99f0*/  IMAD R60, R3, R72, R60 ;  /* 0x00000048033c7224 */ /* 0x000fe200078e023c */
[----:B------:R-:W-:Y:S01]  /*9a00*/  @P6 SHF.L.U32 R3, R147, 0x1f, RZ ;  /* 0x0000001f93036819 */ /* 0x000fe200000006ff */
        /* <DEDUP_REMOVED lines=8> */
[----:B------:R-:W-:Y:S02]  /*9a90*/  I2IP.S8.S32.SAT R115, R61, R60, R0 ;  /* 0x0000003c3d737239 */ /* 0x000fe40000001400 */
[----:B------:R-:W-:Y:S03]  /*9aa0*/  LEA R0, R148, UR44, 0x3 ;  /* 0x0000002c94007c11 */ /* 0x000fe6000f8e18ff */
        /* <DEDUP_REMOVED lines=9> */
[----:B------:R-:W-:Y:S02]  /*9b40*/  UIADD3 UR4, UP0, UPT, UR62, 0x680, URZ ;  /* 0x000006803e047890 */ /* 0x000fe4000ff1e0ff */
[----:B------:R-:W-:Y:S02]  /*9b50*/  UIADD3 UR9, UPT, UPT, UR49, 0x40, URZ ;  /* 0x0000004031097890 */ /* 0x000fe4000fffe0ff */
[----:B------:R-:W-:Y:S02]  /*9b60*/  UIADD3 UR8, UPT, UPT, UR44, 0xa400, URZ ;  /* 0x0000a4002c087890 */ /* 0x000fe4000fffe0ff */
[----:B------:R-:W-:Y:S01]  /*9b70*/  UIADD3.X UR5, UPT, UPT, URZ, UR63, URZ, UP0, !UPT ;  /* 0x0000003fff057290 */ /* 0x000fe200087fe4ff */
[----:B------:R-:W-:Y:S01]  /*9b80*/  UMOV UR10, UR50 ;  /* 0x00000032000a7c82 */ /* 0x000fe20008000000 */
[----:B------:R-:W-:Y:S07]  /*9b90*/  UMOV UR11, UR36 ;  /* 0x00000024000b7c82 */ /* 0x000fee0008000000 */
[----:B------:R2:W-:Y:S01]  /*9ba0*/  UTMASTG.3D [UR8], [UR4] ;  /* 0x00000008040073b5 */ /* 0x0005e20008010000 */
[----:B------:R0:W-:Y:S01]  /*9bb0*/  UTMACMDFLUSH ;  /* 0x00000000000079b7 */ /* 0x0001e20000000000 */
[----:B--2---:R-:W-:Y:S04]  /*9bc0*/  DEPBAR.LE SB0, 0x1 ;  /* 0x000080400000791a */ /* 0x004fe80000000000 */
.L_x_142:
[----:B------:R-:W-:Y:S05]  /*9bd0*/  BSYNC.RECONVERGENT B0 ;  /* 0x0000000000007941 */ /* 0x000fea0003800200 */
.L_x_141:
        /* <DEDUP_REMOVED lines=16> */
.L_x_146:
[----:B------:R-:W-:Y:S05]  /*9ce0*/  BSYNC B0 ;  /* 0x0000000000007941 */ /* 0x000fea0003800000 */
.L_x_145:
        /* <DEDUP_REMOVED lines=20> */
.L_x_144:
[----:B------:R-:W-:Y:S05]  /*9e30*/  BSYNC B1 ;  /* 0x0000000000017941 */ /* 0x000fea0003800000 */
.L_x_143:
        /* <DEDUP_REMOVED lines=21> */
.L_x_148:
        /* <DEDUP_REMOVED lines=8> */
[----:B------:R-:W-:Y:S01]  /*a010*/  ISETP.NE.AND P0, PT, R155, RZ, PT ;  /* 0x000000ff9b00720c */ /* 0x000fe20003f05270 */
[----:B------:R-:W2:Y:S01]  /*a020*/  LDTM.x64 R4, tmem[UR4+0x80] ;  /* 0x00008004000479ee */ /* 0x000ea20008340000 */
[----:B------:R-:W-:Y:S01]  /*a030*/  ISETP.NE.AND P6, PT, R106, RZ, PT ;  /* 0x000000ff6a00720c */ /* 0x000fe20003fc5270 */
[C---:B--2---:R-:W-:Y:S02]  /*a040*/  IMAD R0, R70.reuse, R4, RZ ;  /* 0x0000000446007224 */ /* 0x044fe400078e02ff */
[C---:B------:R-:W-:Y:S02]  /*a050*/  IMAD R3, R70.reuse, R6, RZ ;  /* 0x0000000646037224 */ /* 0x040fe400078e02ff */
[C---:B------:R-:W-:Y:S02]  /*a060*/  IMAD R4, R70.reuse, R8, RZ ;  /* 0x0000000846047224 */ /* 0x040fe400078e02ff */
[C---:B------:R-:W-:Y:S02]  /*a070*/  IMAD R6, R70.reuse, R10, RZ ;  /* 0x0000000a46067224 */ /* 0x040fe400078e02ff */
[C---:B------:R-:W-:Y:S02]  /*a080*/  IMAD R2, R70.reuse, R5, RZ ;  /* 0x0000000546027224 */ /* 0x040fe400078e02ff */
[C---:B------:R-:W-:Y:S02]  /*a090*/  IMAD R8, R70.reuse, R12, RZ ;  /* 0x0000000c46087224 */ /* 0x040fe400078e02ff */
[C---:B------:R-:W-:Y:S02]  /*a0a0*/  IMAD R10, R70.reuse, R14, RZ ;  /* 0x0000000e460a7224 */ /* 0x040fe400078e02ff */
[C---:B------:R-:W-:Y:S02]  /*a0b0*/  IMAD R5, R70.reuse, R9, RZ ;  /* 0x0000000946057224 */ /* 0x040fe400078e02ff */
[----:B------:R-:W-:Y:S01]  /*a0c0*/  IMAD R0, R73, R72, R0 ;  /* 0x0000004849007224 */ /* 0x000fe200078e0200 */
[----:B------:R-:W-:Y:S01]  /*a0d0*/  SHF.L.U32 R73, R81, 0x8, RZ ;  /* 0x0000000851497819 */ /* 0x000fe200000006ff */
[C---:B------:R-:W-:Y:S02]  /*a0e0*/  IMAD R12, R70.reuse, R16, RZ ;  /* 0x00000010460c7224 */ /* 0x040fe400078e02ff */
[C---:B------:R-:W-:Y:S01]  /*a0f0*/  IMAD R14, R70.reuse, R18, RZ ;  /* 0x00000012460e7224 */ /* 0x040fe200078e02ff */
[----:B------:R-:W-:Y:S01]  /*a100*/  SHF.R.S32.HI R73, RZ, 0x18, R73 ;  /* 0x00000018ff497819 */ /* 0x000fe20000011449 */
[C---:B------:R-:W-:Y:S02]  /*a110*/  IMAD R9, R70.reuse, R13, RZ ;  /* 0x0000000d46097224 */ /* 0x040fe400078e02ff */
[C---:B------:R-:W-:Y:S02]  /*a120*/  IMAD R16, R70.reuse, R20, RZ ;  /* 0x0000001446107224 */ /* 0x040fe400078e02ff */
[C---:B------:R-:W-:Y:S02]  /*a130*/  IMAD R18, R70.reuse, R22, RZ ;  /* 0x0000001646127224 */ /* 0x040fe400078e02ff */
[C---:B------:R-:W-:Y:S02]  /*a140*/  IMAD R13, R70.reuse, R17, RZ ;  /* 0x00000011460d7224 */ /* 0x040fe400078e02ff */
[C---:B------:R-:W-:Y:S02]  /*a150*/  IMAD R20, R70.reuse, R24, RZ ;  /* 0x0000001846147224 */ /* 0x040fe400078e02ff */
[C---:B------:R-:W-:Y:S02]  /*a160*/  IMAD R22, R70.reuse, R26, RZ ;  /* 0x0000001a46167224 */ /* 0x040fe400078e02ff */
[----:B------:R-:W-:Y:S02]  /*a170*/  IMAD R2, R75, R72, R2 ;  /* 0x000000484b027224 */ /* 0x000fe400078e0202 */
[C---:B------:R-:W-:Y:S02]  /*a180*/  IMAD R17, R70.reuse, R21, RZ ;  /* 0x0000001546117224 */ /* 0x040fe400078e02ff */
        /* <DEDUP_REMOVED lines=18> */
[C---:B------:R-:W-:Y:S01]  /*a2b0*/  IMAD R60, R70.reuse, R64, RZ ;  /* 0x00000040463c7224 */ /* 0x040fe200078e02ff */
[----:B------:R-:W-:Y:S01]  /*a2c0*/  SHF.R.S32.HI R64, RZ, 0x18, R80 ;  /* 0x00000018ff407819 */ /* 0x000fe20000011450 */
[C---:B------:R-:W-:Y:S02]  /*a2d0*/  IMAD R26, R70.reuse, R30, RZ ;  /* 0x0000001e461a7224 */ /* 0x040fe400078e02ff */
[C---:B------:R-:W-:Y:S02]  /*a2e0*/  IMAD R30, R70.reuse, R34, RZ ;  /* 0x00000022461e7224 */ /* 0x040fe400078e02ff */
[C---:B------:R-:W-:Y:S02]  /*a2f0*/  IMAD R57, R70.reuse, R61, RZ ;  /* 0x0000003d46397224 */ /* 0x040fe400078e02ff */
[C---:B------:R-:W-:Y:S01]  /*a300*/  IMAD R61, R70.reuse, R65, RZ ;  /* 0x00000041463d7224 */ /* 0x040fe200078e02ff */
[C---:B------:R-:W-:Y:S01]  /*a310*/  PRMT R65, R81.reuse, 0x8880, RZ ;  /* 0x0000888051417816 */ /* 0x040fe200000000ff */
[C---:B------:R-:W-:Y:S02]  /*a320*/  IMAD R34, R70.reuse, R38, RZ ;  /* 0x0000002646227224 */ /* 0x040fe400078e02ff */
[----:B------:R-:W-:Y:S02]  /*a330*/  IMAD R38, R70, R42, RZ ;  /* 0x0000002a46267224 */ /* 0x000fe400078e02ff */
[----:B------:R-:W-:Y:S01]  /*a340*/  IMAD R3, R74, R72, R3 ;  /* 0x000000484a037224 */ /* 0x000fe200078e0203 */
[----:B------:R-:W-:Y:S01]  /*a350*/  SHF.R.S32.HI R74, RZ, 0x18, R81 ;  /* 0x00000018ff4a7819 */ /* 0x000fe20000011451 */
[C---:B------:R-:W-:Y:S02]  /*a360*/  IMAD R42, R70.reuse, R46, RZ ;  /* 0x0000002e462a7224 */ /* 0x040fe400078e02ff */
[C---:B------:R-:W-:Y:S02]  /*a370*/  IMAD R46, R70.reuse, R50, RZ ;  /* 0x00000032462e7224 */ /* 0x040fe400078e02ff */
[C---:B------:R-:W-:Y:S02]  /*a380*/  IMAD R51, R70.reuse, R51, RZ ;  /* 0x0000003346337224 */ /* 0x040fe400078e02ff */
[C---:B------:R-:W-:Y:S02]  /*a390*/  IMAD R50, R70.reuse, R54, RZ ;  /* 0x0000003646327224 */ /* 0x040fe400078e02ff */
[C---:B------:R-:W-:Y:S02]  /*a3a0*/  IMAD R54, R70.reuse, R58, RZ ;  /* 0x0000003a46367224 */ /* 0x040fe400078e02ff */
[C---:B------:R-:W-:Y:S02]  /*a3b0*/  IMAD R58, R70.reuse, R62, RZ ;  /* 0x0000003e463a7224 */ /* 0x040fe400078e02ff */
[C---:B------:R-:W-:Y:S01]  /*a3c0*/  IMAD R62, R70.reuse, R66, RZ ;  /* 0x00000042463e7224 */ /* 0x040fe200078e02ff */
[----:B------:R-:W-:Y:S01]  /*a3d0*/  SHF.L.U32 R66, R81, 0x10, RZ ;  /* 0x0000001051427819 */ /* 0x000fe200000006ff */
[C---:B------:R-:W-:Y:S02]  /*a3e0*/  IMAD R7, R70.reuse, R7, RZ ;  /* 0x0000000746077224 */ /* 0x040fe400078e02ff */
[----:B------:R-:W-:Y:S01]  /*a3f0*/  IMAD R11, R70, R11, RZ ;  /* 0x0000000b460b7224 */ /* 0x000fe200078e02ff */
[----:B------:R-:W-:Y:S01]  /*a400*/  SHF.R.S32.HI R66, RZ, 0x18, R66 ;  /* 0x00000018ff427819 */ /* 0x000fe20000011442 */
[-C--:B------:R-:W-:Y:S01]  /*a410*/  IMAD R7, R64, R72.reuse, R7 ;  /* 0x0000004840077224 */ /* 0x080fe200078e0207 */
[C---:B------:R-:W-:Y:S01]  /*a420*/  PRMT R64, R82.reuse, 0x8880, RZ ;  /* 0x0000888052407816 */ /* 0x040fe200000000ff */
[-C--:B------:R-:W-:Y:S01]  /*a430*/  IMAD R4, R65, R72.reuse, R4 ;  /* 0x0000004841047224 */ /* 0x080fe200078e0204 */
[----:B------:R-:W-:Y:S01]  /*a440*/  SHF.L.U32 R65, R82, 0x10, RZ ;  /* 0x0000001052417819 */ /* 0x000fe200000006ff */
[-C--:B------:R-:W-:Y:S02]  /*a450*/  IMAD R5, R66, R72.reuse, R5 ;  /* 0x0000004842057224 */ /* 0x080fe400078e0205 */
[-C--:B------:R-:W-:Y:S01]  /*a460*/  IMAD R6, R73, R72.reuse, R6 ;  /* 0x0000004849067224 */ /* 0x080fe200078e0206 */
[----:B------:R-:W-:Y:S01]  /*a470*/  I2IP.S8.S32.SAT R73, R7, R3, RZ ;  /* 0x0000000307497239 */ /* 0x000fe200000014ff */
[----:B------:R-:W-:Y:S01]  /*a480*/  IMAD R11, R74, R72, R11 ;  /* 0x000000484a0b7224 */ /* 0x000fe200078e020b */
[----:B------:R-:W-:Y:S01]  /*a490*/  SHF.L.U32 R7, R82, 0x8, RZ ;  /* 0x0000000852077819 */ /* 0x000fe200000006ff */
[C---:B------:R-:W-:Y:S01]  /*a4a0*/  IMAD R15, R70.reuse, R15, RZ ;  /* 0x0000000f460f7224 */ /* 0x040fe200078e02ff */
[----:B------:R-:W-:Y:S01]  /*a4b0*/  MOV R3, R64 ;  /* 0x0000004000037202 */ /* 0x000fe20000000f00 */
[C---:B------:R-:W-:Y:S01]  /*a4c0*/  IMAD R19, R70.reuse, R19, RZ ;  /* 0x0000001346137224 */ /* 0x040fe200078e02ff */
[----:B------:R-:W-:Y:S01]  /*a4d0*/  I2IP.S8.S32.SAT R11, R11, R6, RZ ;  /* 0x000000060b0b7239 */ /* 0x000fe200000014ff */
[C---:B------:R-:W-:Y:S01]  /*a4e0*/  IMAD R23, R70.reuse, R23, RZ ;  /* 0x0000001746177224 */ /* 0x040fe200078e02ff */
[----:B------:R-:W-:Y:S01]  /*a4f0*/  SHF.R.S32.HI R6, RZ, 0x18, R65 ;  /* 0x00000018ff067819 */ /* 0x000fe20000011441 */
[----:B------:R-:W-:Y:S01]  /*a500*/  IMAD R8, R3, R72, R8 ;  /* 0x0000004803087224 */ /* 0x000fe200078e0208 */
[----:B------:R-:W-:Y:S01]  /*a510*/  SHF.R.S32.HI R7, RZ, 0x18, R7 ;  /* 0x00000018ff077819 */ /* 0x000fe20000011407 */
[----:B------:R-:W-:Y:S01]  /*a520*/  IMAD R27, R70, R27, RZ ;  /* 0x0000001b461b7224 */ /* 0x000fe200078e02ff */
[----:B-1----:R-:W-:Y:S01]  /*a530*/  I2IP.S8.S32.SAT R88, R2, R0, R73 ;  /* 0x0000000002587239 */ /* 0x002fe20000001449 */
[-C--:B------:R-:W-:Y:S01]  /*a540*/  IMAD R9, R6, R72.reuse, R9 ;  /* 0x0000004806097224 */ /* 0x080fe200078e0209 */
[----:B------:R-:W-:Y:S01]  /*a550*/  SHF.L.U32 R2, R83, 0x10, RZ ;  /* 0x0000001053027819 */ /* 0x000fe200000006ff */
[----:B------:R-:W-:Y:S01]  /*a560*/  IMAD R10, R7, R72, R10 ;  /* 0x00000048070a7224 */ /* 0x000fe200078e020a */
[----:B------:R-:W-:Y:S01]  /*a570*/  SHF.R.S32.HI R0, RZ, 0x18, R82 ;  /* 0x00000018ff007819 */ /* 0x000fe20000011452 */
[C---:B------:R-:W-:Y:S01]  /*a580*/  IMAD R31, R70.reuse, R31, RZ ;  /* 0x0000001f461f7224 */ /* 0x040fe200078e02ff */
[----:B------:R-:W-:Y:S01]  /*a590*/  I2IP.S8.S32.SAT R89, R5, R4, R11 ;  /* 0x0000000405597239 */ /* 0x000fe2000000140b */
[----:B------:R-:W-:Y:S01]  /*a5a0*/  IMAD R35, R70, R35, RZ ;  /* 0x0000002346237224 */ /* 0x000fe200078e02ff */
[C---:B------:R-:W-:Y:S01]  /*a5b0*/  PRMT R3, R83.reuse, 0x8880, RZ ;  /* 0x0000888053037816 */ /* 0x040fe200000000ff */
[-C--:B------:R-:W-:Y:S01]  /*a5c0*/  IMAD R15, R0, R72.reuse, R15 ;  /* 0x00000048000f7224 */ /* 0x080fe200078e020f */
[----:B------:R-:W-:Y:S01]  /*a5d0*/  SHF.L.U32 R5, R83, 0x8, RZ ;  /* 0x0000000853057819 */ /* 0x000fe200000006ff */
[C---:B------:R-:W-:Y:S01]  /*a5e0*/  IMAD R39, R70.reuse, R39, RZ ;  /* 0x0000002746277224 */ /* 0x040fe200078e02ff */
[----:B------:R-:W-:Y:S01]  /*a5f0*/  SHF.R.S32.HI R2, RZ, 0x18, R2 ;  /* 0x00000018ff027819 */ /* 0x000fe20000011402 */
[-C--:B------:R-:W-:Y:S01]  /*a600*/  IMAD R12, R3, R72.reuse, R12 ;  /* 0x00000048030c7224 */ /* 0x080fe200078e020c */
[----:B------:R-:W-:Y:S01]  /*a610*/  SHF.R.S32.HI R5, RZ, 0x18, R5 ;  /* 0x00000018ff057819 */ /* 0x000fe20000011405 */
[----:B------:R-:W-:Y:S01]  /*a620*/  IMAD R43, R70, R43, RZ ;  /* 0x0000002b462b7224 */ /* 0x000fe200078e02ff */
[----:B------:R-:W-:Y:S01]  /*a630*/  SHF.R.S32.HI R4, RZ, 0x18, R83 ;  /* 0x00000018ff047819 */ /* 0x000fe20000011453 */
[-C--:B------:R-:W-:Y:S01]  /*a640*/  IMAD R13, R2, R72.reuse, R13 ;  /* 0x00000048020d7224 */ /* 0x080fe200078e020d */
[C---:B------:R-:W-:Y:S01]  /*a650*/  SHF.L.U32 R0, R84.reuse, 0x10, RZ ;  /* 0x0000001054007819 */ /* 0x040fe200000006ff */
[-C--:B------:R-:W-:Y:S01]  /*a660*/  IMAD R14, R5, R72.reuse, R14 ;  /* 0x00000048050e7224 */ /* 0x080fe200078e020e */
[C---:B------:R-:W-:Y:S01]  /*a670*/  PRMT R3, R84.reuse, 0x8880, RZ ;  /* 0x0000888054037816 */ /* 0x040fe200000000ff */
[----:B------:R-:W-:Y:S01]  /*a680*/  IMAD.SHL.U32 R2, R84, 0x100, RZ ;  /* 0x0000010054027824 */ /* 0x000fe200078e00ff */
[----:B------:R-:W-:Y:S01]  /*a690*/  SHF.R.S32.HI R0, RZ, 0x18, R0 ;  /* 0x00000018ff007819 */ /* 0x000fe20000011400 */
[-C--:B------:R-:W-:Y:S01]  /*a6a0*/  IMAD R19, R4, R72.reuse, R19 ;  /* 0x0000004804137224 */ /* 0x080fe200078e0213 */
[----:B------:R-:W-:Y:S01]  /*a6b0*/  SHF.L.U32 R4, R85, 0x10, RZ ;  /* 0x0000001055047819 */ /* 0x000fe200000006ff */
[-C--:B------:R-:W-:Y:S01]  /*a6c0*/  IMAD R16, R3, R72.reuse, R16 ;  /* 0x0000004803107224 */ /* 0x080fe200078e0210 */
[----:B------:R-:W-:Y:S01]  /*a6d0*/  SHF.R.S32.HI R5, RZ, 0x18, R2 ;  /* 0x00000018ff057819 */ /* 0x000fe20000011402 */
[-C--:B------:R-:W-:Y:S01]  /*a6e0*/  IMAD R17, R0, R72.reuse, R17 ;  /* 0x0000004800117224 */ /* 0x080fe200078e0211 */
[----:B------:R-:W-:Y:S01]  /*a6f0*/  SHF.R.S32.HI R0, RZ, 0x18, R84 ;  /* 0x00000018ff007819 */ /* 0x000fe20000011454 */
[----:B------:R-:W-:Y:S01]  /*a700*/  IMAD R47, R70, R47, RZ ;  /* 0x0000002f462f7224 */ /* 0x000fe200078e02ff */
[----:B------:R-:W-:Y:S01]  /*a710*/  PRMT R3, R85, 0x8880, RZ ;  /* 0x0000888055037816 */ /* 0x000fe200000000ff */
[-C--:B------:R-:W-:Y:S01]  /*a720*/  IMAD R18, R5, R72.reuse, R18 ;  /* 0x0000004805127224 */ /* 0x080fe200078e0212 */
[----:B------:R-:W-:Y:S01]  /*a730*/  SHF.L.U32 R2, R85, 0x8, RZ ;  /* 0x0000000855027819 */ /* 0x000fe200000006ff */
[-C--:B------:R-:W-:Y:S01]  /*a740*/  IMAD R23, R0, R72.reuse, R23 ;  /* 0x0000004800177224 */ /* 0x080fe200078e0217 */
        /* <DEDUP_REMOVED lines=8> */
[----:B------:R-:W-:Y:S01]  /*a7d0*/  PRMT R3, R86, 0x8880, RZ ;  /* 0x0000888056037816 */ /* 0x000fe200000000ff */
        /* <DEDUP_REMOVED lines=9> */
[----:B------:R-:W-:Y:S01]  /*a870*/  SHF.L.U32 R0, R87, 0x10, RZ ;  /* 0x0000001057007819 */ /* 0x000fe200000006ff */
[-C--:B------:R-:W-:Y:S01]  /*a880*/  IMAD R26, R5, R72.reuse, R26 ;  /* 0x00000048051a7224 */ /* 0x080fe200078e021a */
[C---:B------:R-:W-:Y:S01]  /*a890*/  PRMT R3, R87.reuse, 0x8880, RZ ;  /* 0x0000888057037816 */ /* 0x040fe200000000ff */
[-C--:B------:R-:W-:Y:S01]  /*a8a0*/  IMAD R31, R2, R72.reuse, R31 ;  /* 0x00000048021f7224 */ /* 0x080fe200078e021f */
[----:B------:R-:W-:Y:S01]  /*a8b0*/  SHF.L.U32 R2, R87, 0x8, RZ ;  /* 0x0000000857027819 */ /* 0x000fe200000006ff */
[----:B------:R-:W-:Y:S01]  /*a8c0*/  IMAD R67, R70, R67, RZ ;  /* 0x0000004346437224 */ /* 0x000fe200078e02ff */
[----:B------:R-:W-:Y:S01]  /*a8d0*/  SHF.R.S32.HI R0, RZ, 0x18, R0 ;  /* 0x00000018ff007819 */ /* 0x000fe20000011400 */
[-C--:B------:R-:W-:Y:S01]  /*a8e0*/  IMAD R28, R3, R72.reuse, R28 ;  /* 0x00000048031c7224 */ /* 0x080fe200078e021c */
[----:B------:R-:W-:Y:S02]  /*a8f0*/  SHF.R.S32.HI R5, RZ, 0x18, R2 ;  /* 0x00000018ff057819 */ /* 0x000fe40000011402 */
[----:B------:R-:W-:Y:S01]  /*a900*/  SHF.R.S32.HI R2, RZ, 0x18, R87 ;  /* 0x00000018ff027819 */ /* 0x000fe20000011457 */
[-C--:B------:R-:W-:Y:S01]  /*a910*/  IMAD R29, R0, R72.reuse, R29 ;  /* 0x00000048001d7224 */ /* 0x080fe200078e021d */
[C---:B------:R-:W-:Y:S01]  /*a920*/  PRMT R3, R92.reuse, 0x8880, RZ ;  /* 0x000088805c037816 */ /* 0x040fe200000000ff */
[----:B------:R-:W-:Y:S01]  /*a930*/  IMAD.U32 R0, R92, 0x10000, RZ ;  /* 0x000100005c007824 */ /* 0x000fe200078e00ff */
[----:B------:R-:W-:Y:S01]  /*a940*/  SHF.L.U32 R4, R93, 0x10, RZ ;  /* 0x000000105d047819 */ /* 0x000fe200000006ff */
[----:B------:R-:W-:Y:S01]  /*a950*/  IMAD R30, R5, R72, R30 ;  /* 0x00000048051e7224 */ /* 0x000fe200078e021e */
[----:B------:R-:W-:Y:S01]  /*a960*/  I2IP.S8.S32.SAT R10, R15, R10, RZ ;  /* 0x0000000a0f0a7239 */ /* 0x000fe200000014ff */
[-C--:B------:R-:W-:Y:S01]  /*a970*/  IMAD R35, R2, R72.reuse, R35 ;  /* 0x0000004802237224 */ /* 0x080fe200078e0223 */
[----:B------:R-:W-:Y:S01]  /*a980*/  SHF.L.U32 R2, R92, 0x8, RZ ;  /* 0x000000085c027819 */ /* 0x000fe200000006ff */
[-C--:B------:R-:W-:Y:S01]  /*a990*/  IMAD R32, R3, R72.reuse, R32 ;  /* 0x0000004803207224 */ /* 0x080fe200078e0220 */
[----:B------:R-:W-:Y:S02]  /*a9a0*/  SHF.R.S32.HI R0, RZ, 0x18, R0 ;  /* 0x00000018ff007819 */ /* 0x000fe40000011400 */
[----:B------:R-:W-:Y:S02]  /*a9b0*/  SHF.R.S32.HI R5, RZ, 0x18, R2 ;  /* 0x00000018ff057819 */ /* 0x000fe40000011402 */
[----:B------:R-:W-:Y:S01]  /*a9c0*/  PRMT R3, R93, 0x8880, RZ ;  /* 0x000088805d037816 */ /* 0x000fe200000000ff */
[-C--:B------:R-:W-:Y:S01]  /*a9d0*/  IMAD R33, R0, R72.reuse, R33 ;  /* 0x0000004800217224 */ /* 0x080fe200078e0221 */
[----:B------:R-:W-:Y:S01]  /*a9e0*/  SHF.R.S32.HI R0, RZ, 0x18, R92 ;  /* 0x00000018ff007819 */ /* 0x000fe2000001145c */
[----:B------:R-:W-:Y:S01]  /*a9f0*/  IMAD R34, R5, R72, R34 ;  /* 0x0000004805227224 */ /* 0x000fe200078e0222 */
[----:B------:R-:W-:Y:S02]  /*aa00*/  SHF.L.U32 R2, R93, 0x8, RZ ;  /* 0x000000085d027819 */ /* 0x000fe400000006ff */
[----:B------:R-:W-:Y:S01]  /*aa10*/  I2IP.S8.S32.SAT R14, R19, R14, RZ ;  /* 0x0000000e130e7239 */ /* 0x000fe200000014ff */
[-C--:B------:R-:W-:Y:S01]  /*aa20*/  IMAD R39, R0, R72.reuse, R39 ;  /* 0x0000004800277224 */ /* 0x080fe200078e0227 */
[----:B------:R-:W-:Y:S01]  /*aa30*/  SHF.R.S32.HI R0, RZ, 0x18, R4 ;  /* 0x00000018ff007819 */ /* 0x000fe20000011404 */
[-C--:B------:R-:W-:Y:S01]  /*aa40*/  IMAD R36, R3, R72.reuse, R36 ;  /* 0x0000004803247224 */ /* 0x080fe200078e0224 */
[----:B------:R-:W-:Y:S02]  /*aa50*/  SHF.R.S32.HI R5, RZ, 0x18, R2 ;  /* 0x00000018ff057819 */ /* 0x000fe40000011402 */
[----:B------:R-:W-:Y:S01]  /*aa60*/  SHF.L.U32 R2, R94, 0x10, RZ ;  /* 0x000000105e027819 */ /* 0x000fe200000006ff */
[-C--:B------:R-:W-:Y:S01]  /*aa70*/  IMAD R37, R0, R72.reuse, R37 ;  /* 0x0000004800257224 */ /* 0x080fe200078e0225 */
[----:B------:R-:W-:Y:S01]  /*aa80*/  SHF.R.S32.HI R0, RZ, 0x18, R93 ;  /* 0x00000018ff007819 */ /* 0x000fe2000001145d */
[-C--:B------:R-:W-:Y:S01]  /*aa90*/  IMAD R38, R5, R72.reuse, R38 ;  /* 0x0000004805267224 */ /* 0x080fe200078e0226 */
[C---:B------:R-:W-:Y:S02]  /*aaa0*/  PRMT R3, R94.reuse, 0x8880, RZ ;  /* 0x000088805e037816 */ /* 0x040fe400000000ff */
[----:B------:R-:W-:Y:S01]  /*aab0*/  SHF.L.U32 R5, R94, 0x8, RZ ;  /* 0x000000085e057819 */ /* 0x000fe200000006ff */
[-C--:B------:R-:W-:Y:S01]  /*aac0*/  IMAD R43, R0, R72.reuse, R43 ;  /* 0x00000048002b7224 */ /* 0x080fe200078e022b */
[----:B------:R-:W-:Y:S01]  /*aad0*/  SHF.R.S32.HI R2, RZ, 0x18, R2 ;  /* 0x00000018ff027819 */ /* 0x000fe20000011402 */
[-C--:B------:R-:W-:Y:S01]  /*aae0*/  IMAD R40, R3, R72.reuse, R40 ;  /* 0x0000004803287224 */ /* 0x080fe200078e0228 */
[----:B------:R-:W-:Y:S02]  /*aaf0*/  SHF.R.S32.HI R5, RZ, 0x18, R5 ;  /* 0x00000018ff057819 */ /* 0x000fe40000011405 */
[----:B------:R-:W-:Y:S01]  /*ab00*/  SHF.R.S32.HI R4, RZ, 0x18, R94 ;  /* 0x00000018ff047819 */ /* 0x000fe2000001145e */
[-C--:B------:R-:W-:Y:S01]  /*ab10*/  IMAD R41, R2, R72.reuse, R41 ;  /* 0x0000004802297224 */ /* 0x080fe200078e0229 */
[----:B------:R-:W-:Y:S01]  /*ab20*/  SHF.L.U32 R0, R95, 0x10, RZ ;  /* 0x000000105f007819 */ /* 0x000fe200000006ff */
[-C--:B------:R-:W-:Y:S01]  /*ab30*/  IMAD R42, R5, R72.reuse, R42 ;  /* 0x00000048052a7224 */ /* 0x080fe200078e022a */
[C---:B------:R-:W-:Y:S01]  /*ab40*/  PRMT R3, R95.reuse, 0x8880, RZ ;  /* 0x000088805f037816 */ /* 0x040fe200000000ff */
[-C--:B------:R-:W-:Y:S01]  /*ab50*/  IMAD R47, R4, R72.reuse, R47 ;  /* 0x00000048042f7224 */ /* 0x080fe200078e022f */
[----:B------:R-:W-:Y:S02]  /*ab60*/  SHF.L.U32 R2, R95, 0x8, RZ ;  /* 0x000000085f027819 */ /* 0x000fe400000006ff */
[----:B------:R-:W-:Y:S01]  /*ab70*/  SHF.R.S32.HI R0, RZ, 0x18, R0 ;  /* 0x00000018ff007819 */ /* 0x000fe20000011400 */
[-C--:B------:R-:W-:Y:S01]  /*ab80*/  IMAD R44, R3, R72.reuse, R44 ;  /* 0x00000048032c7224 */ /* 0x080fe200078e022c */
[----:B------:R-:W-:Y:S02]  /*ab90*/  SHF.R.S32.HI R5, RZ, 0x18, R2 ;  /* 0x00000018ff057819 */ /* 0x000fe40000011402 */
[----:B------:R-:W-:Y:S01]  /*aba0*/  SHF.R.S32.HI R2, RZ, 0x18, R95 ;  /* 0x00000018ff027819 */ /* 0x000fe2000001145f */
[-C--:B------:R-:W-:Y:S01]  /*abb0*/  IMAD R45, R0, R72.reuse, R45 ;  /* 0x00000048002d7224 */ /* 0x080fe200078e022d */
[----:B------:R-:W-:Y:S01]  /*abc0*/  PRMT R3, R96, 0x8880, RZ ;  /* 0x0000888060037816 */ /* 0x000fe200000000ff */
[-C--:B------:R-:W-:Y:S01]  /*abd0*/  IMAD R46, R5, R72.reuse, R46 ;  /* 0x00000048052e7224 */ /* 0x080fe200078e022e */
[C---:B------:R-:W-:Y:S01]  /*abe0*/  SHF.L.U32 R4, R97.reuse, 0x10, RZ ;  /* 0x0000001061047819 */ /* 0x040fe200000006ff */
[-C--:B------:R-:W-:Y:S01]  /*abf0*/  IMAD R51, R2, R72.reuse, R51 ;  /* 0x0000004802337224 */ /* 0x080fe200078e0233 */
[----:B------:R-:W-:Y:S01]  /*ac00*/  SHF.R.S32.HI R2, RZ, 0x18, R96 ;  /* 0x00000018ff027819 */ /* 0x000fe20000011460 */
[C---:B------:R-:W-:Y:S01]  /*ac10*/  IMAD.U32 R0, R96.reuse, 0x10000, RZ ;  /* 0x0001000060007824 */ /* 0x040fe200078e00ff */
[----:B------:R-:W-:Y:S01]  /*ac20*/  PRMT R5, R97, 0x8880, RZ ;  /* 0x0000888061057816 */ /* 0x000fe200000000ff */
[-C--:B------:R-:W-:Y:S01]  /*ac30*/  IMAD R48, R3, R72.reuse, R48 ;  /* 0x0000004803307224 */ /* 0x080fe200078e0230 */
[----:B------:R-:W-:Y:S02]  /*ac40*/  SHF.L.U32 R3, R96, 0x8, RZ ;  /* 0x0000000860037819 */ /* 0x000fe400000006ff */
[----:B------:R-:W-:Y:S02]  /*ac50*/  SHF.R.S32.HI R0, RZ, 0x18, R0 ;  /* 0x00000018ff007819 */ /* 0x000fe40000011400 */
[----:B------:R-:W-:Y:S02]  /*ac60*/  SHF.R.S32.HI R3, RZ, 0x18, R3 ;  /* 0x00000018ff037819 */ /* 0x000fe40000011403 */
[----:B------:R-:W-:Y:S01]  /*ac70*/  SHF.R.S32.HI R4, RZ, 0x18, R4 ;  /* 0x00000018ff047819 */ /* 0x000fe20000011404 */
[-C--:B------:R-:W-:Y:S01]  /*ac80*/  IMAD R49, R0, R72.reuse, R49 ;  /* 0x0000004800317224 */ /* 0x080fe200078e0231 */
[----:B------:R-:W-:Y:S01]  /*ac90*/  SHF.R.S32.HI R0, RZ, 0x18, R97 ;  /* 0x00000018ff007819 */ /* 0x000fe20000011461 */
[-C--:B------:R-:W-:Y:S01]  /*aca0*/  IMAD R50, R3, R72.reuse, R50 ;  /* 0x0000004803327224 */ /* 0x080fe200078e0232 */
[----:B------:R-:W-:Y:S01]  /*acb0*/  SHF.L.U32 R3, R97, 0x8, RZ ;  /* 0x0000000861037819 */ /* 0x000fe200000006ff */
[-C--:B------:R-:W-:Y:S01]  /*acc0*/  IMAD R55, R2, R72.reuse, R55 ;  /* 0x0000004802377224 */ /* 0x080fe200078e0237 */
        /* <DEDUP_REMOVED lines=8> */
[----:B------:R-:W-:Y:S01]  /*ad50*/  IMAD R59, R0, R72, R59 ;  /* 0x00000048003b7224 */ /* 0x000fe200078e023b */
[----:B------:R-:W-:Y:S01]  /*ad60*/  I2IP.S8.S32.SAT R18, R23, R18, RZ ;  /* 0x0000001217127239 */ /* 0x000fe200000014ff */
[----:B------:R-:W-:Y:S01]  /*ad70*/  IMAD R56, R5, R72, R56 ;  /* 0x0000004805387224 */ /* 0x000fe200078e0238 */
[----:B------:R-:W-:Y:S01]  /*ad80*/  I2IP.S8.S32.SAT R90, R9, R8, R10 ;  /* 0x00000008095a7239 */ /* 0x000fe2000000140a */
[----:B------:R-:W-:Y:S01]  /*ad90*/  IMAD R57, R2, R72, R57 ;  /* 0x0000004802397224 */ /* 0x000fe200078e0239 */
[----:B------:R-:W-:Y:S02]  /*ada0*/  I2IP.S8.S32.SAT R91, R13, R12, R14 ;  /* 0x0000000c0d5b7239 */ /* 0x000fe4000000140e */
[----:B------:R-:W-:Y:S02]  /*adb0*/  SHF.R.S32.HI R7, RZ, 0x18, R7 ;  /* 0x00000018ff077819 */ /* 0x000fe40000011407 */
[----:B------:R-:W-:Y:S01]  /*adc0*/  SHF.L.U32 R2, R99, 0x10, RZ ;  /* 0x0000001063027819 */ /* 0x000fe200000006ff */
[----:B------:R1:W-:Y:S01]  /*add0*/  STS.128 [R135+UR44+0x8400], R88 ;  /* 0x0084005887007988 */ /* 0x0003e20008000c2c */
[----:B------:R-:W-:Y:S01]  /*ade0*/  SHF.R.S32.HI R0, RZ, 0x18, R98 ;  /* 0x00000018ff007819 */ /* 0x000fe20000011462 */
[----:B------:R-:W-:Y:S01]  /*adf0*/  IMAD R58, R7, R72, R58 ;  /* 0x00000048073a7224 */ /* 0x000fe200078e023a */
[----:B------:R-:W-:Y:S02]  /*ae00*/  I2IP.S8.S32.SAT R16, R17, R16, R18 ;  /* 0x0000001011107239 */ /* 0x000fe40000001412 */
[----:B------:R-:W-:Y:S01]  /*ae10*/  I2IP.S8.S32.SAT R17, R27, R22, RZ ;  /* 0x000000161b117239 */ /* 0x000fe200000014ff */
[----:B------:R-:W-:Y:S01]  /*ae20*/  IMAD R63, R0, R72, R63 ;  /* 0x00000048003f7224 */ /* 0x000fe200078e023f */
[----:B------:R-:W-:Y:S02]  /*ae30*/  I2IP.S8.S32.SAT R18, R31, R26, RZ ;  /* 0x0000001a1f127239 */ /* 0x000fe400000014ff */
[----:B------:R-:W-:Y:S02]  /*ae40*/  I2IP.S8.S32.SAT R19, R35, R30, RZ ;  /* 0x0000001e23137239 */ /* 0x000fe400000014ff */
[C---:B------:R-:W-:Y:S02]  /*ae50*/  PRMT R3, R99.reuse, 0x8880, RZ ;  /* 0x0000888063037816 */ /* 0x040fe400000000ff */
[----:B------:R-:W-:Y:S02]  /*ae60*/  SHF.L.U32 R5, R99, 0x8, RZ ;  /* 0x0000000863057819 */ /* 0x000fe400000006ff */
[----:B------:R-:W-:Y:S01]  /*ae70*/  SHF.R.S32.HI R2, RZ, 0x18, R2 ;  /* 0x00000018ff027819 */ /* 0x000fe20000011402 */
[----:B------:R-:W-:Y:S01]  /*ae80*/  IMAD R60, R3, R72, R60 ;  /* 0x00000048033c7224 */ /* 0x000fe200078e023c */
[----:B------:R-:W-:Y:S02]  /*ae90*/  I2IP.S8.S32.SAT R17, R21, R20, R17 ;  /* 0x0000001415117239 */ /* 0x000fe40000001411 */
[----:B------:R-:W-:Y:S01]  /*aea0*/  I2IP.S8.S32.SAT R18, R25, R24, R18 ;  /* 0x0000001819127239 */ /* 0x000fe20000001412 */
[----:B------:R-:W-:Y:S01]  /*aeb0*/  IMAD R61, R2, R72, R61 ;  /* 0x00000048023d7224 */ /* 0x000fe200078e023d */
[----:B------:R-:W-:Y:S02]  /*aec0*/  I2IP.S8.S32.SAT R19, R29, R28, R19 ;  /* 0x0000001c1d137239 */ /* 0x000fe40000001413 */
[----:B------:R-:W-:Y:S02]  /*aed0*/  SHF.R.S32.HI R5, RZ, 0x18, R5 ;  /* 0x00000018ff057819 */ /* 0x000fe40000011405 */
[----:B------:R-:W-:Y:S01]  /*aee0*/  SHF.R.S32.HI R4, RZ, 0x18, R99 ;  /* 0x00000018ff047819 */ /* 0x000fe20000011463 */
[----:B------:R1:W-:Y:S01]  /*aef0*/  STS.128 [R159+0x8400], R16 ;  /* 0x008400109f007388 */ /* 0x0003e20000000c00 */
[----:B------:R-:W-:Y:S01]  /*af00*/  I2IP.S8.S32.SAT R34, R39, R34, RZ ;  /* 0x0000002227227239 */ /* 0x000fe200000014ff */
[----:B------:R-:W-:Y:S01]  /*af10*/  IMAD R62, R5, R72, R62 ;  /* 0x00000048053e7224 */ /* 0x000fe200078e023e */
[----:B------:R-:W-:Y:S01]  /*af20*/  I2IP.S8.S32.SAT R38, R43, R38, RZ ;  /* 0x000000262b267239 */ /* 0x000fe200000014ff */
[----:B------:R-:W-:Y:S01]  /*af30*/  IMAD R67, R4, R72, R67 ;  /* 0x0000004804437224 */ /* 0x000fe200078e0243 */
[----:B------:R-:W-:Y:S02]  /*af40*/  I2IP.S8.S32.SAT R42, R47, R42, RZ ;  /* 0x0000002a2f2a7239 */ /* 0x000fe400000014ff */
[----:B------:R-:W-:Y:S02]  /*af50*/  I2IP.S8.S32.SAT R35, R51, R46, RZ ;  /* 0x0000002e33237239 */ /* 0x000fe400000014ff */
[----:B------:R-:W-:Y:S02]  /*af60*/  I2IP.S8.S32.SAT R32, R33, R32, R34 ;  /* 0x0000002021207239 */ /* 0x000fe40000001422 */
[----:B------:R-:W-:Y:S02]  /*af70*/  I2IP.S8.S32.SAT R33, R37, R36, R38 ;  /* 0x0000002425217239 */ /* 0x000fe40000001426 */
[----:B------:R-:W-:Y:S02]  /*af80*/  I2IP.S8.S32.SAT R34, R41, R40, R42 ;  /* 0x0000002829227239 */ /* 0x000fe4000000142a */
[----:B------:R-:W-:Y:S02]  /*af90*/  I2IP.S8.S32.SAT R35, R45, R44, R35 ;  /* 0x0000002c2d237239 */ /* 0x000fe40000001423 */
[----:B------:R-:W-:Y:S02]  /*afa0*/  I2IP.S8.S32.SAT R50, R55, R50, RZ ;  /* 0x0000003237327239 */ /* 0x000fe400000014ff */
[----:B------:R-:W-:Y:S01]  /*afb0*/  I2IP.S8.S32.SAT R54, R59, R54, RZ ;  /* 0x000000363b367239 */ /* 0x000fe200000014ff */
[----:B------:R1:W-:Y:S01]  /*afc0*/  STS.128 [R158+0x8400], R32 ;  /* 0x008400209e007388 */ /* 0x0003e20000000c00 */
[----:B------:R-:W-:Y:S02]  /*afd0*/  I2IP.S8.S32.SAT R58, R63, R58, RZ ;  /* 0x0000003a3f3a7239 */ /* 0x000fe400000014ff */
[----:B------:R-:W-:Y:S02]  /*afe0*/  I2IP.S8.S32.SAT R62, R67, R62, RZ ;  /* 0x0000003e433e7239 */ /* 0x000fe400000014ff */
[----:B------:R-:W-:Y:S02]  /*aff0*/  I2IP.S8.S32.SAT R48, R49, R48, R50 ;  /* 0x0000003031307239 */ /* 0x000fe40000001432 */
[----:B------:R-:W-:Y:S02]  /*b000*/  I2IP.S8.S32.SAT R49, R53, R52, R54 ;  /* 0x0000003435317239 */ /* 0x000fe40000001436 */
[----:B------:R-:W-:Y:S02]  /*b010*/  I2IP.S8.S32.SAT R50, R57, R56, R58 ;  /* 0x0000003839327239 */ /* 0x000fe4000000143a */
[----:B------:R-:W-:Y:S02]  /*b020*/  I2IP.S8.S32.SAT R51, R61, R60, R62 ;  /* 0x0000003c3d337239 */ /* 0x000fe4000000143e */
[----:B------:R-:W-:Y:S02]  /*b030*/  LEA R0, R148, UR44, 0x3 ;  /* 0x0000002c94007c11 */ /* 0x000fe4000f8e18ff */
[----:B------:R-:W-:Y:S01]  /*b040*/  @P6 SHF.L.U32 R3, R147, 0x1f, RZ ;  /* 0x0000001f93036819 */ /* 0x000fe200000006ff */
        /* <DEDUP_REMOVED lines=9> */
[----:B------:R-:W-:Y:S02]  /*b0e0*/  UIADD3 UR4, UPT, UPT, UR44, 0x8400, URZ ;  /* 0x000084002c047890 */ /* 0x000fe4000fffe0ff */
[----:B------:R-:W-:Y:S01]  /*b0f0*/  UIADD3 UR9, UPT, UPT, UR49, 0x80, URZ ;  /* 0x0000008031097890 */ /* 0x000fe2000fffe0ff */
[----:B------:R-:W-:Y:S01]  /*b100*/  UMOV UR10, UR50 ;  /* 0x00000032000a7c82 */ /* 0x000fe20008000000 */
[----:B------:R-:W-:Y:S02]  /*b110*/  UMOV UR11, UR36 ;  /* 0x00000024000b7c82 */ /* 0x000fe40008000000 */
        /* <DEDUP_REMOVED lines=8> */
.L_x_150:
[----:B------:R-:W-:Y:S05]  /*b1a0*/  BSYNC.RECONVERGENT B0 ;  /* 0x0000000000007941 */ /* 0x000fea0003800200 */
.L_x_149:
        /* <DEDUP_REMOVED lines=16> */
.L_x_154:
[----:B------:R-:W-:Y:S05]  /*b2b0*/  BSYNC B0 ;  /* 0x0000000000007941 */ /* 0x000fea0003800000 */
.L_x_153:
        /* <DEDUP_REMOVED lines=20> */
.L_x_152:
[----:B------:R-:W-:Y:S05]  /*b400*/  BSYNC B1 ;  /* 0x0000000000017941 */ /* 0x000fea0003800000 */
.L_x_151:
        /* <DEDUP_REMOVED lines=21> */
.L_x_156:
[----:B------:R-:W-:Y:S01]  /*b560*/  ISETP.NE.AND P0, PT, R155, RZ, PT ;  /* 0x000000ff9b00720c */ /* 0x000fe20003f05270 */
[----:B------:R-:W-:Y:S05]  /*b570*/  WARPSYNC.ALL ;  /* 0x0000000000007948 */ /* 0x000fea0003800000 */
[----:B------:R-:W-:Y:S01]  /*b580*/  R2UR UR4, R71 ;  /* 0x00000000470472ca */ /* 0x000fe200000e0000 */
[----:B------:R-:W-:Y:S01]  /*b590*/  IMAD.U32 R130, R82, 0x10000, RZ ;  /* 0x0001000052827824 */ /* 0x000fe200078e00ff */
[C---:B------:R-:W-:Y:S01]  /*b5a0*/  SHF.L.U32 R75, R80.reuse, 0x10, RZ ;  /* 0x00000010504b7819 */ /* 0x040fe200000006ff */
[----:B------:R-:W-:Y:S01]  /*b5b0*/  IMAD.U32 R115, R87, 0x10000, RZ ;  /* 0x0001000057737824 */ /* 0x000fe200078e00ff */
[----:B------:R-:W-:Y:S01]  /*b5c0*/  PRMT R73, R80, 0x8880, RZ ;  /* 0x0000888050497816 */ /* 0x000fe200000000ff */
[----:B-1----:R-:W-:Y:S01]  /*b5d0*/  IMAD.U32 R104, R96, 0x10000, RZ ;  /* 0x0001000060687824 */ /* 0x002fe200078e00ff */
[----:B------:R-:W-:Y:S01]  /*b5e0*/  SHF.L.U32 R74, R80, 0x8, RZ ;  /* 0x00000008504a7819 */ /* 0x000fe200000006ff */
[----:B------:R-:W-:Y:S01]  /*b5f0*/  IMAD.SHL.U32 R123, R84, 0x100, RZ ;  /* 0x00000100547b7824 */ /* 0x000fe200078e00ff */
[----:B------:R-:W-:Y:S01]  /*b600*/  SHF.R.S32.HI R75, RZ, 0x18, R75 ;  /* 0x00000018ff4b7819 */ /* 0x000fe2000001144b */
[----:B------:R-:W-:Y:S01]  /*b610*/  IMAD.SHL.U32 R108, R93, 0x100, RZ ;  /* 0x000001005d6c7824 */ /* 0x000fe200078e00ff */
[----:B------:R-:W-:Y:S01]  /*b620*/  SHF.R.S32.HI R74, RZ, 0x18, R74 ;  /* 0x00000018ff4a7819 */ /* 0x000fe2000001144a */
[----:B------:R-:W-:Y:S01]  /*b630*/  BSSY.RECONVERGENT B0, `(.L_x_157) ;  /* 0x0000121000007945 */ /* 0x000fe20003800200 */
[----:B------:R-:W-:Y:S01]  /*b640*/  SHF.R.S32.HI R76, RZ, 0x18, R80 ;  /* 0x00000018ff4c7819 */ /* 0x000fe20000011450 */
[----:B------:R-:W1:Y:S01]  /*b650*/  LDTM.x64 R4, tmem[UR4+0xc0] ;  /* 0x0000c004000479ee */ /* 0x000e620008340000 */
[----:B------:R-:W-:Y:S01]  /*b660*/  NOP ;  /* 0x0000000000007918 */ /* 0x000fe20000000000 */
[----:B------:R-:W-:Y:S02]  /*b670*/  IADD3 R145, PT, PT, R145, 0x1e0, RZ ;  /* 0x000001e091917810 */ /* 0x000fe40007ffe0ff */
[----:B------:R-:W-:Y:S02]  /*b680*/  PRMT R134, R81, 0x8880, RZ ;  /* 0x0000888051867816 */ /* 0x000fe400000000ff */
[----:B------:R-:W-:Y:S02]  /*b690*/  LOP3.LUT R145, R145, 0xfefffff8, RZ, 0xc0, !PT ;  /* 0xfefffff891917812 */ /* 0x000fe400078ec0ff */
[----:B------:R-:W-:Y:S02]  /*b6a0*/  SHF.L.U32 R133, R81, 0x10, RZ ;  /* 0x0000001051857819 */ /* 0x000fe400000006ff */
[----:B-1----:R1:W-:Y:S01]  /*b6b0*/  SYNCS.ARRIVE.TRANS64.RED.A1T0 RZ, [R145+URZ], RZ ;  /* 0x000000ff91ff79a7 */ /* 0x0023e200081004ff */
[----:B------:R-:W-:Y:S02]  /*b6c0*/  PRMT R131, R82, 0x8880, RZ ;  /* 0x0000888052837816 */ /* 0x000fe400000000ff */
[----:B------:R-:W-:Y:S02]  /*b6d0*/  SHF.R.S32.HI R77, RZ, 0x18, R81 ;  /* 0x00000018ff4d7819 */ /* 0x000fe40000011451 */
[C---:B------:R-:W-:Y:S02]  /*b6e0*/  PRMT R128, R83.reuse, 0x8880, RZ ;  /* 0x0000888053807816 */ /* 0x040fe400000000ff */
[----:B------:R-:W-:Y:S02]  /*b6f0*/  SHF.R.S32.HI R78, RZ, 0x18, R82 ;  /* 0x00000018ff4e7819 */ /* 0x000fe40000011452 */
[----:B------:R-:W-:Y:S02]  /*b700*/  SHF.L.U32 R127, R83, 0x10, RZ ;  /* 0x00000010537f7819 */ /* 0x000fe400000006ff */
[----:B------:R-:W-:Y:S02]  /*b710*/  PRMT R125, R84, 0x8880, RZ ;  /* 0x00008880547d7816 */ /* 0x000fe400000000ff */
[----:B------:R-:W-:Y:S01]  /*b720*/  SHF.R.S32.HI R79, RZ, 0x18, R83 ;  /* 0x00000018ff4f7819 */ /* 0x000fe20000011453 */
[C---:B------:R-:W-:Y:S01]  /*b730*/  IMAD R0, R70.reuse, R4, RZ ;  /* 0x0000000446007224 */ /* 0x040fe200078e02ff */
[----:B------:R-:W-:Y:S01]  /*b740*/  SHF.R.S32.HI R4, RZ, 0x18, R133 ;  /* 0x00000018ff047819 */ /* 0x000fe20000011485 */
[----:B------:R-:W-:Y:S01]  /*b750*/  IMAD R2, R70, R5, RZ ;  /* 0x0000000546027224 */ /* 0x000fe200078e02ff */
[----:B------:R-:W-:Y:S01]  /*b760*/  SHF.L.U32 R124, R84, 0x10, RZ ;  /* 0x00000010547c7819 */ /* 0x000fe200000006ff */
[C---:B------:R-:W-:Y:S01]  /*b770*/  IMAD R3, R70.reuse, R6, RZ ;  /* 0x0000000646037224 */ /* 0x040fe200078e02ff */
[----:B------:R-:W-:Y:S01]  /*b780*/  PRMT R122, R85, 0x8880, RZ ;  /* 0x00008880557a7816 */ /* 0x000fe200000000ff */
[-C--:B------:R-:W-:Y:S01]  /*b790*/  IMAD R0, R73, R72.reuse, R0 ;  /* 0x0000004849007224 */ /* 0x080fe200078e0200 */
[----:B------:R-:W-:Y:S01]  /*b7a0*/  SHF.L.U32 R121, R85, 0x10, RZ ;  /* 0x0000001055797819 */ /* 0x000fe200000006ff */
[----:B------:R-:W-:Y:S01]  /*b7b0*/  IMAD R7, R70, R7, RZ ;  /* 0x0000000746077224 */ /* 0x000fe200078e02ff */
[C---:B------:R-:W-:Y:S01]  /*b7c0*/  PRMT R119, R86.reuse, 0x8880, RZ ;  /* 0x0000888056777816 */ /* 0x040fe200000000ff */
[-C--:B------:R-:W-:Y:S01]  /*b7d0*/  IMAD R2, R75, R72.reuse, R2 ;  /* 0x000000484b027224 */ /* 0x080fe200078e0202 */
[----:B------:R-:W-:Y:S01]  /*b7e0*/  SHF.L.U32 R118, R86, 0x10, RZ ;  /* 0x0000001056767819 */ /* 0x000fe200000006ff */
[-C--:B------:R-:W-:Y:S01]  /*b7f0*/  IMAD R3, R74, R72.reuse, R3 ;  /* 0x000000484a037224 */ /* 0x080fe200078e0203 */
[----:B------:R-:W-:Y:S01]  /*b800*/  PRMT R116, R87, 0x8880, RZ ;  /* 0x0000888057747816 */ /* 0x000fe200000000ff */
[----:B------:R-:W-:Y:S01]  /*b810*/  IMAD R7, R76, R72, R7 ;  /* 0x000000484c077224 */ /* 0x000fe200078e0207 */
[----:B------:R-:W-:Y:S01]  /*b820*/  PRMT R113, R92, 0x8880, RZ ;  /* 0x000088805c717816 */ /* 0x000fe200000000ff */
[----:B------:R-:W-:Y:S01]  /*b830*/  IMAD R8, R70, R8, RZ ;  /* 0x0000000846087224 */ /* 0x000fe200078e02ff */
[----:B------:R-:W-:Y:S01]  /*b840*/  SHF.L.U32 R112, R92, 0x10, RZ ;  /* 0x000000105c707819 */ /* 0x000fe200000006ff */
[C---:B------:R-:W-:Y:S01]  /*b850*/  IMAD R9, R70.reuse, R9, RZ ;  /* 0x0000000946097224 */ /* 0x040fe200078e02ff */
[----:B------:R-:W-:Y:S01]  /*b860*/  I2IP.S8.S32.SAT R161, R7, R3, RZ ;  /* 0x0000000307a17239 */ /* 0x000fe200000014ff */
[C---:B------:R-:W-:Y:S01]  /*b870*/  IMAD R10, R70.reuse, R10, RZ ;  /* 0x0000000a460a7224 */ /* 0x040fe200078e02ff */
[----:B------:R-:W-:Y:S01]  /*b880*/  MOV R3, R134 ;  /* 0x0000008600037202 */ /* 0x000fe20000000f00 */
[C---:B------:R-:W-:Y:S01]  /*b890*/  IMAD R7, R70.reuse, R20, RZ ;  /* 0x0000001446077224 */ /* 0x040fe200078e02ff */
[----:B------:R-:W-:Y:S01]  /*b8a0*/  PRMT R110, R93, 0x8880, RZ ;  /* 0x000088805d6e7816 */ /* 0x000fe200000000ff */
[----:B------:R-:W-:Y:S01]  /*b8b0*/  IMAD R11, R70, R11, RZ ;  /* 0x0000000b460b7224 */ /* 0x000fe200078e02ff */
[----:B------:R-:W-:Y:S01]  /*b8c0*/  SHF.R.S32.HI R89, RZ, 0x18, R92 ;  /* 0x00000018ff597819 */ /* 0x000fe2000001145c */
[-C--:B------:R-:W-:Y:S01]  /*b8d0*/  IMAD R8, R3, R72.reuse, R8 ;  /* 0x0000004803087224 */ /* 0x080fe200078e0208 */
[----:B------:R-:W-:Y:S01]  /*b8e0*/  MOV R3, R131 ;  /* 0x0000008300037202 */ /* 0x000fe20000000f00 */
[----:B------:R-:W-:Y:S01]  /*b8f0*/  IMAD R9, R4, R72, R9 ;  /* 0x0000004804097224 */ /* 0x000fe200078e0209 */
[----:B------:R-:W-:Y:S01]  /*b900*/  SHF.R.S32.HI R4, RZ, 0x18, R130 ;  /* 0x00000018ff047819 */ /* 0x000fe20000011482 */
[C---:B------:R-:W-:Y:S01]  /*b910*/  IMAD R20, R70.reuse, R25, RZ ;  /* 0x0000001946147224 */ /* 0x040fe200078e02ff */
[----:B------:R-:W-:Y:S01]  /*b920*/  SHF.L.U32 R109, R93, 0x10, RZ ;  /* 0x000000105d6d7819 */ /* 0x000fe200000006ff */
[----:B------:R-:W-:Y:S01]  /*b930*/  IMAD R25, R70, R30, RZ ;  /* 0x0000001e46197224 */ /* 0x000fe200078e02ff */
[----:B------:R-:W-:Y:S01]  /*b940*/  PRMT R107, R94, 0x8880, RZ ;  /* 0x000088805e6b7816 */ /* 0x000fe200000000ff */
[C---:B------:R-:W-:Y:S01]  /*b950*/  IMAD R12, R70.reuse, R12, RZ ;  /* 0x0000000c460c7224 */ /* 0x040fe200078e02ff */
[----:B------:R-:W-:Y:S01]  /*b960*/  SHF.R.S32.HI R91, RZ, 0x18, R93 ;  /* 0x00000018ff5b7819 */ /* 0x000fe2000001145d */
[----:B------:R-:W-:Y:S01]  /*b970*/  IMAD R6, R70, R19, RZ ;  /* 0x0000001346067224 */ /* 0x000fe200078e02ff */
[----:B------:R-:W-:Y:S01]  /*b980*/  SHF.L.U32 R105, R94, 0x10, RZ ;  /* 0x000000105e697819 */ /* 0x000fe200000006ff */
[C---:B------:R-:W-:Y:S01]  /*b990*/  IMAD R30, R70.reuse, R35, RZ ;  /* 0x00000023461e7224 */ /* 0x040fe200078e02ff */
[C---:B------:R-:W-:Y:S01]  /*b9a0*/  PRMT R101, R95.reuse, 0x8880, RZ ;  /* 0x000088805f657816 */ /* 0x040fe200000000ff */
[C---:B------:R-:W-:Y:S01]  /*b9b0*/  IMAD R19, R70.reuse, R24, RZ ;  /* 0x0000001846137224 */ /* 0x040fe200078e02ff */
[----:B------:R-:W-:Y:S01]  /*b9c0*/  SHF.R.S32.HI R93, RZ, 0x18, R94 ;  /* 0x00000018ff5d7819 */ /* 0x000fe2000001145e */
[C---:B------:R-:W-:Y:S01]  /*b9d0*/  IMAD R35, R70.reuse, R40, RZ ;  /* 0x0000002846237224 */ /* 0x040fe200078e02ff */
[----:B------:R-:W-:Y:S01]  /*b9e0*/  SHF.L.U32 R100, R95, 0x10, RZ ;  /* 0x000000105f647819 */ /* 0x000fe200000006ff */
[----:B------:R-:W-:Y:S01]  /*b9f0*/  IMAD R13, R70, R13, RZ ;  /* 0x0000000d460d7224 */ /* 0x000fe200078e02ff */
[----:B------:R-:W-:Y:S01]  /*ba00*/  PRMT R106, R96, 0x8880, RZ ;  /* 0x00008880606a7816 */ /* 0x000fe200000000ff */
[C---:B------:R-:W-:Y:S01]  /*ba10*/  IMAD R24, R70.reuse, R29, RZ ;  /* 0x0000001d46187224 */ /* 0x040fe200078e02ff */
[----:B------:R-:W-:Y:S01]  /*ba20*/  SHF.R.S32.HI R73, RZ, 0x18, R96 ;  /* 0x00000018ff497819 */ /* 0x000fe20000011460 */
[C---:B------:R-:W-:Y:S01]  /*ba30*/  IMAD R40, R70.reuse, R45, RZ ;  /* 0x0000002d46287224 */ /* 0x040fe200078e02ff */
[----:B------:R-:W-:Y:S01]  /*ba40*/  SHF.L.U32 R90, R97, 0x10, RZ ;  /* 0x00000010615a7819 */ /* 0x000fe200000006ff */
[C---:B------:R-:W-:Y:S01]  /*ba50*/  IMAD R29, R70.reuse, R34, RZ ;  /* 0x00000022461d7224 */ /* 0x040fe200078e02ff */
[----:B------:R-:W-:Y:S01]  /*ba60*/  SHF.R.S32.HI R75, RZ, 0x18, R97 ;  /* 0x00000018ff4b7819 */ /* 0x000fe20000011461 */
[C---:B------:R-:W-:Y:S01]  /*ba70*/  IMAD R45, R70.reuse, R50, RZ ;  /* 0x00000032462d7224 */ /* 0x040fe200078e02ff */
[C---:B------:R-:W-:Y:S01]  /*ba80*/  PRMT R80, R99.reuse, 0x8880, RZ ;  /* 0x0000888063507816 */ /* 0x040fe200000000ff */
[C---:B------:R-:W-:Y:S01]  /*ba90*/  IMAD R14, R70.reuse, R14, RZ ;  /* 0x0000000e460e7224 */ /* 0x040fe200078e02ff */
[----:B------:R-:W-:Y:S01]  /*baa0*/  SHF.L.U32 R76, R99, 0x10, RZ ;  /* 0x00000010634c7819 */ /* 0x000fe200000006ff */
[C---:B------:R-:W-:Y:S01]  /*bab0*/  IMAD R34, R70.reuse, R39, RZ ;  /* 0x0000002746227224 */ /* 0x040fe200078e02ff */
[----:B------:R-:W-:Y:S01]  /*bac0*/  SHF.L.U32 R132, R81, 0x8, RZ ;  /* 0x0000000851847819 */ /* 0x000fe200000006ff */
[C---:B------:R-:W-:Y:S01]  /*bad0*/  IMAD R50, R70.reuse, R55, RZ ;  /* 0x0000003746327224 */ /* 0x040fe200078e02ff */
[----:B------:R-:W-:Y:S01]  /*bae0*/  SHF.R.S32.HI R81, RZ, 0x18, R84 ;  /* 0x00000018ff517819 */ /* 0x000fe20000011454 */
[C---:B------:R-:W-:Y:S01]  /*baf0*/  IMAD R39, R70.reuse, R44, RZ ;  /* 0x0000002c46277224 */ /* 0x040fe200078e02ff */
[----:B------:R-:W-:Y:S01]  /*bb00*/  SHF.R.S32.HI R5, RZ, 0x18, R132 ;  /* 0x00000018ff057819 */ /* 0x000fe20000011484 */
[----:B------:R-:W-:Y:S01]  /*bb10*/  IMAD R55, R70, R60, RZ ;  /* 0x0000003c46377224 */ /* 0x000fe200078e02ff */
[----:B------:R-:W-:Y:S01]  /*bb20*/  SHF.L.U32 R84, R98, 0x10, RZ ;  /* 0x0000001062547819 */ /* 0x000fe200000006ff */
[----:B------:R-:W-:Y:S01]  /*bb30*/  IMAD R15, R70, R15, RZ ;  /* 0x0000000f460f7224 */ /* 0x000fe200078e02ff */
[----:B------:R-:W-:Y:S01]  /*bb40*/  SHF.L.U32 R129, R82, 0x8, RZ ;  /* 0x0000000852817819 */ /* 0x000fe200000006ff */
[-C--:B------:R-:W-:Y:S01]  /*bb50*/  IMAD R10, R5, R72.reuse, R10 ;  /* 0x00000048050a7224 */ /* 0x080fe200078e020a */
[----:B------:R-:W-:Y:S01]  /*bb60*/  SHF.L.U32 R126, R83, 0x8, RZ ;  /* 0x00000008537e7819 */ /* 0x000fe200000006ff */
[-C--:B------:R-:W-:Y:S01]  /*bb70*/  IMAD R11, R77, R72.reuse, R11 ;  /* 0x000000484d0b7224 */ /* 0x080fe200078e020b */
[----:B------:R-:W-:Y:S01]  /*bb80*/  SHF.R.S32.HI R5, RZ, 0x18, R129 ;  /* 0x00000018ff057819 */ /* 0x000fe20000011481 */
[-C--:B------:R-:W-:Y:S01]  /*bb90*/  IMAD R12, R3, R72.reuse, R12 ;  /* 0x00000048030c7224 */ /* 0x080fe200078e020c */
[----:B------:R-:W-:Y:S01]  /*bba0*/  SHF.R.S32.HI R83, RZ, 0x18, R85 ;  /* 0x00000018ff537819 */ /* 0x000fe20000011455 */
[----:B------:R-:W-:Y:S01]  /*bbb0*/  IMAD R13, R4, R72, R13 ;  /* 0x00000048040d7224 */ /* 0x000fe200078e020d */
[----:B------:R-:W-:Y:S01]  /*bbc0*/  SHF.L.U32 R120, R85, 0x8, RZ ;  /* 0x0000000855787819 */ /* 0x000fe200000006ff */
[C---:B------:R-:W-:Y:S01]  /*bbd0*/  IMAD R44, R70.reuse, R49, RZ ;  /* 0x00000031462c7224 */ /* 0x040fe200078e02ff */
[----:B------:R-:W-:Y:S01]  /*bbe0*/  SHF.R.S32.HI R85, RZ, 0x18, R86 ;  /* 0x00000018ff557819 */ /* 0x000fe20000011456 */
[C---:B------:R-:W-:Y:S01]  /*bbf0*/  IMAD R60, R70.reuse, R65, RZ ;  /* 0x00000041463c7224 */ /* 0x040fe200078e02ff */
[----:B------:R-:W-:Y:S01]  /*bc00*/  I2IP.S8.S32.SAT R65, R11, R10, RZ ;  /* 0x0000000a0b417239 */ /* 0x000fe200000014ff */
[C---:B------:R-:W-:Y:S01]  /*bc10*/  IMAD R49, R70.reuse, R54, RZ ;  /* 0x0000003646317224 */ /* 0x040fe200078e02ff */
[----:B------:R-:W-:Y:S01]  /*bc20*/  SHF.R.S32.HI R11, RZ, 0x18, R127 ;  /* 0x00000018ff0b7819 */ /* 0x000fe2000001147f */
[----:B------:R-:W-:Y:S01]  /*bc30*/  IMAD R14, R5, R72, R14 ;  /* 0x00000048050e7224 */ /* 0x000fe200078e020e */
[----:B------:R-:W-:Y:S01]  /*bc40*/  I2IP.S8.S32.SAT R65, R9, R8, R65 ;  /* 0x0000000809417239 */ /* 0x000fe20000001441 */
[C---:B------:R-:W-:Y:S01]  /*bc50*/  IMAD R3, R70.reuse, R16, RZ ;  /* 0x0000001046037224 */ /* 0x040fe200078e02ff */
[----:B------:R-:W-:Y:S01]  /*bc60*/  SHF.R.S32.HI R9, RZ, 0x18, R124 ;  /* 0x00000018ff097819 */ /* 0x000fe2000001147c */
[----:B------:R-:W-:Y:S01]  /*bc70*/  IMAD R54, R70, R59, RZ ;  /* 0x0000003b46367224 */ /* 0x000fe200078e02ff */
[----:B------:R-:W-:Y:S01]  /*bc80*/  SHF.R.S32.HI R8, RZ, 0x18, R123 ;  /* 0x00000018ff087819 */ /* 0x000fe2000001147b */
[----:B------:R-:W-:Y:S01]  /*bc90*/  IMAD.MOV.U32 R10, RZ, RZ, R128 ;  /* 0x000000ffff0a7224 */ /* 0x000fe200078e0080 */
[----:B------:R-:W-:Y:S01]  /*bca0*/  SHF.L.U32 R117, R86, 0x8, RZ ;  /* 0x0000000856757819 */ /* 0x000fe200000006ff */
[----:B------:R-:W-:Y:S01]  /*bcb0*/  IMAD R59, R70, R64, RZ ;  /* 0x00000040463b7224 */ /* 0x000fe200078e02ff */
[----:B------:R-:W-:Y:S01]  /*bcc0*/  I2IP.S8.S32.SAT R64, R2, R0, R161 ;  /* 0x0000000002407239 */ /* 0x000fe200000014a1 */
[----:B------:R-:W-:Y:S01]  /*bcd0*/  IMAD R15, R78, R72, R15 ;  /* 0x000000484e0f7224 */ /* 0x000fe200078e020f */
[----:B------:R-:W-:Y:S01]  /*bce0*/  MOV R2, R125 ;  /* 0x0000007d00027202 */ /* 0x000fe20000000f00 */
[C---:B------:R-:W-:Y:S01]  /*bcf0*/  IMAD R4, R70.reuse, R17, RZ ;  /* 0x0000001146047224 */ /* 0x040fe200078e02ff */
        /* <DEDUP_REMOVED lines=8> */
[----:B------:R-:W-:Y:S01]  /*bd80*/  MOV R0, R122 ;  /* 0x0000007a00007202 */ /* 0x000fe20000000f00 */
[----:B------:R-:W-:Y:S01]  /*bd90*/  IMAD R16, R70, R21, RZ ;  /* 0x0000001546107224 */ /* 0x000fe200078e02ff */
[----:B------:R-:W-:Y:S01]  /*bda0*/  SHF.R.S32.HI R87, RZ, 0x18, R87 ;  /* 0x00000018ff577819 */ /* 0x000fe20000011457 */
[----:B------:R-:W-:Y:S01]  /*bdb0*/  IMAD R6, R79, R72, R6 ;  /* 0x000000484f067224 */ /* 0x000fe200078e0206 */
[----:B------:R-:W-:Y:S01]  /*bdc0*/  SHF.L.U32 R111, R92, 0x8, RZ ;  /* 0x000000085c6f7819 */ /* 0x000fe200000006ff */
[----:B------:R-:W-:Y:S01]  /*bdd0*/  IMAD R17, R70, R22, RZ ;  /* 0x0000001646117224 */ /* 0x000fe200078e02ff */
[----:B------:R-:W-:Y:S01]  /*bde0*/  PRMT R92, R97, 0x8880, RZ ;  /* 0x00008880615c7816 */ /* 0x000fe200000000ff */
[-C--:B------:R-:W-:Y:S01]  /*bdf0*/  IMAD R7, R2, R72.reuse, R7 ;  /* 0x0000004802077224 */ /* 0x080fe200078e0207 */
[----:B------:R-:W-:Y:S01]  /*be00*/  I2IP.S8.S32.SAT R5, R6, R5, RZ ;  /* 0x0000000506057239 */ /* 0x000fe200000014ff */
[----:B------:R-:W-:Y:S01]  /*be10*/  IMAD R18, R70, R23, RZ ;  /* 0x0000001746127224 */ /* 0x000fe200078e02ff */
[----:B------:R-:W-:Y:S01]  /*be20*/  SHF.R.S32.HI R2, RZ, 0x18, R120 ;  /* 0x00000018ff027819 */ /* 0x000fe20000011478 */
[-C--:B------:R-:W-:Y:S01]  /*be30*/  IMAD R16, R9, R72.reuse, R16 ;  /* 0x0000004809107224 */ /* 0x080fe200078e0210 */
[----:B------:R-:W-:Y:S01]  /*be40*/  SHF.R.S32.HI R9, RZ, 0x18, R121 ;  /* 0x00000018ff097819 */ /* 0x000fe20000011479 */
[----:B------:R-:W-:Y:S01]  /*be50*/  IMAD R17, R8, R72, R17 ;  /* 0x0000004808117224 */ /* 0x000fe200078e0211 */
[----:B------:R-:W-:Y:S01]  /*be60*/  SHF.L.U32 R102, R94, 0x8, RZ ;  /* 0x000000085e667819 */ /* 0x000fe200000006ff */
[C---:B------:R-:W-:Y:S01]  /*be70*/  IMAD R22, R70.reuse, R27, RZ ;  /* 0x0000001b46167224 */ /* 0x040fe200078e02ff */
[----:B------:R-:W-:Y:S01]  /*be80*/  SHF.L.U32 R94, R95, 0x8, RZ ;  /* 0x000000085f5e7819 */ /* 0x000fe200000006ff */
[----:B------:R-:W-:Y:S01]  /*be90*/  IMAD R27, R70, R32, RZ ;  /* 0x00000020461b7224 */ /* 0x000fe200078e02ff */
[----:B------:R-:W-:Y:S01]  /*bea0*/  SHF.R.S32.HI R95, RZ, 0x18, R95 ;  /* 0x00000018ff5f7819 */ /* 0x000fe2000001145f */
[----:B------:R-:W-:Y:S01]  /*beb0*/  IMAD R18, R81, R72, R18 ;  /* 0x0000004851127224 */ /* 0x000fe200078e0212 */
[----:B------:R-:W-:Y:S01]  /*bec0*/  SHF.L.U32 R103, R96, 0x8, RZ ;  /* 0x0000000860677819 */ /* 0x000fe200000006ff */
[C---:B------:R-:W-:Y:S01]  /*bed0*/  IMAD R32, R70.reuse, R37, RZ ;  /* 0x0000002546207224 */ /* 0x040fe200078e02ff */
[----:B------:R-:W-:Y:S01]  /*bee0*/  SHF.L.U32 R88, R97, 0x8, RZ ;  /* 0x0000000861587819 */ /* 0x000fe200000006ff */
[----:B------:R-:W-:Y:S01]  /*bef0*/  IMAD R21, R70, R26, RZ ;  /* 0x0000001a46157224 */ /* 0x000fe200078e02ff */
[----:B------:R-:W-:Y:S01]  /*bf00*/  I2IP.S8.S32.SAT R17, R18, R17, RZ ;  /* 0x0000001112117239 */ /* 0x000fe200000014ff */
[----:B------:R-:W-:Y:S01]  /*bf10*/  IMAD R37, R70, R42, RZ ;  /* 0x0000002a46257224 */ /* 0x000fe200078e02ff */
[----:B------:R-:W-:Y:S01]  /*bf20*/  SHF.R.S32.HI R97, RZ, 0x18, R98 ;  /* 0x00000018ff617819 */ /* 0x000fe20000011462 */
[----:B------:R-:W-:Y:S01]  /*bf30*/  IMAD R19, R0, R72, R19 ;  /* 0x0000004800137224 */ /* 0x000fe200078e0213 */
[----:B------:R-:W-:Y:S01]  /*bf40*/  I2IP.S8.S32.SAT R16, R16, R7, R17 ;  /* 0x0000000710107239 */ /* 0x000fe20000001411 */
[C---:B------:R-:W-:Y:S01]  /*bf50*/  IMAD R42, R70.reuse, R47, RZ ;  /* 0x0000002f462a7224 */ /* 0x040fe200078e02ff */
[----:B------:R-:W-:Y:S01]  /*bf60*/  MOV R0, R119 ;  /* 0x0000007700007202 */ /* 0x000fe20000000f00 */
[C---:B------:R-:W-:Y:S01]  /*bf70*/  IMAD R47, R70.reuse, R52, RZ ;  /* 0x00000034462f7224 */ /* 0x040fe200078e02ff */
[----:B------:R-:W-:Y:S01]  /*bf80*/  SHF.L.U32 R74, R99, 0x8, RZ ;  /* 0x00000008634a7819 */ /* 0x000fe200000006ff */
[----:B------:R-:W-:Y:S01]  /*bf90*/  IMAD R20, R9, R72, R20 ;  /* 0x0000004809147224 */ /* 0x000fe200078e0214 */
[----:B------:R-:W-:Y:S01]  /*bfa0*/  SHF.R.S32.HI R99, RZ, 0x18, R99 ;  /* 0x00000018ff637819 */ /* 0x000fe20000011463 */
[----:B------:R-:W-:Y:S01]  /*bfb0*/  IMAD R52, R70, R57, RZ ;  /* 0x0000003946347224 */ /* 0x000fe200078e02ff */
[----:B------:R-:W-:Y:S01]  /*bfc0*/  IADD3 R68, PT, PT, R68, 0x1, RZ ;  /* 0x0000000144447810 */ /* 0x000fe20007ffe0ff */
[C---:B------:R-:W-:Y:S02]  /*bfd0*/  IMAD R23, R70.reuse, R28, RZ ;  /* 0x0000001c46177224 */ /* 0x040fe400078e02ff */
[----:B------:R-:W-:Y:S02]  /*bfe0*/  IMAD R57, R70, R62, RZ ;  /* 0x0000003e46397224 */ /* 0x000fe400078e02ff */
[----:B------:R-:W-:Y:S01]  /*bff0*/  IMAD R21, R2, R72, R21 ;  /* 0x0000004802157224 */ /* 0x000fe200078e0215 */
[----:B------:R-:W-:Y:S01]  /*c000*/  MOV R2, R116 ;  /* 0x0000007400027202 */ /* 0x000fe20000000f00 */
[----:B------:R-:W-:Y:S01]  /*c010*/  IMAD R62, R70, R67, RZ ;  /* 0x00000043463e7224 */ /* 0x000fe200078e02ff */
[----:B------:R-:W-:Y:S01]  /*c020*/  I2IP.S8.S32.SAT R67, R4, R3, R5 ;  /* 0x0000000304437239 */ /* 0x000fe20000001405 */
[-C--:B------:R-:W-:Y:S01]  /*c030*/  IMAD R22, R83, R72.reuse, R22 ;  /* 0x0000004853167224 */ /* 0x080fe200078e0216 */
[----:B------:R-:W-:Y:S01]  /*c040*/  SHF.R.S32.HI R3, RZ, 0x18, R118 ;  /* 0x00000018ff037819 */ /* 0x000fe20000011476 */
[-C--:B------:R-:W-:Y:S01]  /*c050*/  IMAD R23, R0, R72.reuse, R23 ;  /* 0x0000004800177224 */ /* 0x080fe200078e0217 */
[----:B------:R-:W-:Y:S01]  /*c060*/  SHF.R.S32.HI R0, RZ, 0x18, R117 ;  /* 0x00000018ff007819 */ /* 0x000fe20000011475 */
[----:B------:R-:W-:Y:S01]  /*c070*/  IMAD R26, R70, R31, RZ ;  /* 0x0000001f461a7224 */ /* 0x000fe200078e02ff */
[----:B------:R-:W-:Y:S01]  /*c080*/  I2IP.S8.S32.SAT R17, R22, R21, RZ ;  /* 0x0000001516117239 */ /* 0x000fe200000014ff */
[-C--:B------:R-:W-:Y:S01]  /*c090*/  IMAD R24, R3, R72.reuse, R24 ;  /* 0x0000004803187224 */ /* 0x080fe200078e0218 */
[----:B------:R-:W-:Y:S01]  /*c0a0*/  SHF.R.S32.HI R3, RZ, 0x18, R115 ;  /* 0x00000018ff037819 */ /* 0x000fe20000011473 */
[-C--:B------:R-:W-:Y:S01]  /*c0b0*/  IMAD R25, R0, R72.reuse, R25 ;  /* 0x0000004800197224 */ /* 0x080fe200078e0219 */
[----:B------:R-:W-:Y:S01]  /*c0c0*/  I2IP.S8.S32.SAT R17, R20, R19, R17 ;  /* 0x0000001314117239 */ /* 0x000fe20000001411 */
[----:B------:R-:W-:Y:S01]  /*c0d0*/  IMAD R28, R70, R33, RZ ;  /* 0x00000021461c7224 */ /* 0x000fe200078e02ff */
[----:B------:R-:W-:Y:S01]  /*c0e0*/  SHF.R.S32.HI R4, RZ, 0x18, R114 ;  /* 0x00000018ff047819 */ /* 0x000fe20000011472 */
[-C--:B------:R-:W-:Y:S02]  /*c0f0*/  IMAD R26, R85, R72.reuse, R26 ;  /* 0x00000048551a7224 */ /* 0x080fe400078e021a */
[----:B------:R-:W-:Y:S01]  /*c100*/  IMAD R27, R2, R72, R27 ;  /* 0x00000048021b7224 */ /* 0x000fe200078e021b */
[----:B------:R-:W-:Y:S01]  /*c110*/  MOV R2, R110 ;  /* 0x0000006e00027202 */ /* 0x000fe20000000f00 */
[----:B------:R-:W-:Y:S01]  /*c120*/  IMAD R28, R3, R72, R28 ;  /* 0x00000048031c7224 */ /* 0x000fe200078e021c */
[----:B------:R-:W-:Y:S01]  /*c130*/  I2IP.S8.S32.SAT R18, R26, R25, RZ ;  /* 0x000000191a127239 */ /* 0x000fe200000014ff */
[----:B------:R-:W-:Y:S01]  /*c140*/  IMAD R31, R70, R36, RZ ;  /* 0x00000024461f7224 */ /* 0x000fe200078e02ff */
[----:B------:R-:W-:Y:S01]  /*c150*/  SHF.R.S32.HI R3, RZ, 0x18, R112 ;  /* 0x00000018ff037819 */ /* 0x000fe20000011470 */
[-C--:B------:R-:W-:Y:S01]  /*c160*/  IMAD R29, R4, R72.reuse, R29 ;  /* 0x00000048041d7224 */ /* 0x080fe200078e021d */
[----:B------:R-:W-:Y:S01]  /*c170*/  I2IP.S8.S32.SAT R18, R24, R23, R18 ;  /* 0x0000001718127239 */ /* 0x000fe20000001412 */
[----:B------:R-:W-:Y:S01]  /*c180*/  IMAD.MOV.U32 R0, RZ, RZ, R113 ;  /* 0x000000ffff007224 */ /* 0x000fe200078e0071 */
[----:B------:R-:W-:Y:S01]  /*c190*/  SHF.R.S32.HI R4, RZ, 0x18, R108 ;  /* 0x00000018ff047819 */ /* 0x000fe2000001146c */
[-C--:B------:R-:W-:Y:S02]  /*c1a0*/  IMAD R30, R87, R72.reuse, R30 ;  /* 0x00000048571e7224 */ /* 0x080fe400078e021e */
[----:B------:R-:W-:Y:S01]  /*c1b0*/  IMAD R31, R0, R72, R31 ;  /* 0x00000048001f7224 */ /* 0x000fe200078e021f */
        /* <DEDUP_REMOVED lines=8> */
[----:B------:R-:W-:Y:S01]  /*c240*/  MOV R0, R107 ;  /* 0x0000006b00007202 */ /* 0x000fe20000000f00 */
[-C--:B------:R-:W-:Y:S02]  /*c250*/  IMAD R34, R89, R72.reuse, R34 ;  /* 0x0000004859227224 */ /* 0x080fe400078e0222 */
[-C--:B------:R-:W-:Y:S01]  /*c260*/  IMAD R35, R2, R72.reuse, R35 ;  /* 0x0000004802237224 */ /* 0x080fe200078e0223 */
[----:B------:R-:W-:Y:S01]  /*c270*/  MOV R2, R101 ;  /* 0x0000006500027202 */ /* 0x000fe20000000f00 */
[----:B------:R-:W-:Y:S01]  /*c280*/  IMAD R38, R70, R43, RZ ;  /* 0x0000002b46267224 */ /* 0x000fe200078e02ff */
[----:B------:R-:W-:Y:S01]  /*c290*/  I2IP.S8.S32.SAT R33, R34, R33, RZ ;  /* 0x0000002122217239 */ /* 0x000fe200000014ff */
[-C--:B------:R-:W-:Y:S01]  /*c2a0*/  IMAD R36, R3, R72.reuse, R36 ;  /* 0x0000004803247224 */ /* 0x080fe200078e0224 */
[----:B------:R-:W-:Y:S01]  /*c2b0*/  SHF.R.S32.HI R3, RZ, 0x18, R105 ;  /* 0x00000018ff037819 */ /* 0x000fe20000011469 */
[-C--:B------:R-:W-:Y:S01]  /*c2c0*/  IMAD R37, R4, R72.reuse, R37 ;  /* 0x0000004804257224 */ /* 0x080fe200078e0225 */
[----:B------:R-:W-:Y:S01]  /*c2d0*/  I2IP.S8.S32.SAT R32, R32, R31, R33 ;  /* 0x0000001f20207239 */ /* 0x000fe20000001421 */
        /* <DEDUP_REMOVED lines=8> */
[----:B------:R-:W-:Y:S01]  /*c360*/  IMAD R43, R70, R48, RZ ;  /* 0x00000030462b7224 */ /* 0x000fe200078e02ff */
[----:B------:R-:W-:Y:S01]  /*c370*/  I2IP.S8.S32.SAT R33, R36, R35, R37 ;  /* 0x0000002324217239 */ /* 0x000fe20000001425 */
[----:B------:R-:W-:Y:S01]  /*c380*/  IMAD R41, R0, R72, R41 ;  /* 0x0000004800297224 */ /* 0x000fe200078e0229 */
[----:B------:R-:W-:Y:S01]  /*c390*/  MOV R0, R106 ;  /* 0x0000006a00007202 */ /* 0x000fe20000000f00 */
[-C--:B------:R-:W-:Y:S02]  /*c3a0*/  IMAD R42, R93, R72.reuse, R42 ;  /* 0x000000485d2a7224 */ /* 0x080fe400078e022a */
        /* <DEDUP_REMOVED lines=11> */
[-C--:B------:R-:W-:Y:S02]  /*c460*/  IMAD R47, R0, R72.reuse, R47 ;  /* 0x00000048002f7224 */ /* 0x080fe400078e022f */
[----:B------:R-:W-:Y:S01]  /*c470*/  IMAD R48, R3, R72, R48 ;  /* 0x0000004803307224 */ /* 0x000fe200078e0230 */
[----:B------:R-:W-:Y:S01]  /*c480*/  SHF.R.S32.HI R3, RZ, 0x18, R90 ;  /* 0x00000018ff037819 */ /* 0x000fe2000001145a */
[----:B------:R-:W-:Y:S01]  /*c490*/  IMAD R51, R70, R56, RZ ;  /* 0x0000003846337224 */ /* 0x000fe200078e02ff */
[----:B------:R-:W-:Y:S01]  /*c4a0*/  I2IP.S8.S32.SAT R35, R46, R45, RZ ;  /* 0x0000002d2e237239 */ /* 0x000fe200000014ff */
[-C--:B------:R-:W-:Y:S01]  /*c4b0*/  IMAD R49, R2, R72.reuse, R49 ;  /* 0x0000004802317224 */ /* 0x080fe200078e0231 */
[----:B------:R-:W-:Y:S01]  /*c4c0*/  SHF.R.S32.HI R2, RZ, 0x18, R88 ;  /* 0x00000018ff027819 */ /* 0x000fe20000011458 */
[----:B------:R-:W-:Y:S01]  /*c4d0*/  IMAD.MOV.U32 R0, RZ, RZ, R92 ;  /* 0x000000ffff007224 */ /* 0x000fe200078e005c */
[----:B------:R-:W-:Y:S01]  /*c4e0*/  I2IP.S8.S32.SAT R35, R44, R43, R35 ;  /* 0x0000002b2c237239 */ /* 0x000fe20000001423 */
[-C--:B------:R-:W-:Y:S02]  /*c4f0*/  IMAD R50, R73, R72.reuse, R50 ;  /* 0x0000004849327224 */ /* 0x080fe400078e0232 */
[----:B------:R-:W-:Y:S01]  /*c500*/  IMAD R51, R0, R72, R51 ;  /* 0x0000004800337224 */ /* 0x000fe200078e0233 */
[----:B------:R-:W-:Y:S01]  /*c510*/  MOV R0, R86 ;  /* 0x0000005600007202 */ /* 0x000fe20000000f00 */
[----:B------:R-:W-:Y:S01]  /*c520*/  IMAD R53, R70, R58, RZ ;  /* 0x0000003a46357224 */ /* 0x000fe200078e02ff */
[----:B------:R-:W-:Y:S01]  /*c530*/  I2IP.S8.S32.SAT R49, R50, R49, RZ ;  /* 0x0000003132317239 */ /* 0x000fe200000014ff */
[-C--:B------:R-:W-:Y:S01]  /*c540*/  IMAD R52, R3, R72.reuse, R52 ;  /* 0x0000004803347224 */ /* 0x080fe200078e0234 */
[----:B------:R-:W-:Y:S01]  /*c550*/  SHF.R.S32.HI R3, RZ, 0x18, R84 ;  /* 0x00000018ff037819 */ /* 0x000fe20000011454 */
[----:B------:R-:W-:Y:S01]  /*c560*/  IMAD R53, R2, R72, R53 ;  /* 0x0000004802357224 */ /* 0x000fe200078e0235 */
[----:B------:R-:W-:Y:S01]  /*c570*/  MOV R2, R80 ;  /* 0x0000005000027202 */ /* 0x000fe20000000f00 */
[----:B------:R-:W-:Y:S01]  /*c580*/  IMAD.SHL.U32 R82, R98, 0x100, RZ ;  /* 0x0000010062527824 */ /* 0x000fe200078e00ff */
[----:B------:R-:W-:Y:S01]  /*c590*/  I2IP.S8.S32.SAT R48, R48, R47, R49 ;  /* 0x0000002f30307239 */ /* 0x000fe20000001431 */
[----:B------:R-:W-:Y:S02]  /*c5a0*/  IMAD R54, R75, R72, R54 ;  /* 0x000000484b367224 */ /* 0x000fe400078e0236 */
[C---:B------:R-:W-:Y:S02]  /*c5b0*/  IMAD R56, R70.reuse, R61, RZ ;  /* 0x0000003d46387224 */ /* 0x040fe400078e02ff */
[----:B------:R-:W-:Y:S01]  /*c5c0*/  IMAD R61, R70, R66, RZ ;  /* 0x00000042463d7224 */ /* 0x000fe200078e02ff */
[----:B------:R-:W-:Y:S01]  /*c5d0*/  I2IP.S8.S32.SAT R66, R13, R12, R14 ;  /* 0x0000000c0d427239 */ /* 0x000fe2000000140e */
[-C--:B------:R-:W-:Y:S01]  /*c5e0*/  IMAD R55, R0, R72.reuse, R55 ;  /* 0x0000004800377224 */ /* 0x080fe200078e0237 */
[----:B------:R-:W-:Y:S01]  /*c5f0*/  SHF.R.S32.HI R0, RZ, 0x18, R82 ;  /* 0x00000018ff007819 */ /* 0x000fe20000011452 */
[-C--:B------:R-:W-:Y:S01]  /*c600*/  IMAD R56, R3, R72.reuse, R56 ;  /* 0x0000004803387224 */ /* 0x080fe200078e0238 */
[----:B------:R-:W-:Y:S01]  /*c610*/  I2IP.S8.S32.SAT R49, R54, R53, RZ ;  /* 0x0000003536317239 */ /* 0x000fe200000014ff */
[----:B------:R1:W-:Y:S01]  /*c620*/  STS.128 [R135+UR44+0xa400], R64 ;  /* 0x00a4004087007988 */ /* 0x0003e20008000c2c */
[----:B------:R-:W-:Y:S01]  /*c630*/  IMAD R58, R70, R63, RZ ;  /* 0x0000003f463a7224 */ /* 0x000fe200078e02ff */
[----:B------:R-:W-:Y:S01]  /*c640*/  SHF.R.S32.HI R3, RZ, 0x18, R76 ;  /* 0x00000018ff037819 */ /* 0x000fe2000001144c */
[-C--:B------:R-:W-:Y:S01]  /*c650*/  IMAD R57, R0, R72.reuse, R57 ;  /* 0x0000004800397224 */ /* 0x080fe200078e0239 */
[----:B------:R-:W-:Y:S01]  /*c660*/  I2IP.S8.S32.SAT R49, R52, R51, R49 ;  /* 0x0000003334317239 */ /* 0x000fe20000001431 */
[-C--:B------:R-:W-:Y:S02]  /*c670*/  IMAD R58, R97, R72.reuse, R58 ;  /* 0x00000048613a7224 */ /* 0x080fe400078e023a */
[-C--:B------:R-:W-:Y:S01]  /*c680*/  IMAD R59, R2, R72.reuse, R59 ;  /* 0x00000048023b7224 */ /* 0x080fe200078e023b */
[----:B------:R1:W-:Y:S01]  /*c690*/  STS.128 [R159+0xa400], R16 ;  /* 0x00a400109f007388 */ /* 0x0003e20000000c00 */
[-C--:B------:R-:W-:Y:S01]  /*c6a0*/  IMAD R60, R3, R72.reuse, R60 ;  /* 0x00000048033c7224 */ /* 0x080fe200078e023c */
[----:B------:R-:W-:Y:S01]  /*c6b0*/  I2IP.S8.S32.SAT R50, R58, R57, RZ ;  /* 0x000000393a327239 */ /* 0x000fe200000014ff */
[-C--:B------:R-:W-:Y:S02]  /*c6c0*/  IMAD R61, R4, R72.reuse, R61 ;  /* 0x00000048043d7224 */ /* 0x080fe400078e023d */
[----:B------:R-:W-:Y:S01]  /*c6d0*/  IMAD R62, R99, R72, R62 ;  /* 0x00000048633e7224 */ /* 0x000fe200078e023e */
[----:B------:R-:W-:Y:S02]  /*c6e0*/  I2IP.S8.S32.SAT R50, R56, R55, R50 ;  /* 0x0000003738327239 */ /* 0x000fe40000001432 */
[----:B------:R1:W-:Y:S02]  /*c6f0*/  STS.128 [R158+0xa400], R32 ;  /* 0x00a400209e007388 */ /* 0x0003e40000000c00 */
        /* <DEDUP_REMOVED lines=20> */
.L_x_158:
[----:B------:R-:W-:Y:S05]  /*c840*/  BSYNC.RECONVERGENT B0 ;  /* 0x0000000000007941 */ /* 0x000fea0003800200 */
.L_x_157:
[----:B------:R-:W-:Y:S01]  /*c850*/  R2UR UR5, R142 ;  /* 0x000000008e0572ca */ /* 0x000fe200000e0000 */
[----:B------:R-:W-:Y:S01]  /*c860*/  BAR.SYNC.DEFER_BLOCKING 0x1, 0x80 ;  /* 0x0042000000007b1d */ /* 0x000fe20000010000 */
[----:B------:R-:W-:Y:S01]  /*c870*/  R2UR UR4, R143 ;  /* 0x000000008f0472ca */ /* 0x000fe200000e0000 */
[----:B------:R-:W-:Y:S01]  /*c880*/  UISETP.NE.AND UP0, UPT, UR46, URZ, UPT ;  /* 0x000000ff2e00728c */ /* 0x000fe2000bf05270 */
[----:B------:R-:W-:Y:S02]  /*c890*/  ISETP.NE.AND P0, PT, R146, 0x2, PT ;  /* 0x000000029200780c */ /* 0x000fe40003f05270 */
[----:B------:R-:W-:Y:S02]  /*c8a0*/  ISETP.NE.AND P1, PT, R68, 0x2, PT ;  /* 0x000000024400780c */ /* 0x000fe40003f25270 */
[----:B------:R-:W-:Y:S02]  /*c8b0*/  SEL R0, RZ, 0x1, P0 ;  /* 0x00000001ff007807 */ /* 0x000fe40000000000 */
[----:B------:R-:W-:Y:S02]  /*c8c0*/  SEL R3, RZ, 0x1, P1 ;  /* 0x00000001ff037807 */ /* 0x000fe40000800000 */
[----:B------:R-:W-:Y:S01]  /*c8d0*/  LOP3.LUT R149, R149, R0, RZ, 0x3c, !PT ;  /* 0x0000000095957212 */ /* 0x000fe200078e3cff */
[----:B------:R-:W-:Y:S01]  /*c8e0*/  UIADD3 UR31, UPT, UPT, UR37, UR5, URZ ;  /* 0x00000005251f7290 */ /* 0x000fe2000fffe0ff */
[----:B------:R-:W-:Y:S01]  /*c8f0*/  LOP3.LUT R150, R150, R3, RZ, 0x3c, !PT ;  /* 0x0000000396967212 */ /* 0x000fe200078e3cff */
[----:B------:R-:W-:Y:S01]  /*c900*/  UIADD3 UR30, UPT, UPT, UR38, UR4, URZ ;  /* 0x00000004261e7290 */ /* 0x000fe2000fffe0ff */
[----:B------:R-:W-:Y:S02]  /*c910*/  SEL R146, R146, RZ, P0 ;  /* 0x000000ff92927207 */ /* 0x000fe40000000000 */
[----:B------:R-:W-:Y:S01]  /*c920*/  SEL R68, R68, RZ, P1 ;  /* 0x000000ff44447207 */ /* 0x000fe20000800000 */
[----:B------:R-:W-:Y:S01]  /*c930*/  UMOV UR36, UR59 ;  /* 0x0000003b00247c82 */ /* 0x000fe20008000000 */
[----:B------:R-:W-:Y:S07]  /*c940*/  BRA.U UP0, `(.L_x_159) ;  /* 0xffffff9900487547 */ /* 0x000fee000b83ffff */
[----:B------:R-:W-:Y:S05]  /*c950*/  EXIT ;  /* 0x000000000000794d */ /* 0x000fea0003800000 */
.L_x_25:
[----:B--2---:R2:W3:Y:S02]  /*c960*/  SYNCS.PHASECHK.TRANS64.TRYWAIT P0, [R3+URZ+0x200], R2 ;  /* 0x00020002030075a7 */ /* 0x0044e400080011ff */
[----:B---3--:R-:W-:Y:S05]  /*c970*/  @!P0 NANOSLEEP.SYNCS 0x989680 ;  /* 0x009896800000895d */ /* 0x008fea0003900000 */
[----:B------:R-:W3:Y:S02]  /*c980*/  @!P0 SYNCS.PHASECHK.TRANS64 P0, [R3+URZ+0x200], R2 ;  /* 0x00020002030085a7 */ /* 0x000ee400080010ff */
[----:B---3--:R-:W-:Y:S05]  /*c990*/  @!P0 BRA `(.L_x_25) ;  /* 0xfffffffc00f08947 */ /* 0x008fea000383ffff */
[----:B------:R-:W-:Y:S05]  /*c9a0*/  BRA `(.L_x_160) ;  /* 0xffffff5000a47947 */ /* 0x000fea000383ffff */
.L_x_28:
[----:B-1----:R-:W-:-:S07]  /*c9b0*/  MOV R0, UR33 ;  /* 0x0000002100007c02 */ /* 0x002fce0008000f00 */
.L_x_161:
[----:B-1----:R1:W2:Y:S02]  /*c9c0*/  SYNCS.PHASECHK.TRANS64.TRYWAIT P0, [R0+URZ+0xb0], R3 ;  /* 0x0000b003000075a7 */ /* 0x0022a400080011ff */
[----:B--2---:R-:W-:Y:S05]  /*c9d0*/  @!P0 NANOSLEEP.SYNCS 0x989680 ;  /* 0x009896800000895d */ /* 0x004fea0003900000 */
[----:B------:R-:W2:Y:S02]  /*c9e0*/  @!P0 SYNCS.PHASECHK.TRANS64 P0, [R0+URZ+0xb0], R3 ;  /* 0x0000b003000085a7 */ /* 0x000ea400080010ff */
[----:B--2---:R-:W-:Y:S05]  /*c9f0*/  @!P0 BRA `(.L_x_161) ;  /* 0xfffffffc00f08947 */ /* 0x004fea000383ffff */
[----:B------:R-:W-:Y:S05]  /*ca00*/  BRA `(.L_x_27) ;  /* 0xffffff5000f87947 */ /* 0x000fea000383ffff */
.L_x_35:
[----:B-1----:R-:W-:-:S07]  /*ca10*/  MOV R0, UR17 ;  /* 0x0000001100007c02 */ /* 0x002fce0008000f00 */
.L_x_162:
[----:B-1----:R1:W2:Y:S02]  /*ca20*/  SYNCS.PHASECHK.TRANS64.TRYWAIT P0, [R0+URZ+0xb0], R3 ;  /* 0x0000b003000075a7 */ /* 0x0022a400080011ff */
[----:B--2---:R-:W-:Y:S05]  /*ca30*/  @!P0 NANOSLEEP.SYNCS 0x989680 ;  /* 0x009896800000895d */ /* 0x004fea0003900000 */
[----:B------:R-:W2:Y:S02]  /*ca40*/  @!P0 SYNCS.PHASECHK.TRANS64 P0, [R0+URZ+0xb0], R3 ;  /* 0x0000b003000085a7 */ /* 0x000ea400080010ff */
[----:B--2---:R-:W-:Y:S05]  /*ca50*/  @!P0 BRA `(.L_x_162) ;  /* 0xfffffffc00f08947 */ /* 0x004fea000383ffff */
[----:B------:R-:W-:Y:S05]  /*ca60*/  BRA `(.L_x_34) ;  /* 0xffffff5400b87947 */ /* 0x000fea000383ffff */
.L_x_40:
[----:B-1----:R1:W2:Y:S02]  /*ca70*/  SYNCS.PHASECHK.TRANS64.TRYWAIT P0, [R3+URZ+0x1b0], R0 ;  /* 0x0001b000030075a7 */ /* 0x0022a400080011ff */
[----:B--2---:R-:W-:Y:S05]  /*ca80*/  @!P0 NANOSLEEP.SYNCS 0x989680 ;  /* 0x009896800000895d */ /* 0x004fea0003900000 */
[----:B------:R-:W2:Y:S02]  /*ca90*/  @!P0 SYNCS.PHASECHK.TRANS64 P0, [R3+URZ+0x1b0], R0 ;  /* 0x0001b000030085a7 */ /* 0x000ea400080010ff */
[----:B--2---:R-:W-:Y:S05]  /*caa0*/  @!P0 BRA `(.L_x_40) ;  /* 0xfffffffc00f08947 */ /* 0x004fea000383ffff */
[----:B------:R-:W-:Y:S05]  /*cab0*/  BRA `(.L_x_163) ;  /* 0xffffff5800607947 */ /* 0x000fea000383ffff */
.L_x_44:
[----:B-1----:R-:W-:-:S07]  /*cac0*/  MOV R0, UR4 ;  /* 0x0000000400007c02 */ /* 0x002fce0008000f00 */
.L_x_164:
[----:B-1----:R1:W2:Y:S02]  /*cad0*/  SYNCS.PHASECHK.TRANS64.TRYWAIT P0, [R0+URZ], R3 ;  /* 0x00000003000075a7 */ /* 0x0022a400080011ff */
[----:B--2---:R-:W-:Y:S05]  /*cae0*/  @!P0 NANOSLEEP.SYNCS 0x989680 ;  /* 0x009896800000895d */ /* 0x004fea0003900000 */
[----:B------:R-:W2:Y:S02]  /*caf0*/  @!P0 SYNCS.PHASECHK.TRANS64 P0, [R0+URZ], R3 ;  /* 0x00000003000085a7 */ /* 0x000ea400080010ff */
[----:B--2---:R-:W-:Y:S05]  /*cb00*/  @!P0 BRA `(.L_x_164) ;  /* 0xfffffffc00f08947 */ /* 0x004fea000383ffff */
[----:B------:R-:W-:Y:S05]  /*cb10*/  BRA `(.L_x_165) ;  /* 0xffffff60000c7947 */ /* 0x000fea000383ffff */
.L_x_45:
[----:B------:R-:W-:-:S07]  /*cb20*/  MOV R0, UR5 ;  /* 0x0000000500007c02 */ /* 0x000fce0008000f00 */
.L_x_166:
[----:B-1----:R1:W2:Y:S02]  /*cb30*/  SYNCS.PHASECHK.TRANS64.TRYWAIT P0, [R0+URZ], R3 ;  /* 0x00000003000075a7 */ /* 0x0022a400080011ff */
[----:B--2---:R-:W-:Y:S05]  /*cb40*/  @!P0 NANOSLEEP.SYNCS 0x989680 ;  /* 0x009896800000895d */ /* 0x004fea0003900000 */
[----:B------:R-:W2:Y:S02]  /*cb50*/  @!P0 SYNCS.PHASECHK.TRANS64 P0, [R0+URZ], R3 ;  /* 0x00000003000085a7 */ /* 0x000ea400080010ff */
[----:B--2---:R-:W-:Y:S05]  /*cb60*/  @!P0 BRA `(.L_x_166) ;  /* 0xfffffffc00f08947 */ /* 0x004fea000383ffff */
[----:B------:R-:W-:Y:S05]  /*cb70*/  BRA `(.L_x_167) ;  /* 0xffffff6000187947 */ /* 0x000fea000383ffff */
.L_x_46:
[----:B------:R-:W-:-:S07]  /*cb80*/  MOV R0, UR5 ;  /* 0x0000000500007c02 */ /* 0x000fce0008000f00 */
.L_x_168:
[----:B-1----:R1:W2:Y:S02]  /*cb90*/  SYNCS.PHASECHK.TRANS64.TRYWAIT P0, [R0+URZ], R3 ;  /* 0x00000003000075a7 */ /* 0x0022a400080011ff */
[----:B--2---:R-:W-:Y:S05]  /*cba0*/  @!P0 NANOSLEEP.SYNCS 0x989680 ;  /* 0x009896800000895d */ /* 0x004fea0003900000 */
[----:B------:R-:W2:Y:S02]  /*cbb0*/  @!P0 SYNCS.PHASECHK.TRANS64 P0, [R0+URZ], R3 ;  /* 0x00000003000085a7 */ /* 0x000ea400080010ff */
[----:B--2---:R-:W-:Y:S05]  /*cbc0*/  @!P0 BRA `(.L_x_168) ;  /* 0xfffffffc00f08947 */ /* 0x004fea000383ffff */
[----:B------:R-:W-:Y:S05]  /*cbd0*/  BRA `(.L_x_169) ;  /* 0xffffff6000247947 */ /* 0x000fea000383ffff */
.L_x_47:
[----:B------:R-:W-:-:S07]  /*cbe0*/  MOV R0, UR5 ;  /* 0x0000000500007c02 */ /* 0x000fce0008000f00 */
.L_x_170:
[----:B-1----:R1:W2:Y:S02]  /*cbf0*/  SYNCS.PHASECHK.TRANS64.TRYWAIT P0, [R0+URZ], R3 ;  /* 0x00000003000075a7 */ /* 0x0022a400080011ff */
[----:B--2---:R-:W-:Y:S05]  /*cc00*/  @!P0 NANOSLEEP.SYNCS 0x989680 ;  /* 0x009896800000895d */ /* 0x004fea0003900000 */
[----:B------:R-:W2:Y:S02]  /*cc10*/  @!P0 SYNCS.PHASECHK.TRANS64 P0, [R0+URZ], R3 ;  /* 0x00000003000085a7 */ /* 0x000ea400080010ff */
[----:B--2---:R-:W-:Y:S05]  /*cc20*/  @!P0 BRA `(.L_x_170) ;  /* 0xfffffffc00f08947 */ /* 0x004fea000383ffff */
[----:B------:R-:W-:Y:S05]  /*cc30*/  BRA `(.L_x_171) ;  /* 0xffffff6000307947 */ /* 0x000fea000383ffff */
.L_x_48:
[----:B------:R-:W-:-:S07]  /*cc40*/  MOV R0, UR5 ;  /* 0x0000000500007c02 */ /* 0x000fce0008000f00 */
.L_x_172:
[----:B-1----:R1:W2:Y:S02]  /*cc50*/  SYNCS.PHASECHK.TRANS64.TRYWAIT P0, [R0+URZ], R3 ;  /* 0x00000003000075a7 */ /* 0x0022a400080011ff */
[----:B--2---:R-:W-:Y:S05]  /*cc60*/  @!P0 NANOSLEEP.SYNCS 0x989680 ;  /* 0x009896800000895d */ /* 0x004fea0003900000 */
[----:B------:R-:W2:Y:S02]  /*cc70*/  @!P0 SYNCS.PHASECHK.TRANS64 P0, [R0+URZ], R3 ;  /* 0x00000003000085a7 */ /* 0x000ea400080010ff */
[----:B--2---:R-:W-:Y:S05]  /*cc80*/  @!P0 BRA `(.L_x_172) ;  /* 0xfffffffc00f08947 */ /* 0x004fea000383ffff */
[----:B------:R-:W-:Y:S05]  /*cc90*/  BRA `(.L_x_173) ;  /* 0xffffff60003c7947 */ /* 0x000fea000383ffff */
.L_x_49:
[----:B------:R-:W-:-:S07]  /*cca0*/  MOV R0, UR5 ;  /* 0x0000000500007c02 */ /* 0x000fce0008000f00 */
.L_x_174:
[----:B-1----:R1:W2:Y:S02]  /*ccb0*/  SYNCS.PHASECHK.TRANS64.TRYWAIT P0, [R0+URZ], R3 ;  /* 0x00000003000075a7 */ /* 0x0022a400080011ff */
[----:B--2---:R-:W-:Y:S05]  /*ccc0*/  @!P0 NANOSLEEP.SYNCS 0x989680 ;  /* 0x009896800000895d */ /* 0x004fea0003900000 */
[----:B------:R-:W2:Y:S02]  /*ccd0*/  @!P0 SYNCS.PHASECHK.TRANS64 P0, [R0+URZ], R3 ;  /* 0x00000003000085a7 */ /* 0x000ea400080010ff */
[----:B--2---:R-:W-:Y:S05]  /*cce0*/  @!P0 BRA `(.L_x_174) ;  /* 0xfffffffc00f08947 */ /* 0x004fea000383ffff */
[----:B------:R-:W-:Y:S05]  /*ccf0*/  BRA `(.L_x_175) ;  /* 0xffffff6000487947 */ /* 0x000fea000383ffff */
.L_x_50:
[----:B------:R-:W-:-:S07]  /*cd00*/  MOV R0, UR5 ;  /* 0x0000000500007c02 */ /* 0x000fce0008000f00 */
.L_x_176:
[----:B-1----:R1:W2:Y:S02]  /*cd10*/  SYNCS.PHASECHK.TRANS64.TRYWAIT P0, [R0+URZ], R3 ;  /* 0x00000003000075a7 */ /* 0x0022a400080011ff */
[----:B--2---:R-:W-:Y:S05]  /*cd20*/  @!P0 NANOSLEEP.SYNCS 0x989680 ;  /* 0x009896800000895d */ /* 0x004fea0003900000 */
[----:B------:R-:W2:Y:S02]  /*cd30*/  @!P0 SYNCS.PHASECHK.TRANS64 P0, [R0+URZ], R3 ;  /* 0x00000003000085a7 */ /* 0x000ea400080010ff */
[----:B--2---:R-:W-:Y:S05]  /*cd40*/  @!P0 BRA `(.L_x_176) ;  /* 0xfffffffc00f08947 */ /* 0x004fea000383ffff */
[----:B------:R-:W-:Y:S05]  /*cd50*/  BRA `(.L_x_177) ;  /* 0xffffff6000547947 */ /* 0x000fea000383ffff */
.L_x_51:
[----:B------:R-:W-:-:S07]  /*cd60*/  MOV R0, UR5 ;  /* 0x0000000500007c02 */ /* 0x000fce0008000f00 */
.L_x_178:
[----:B-1----:R1:W2:Y:S02]  /*cd70*/  SYNCS.PHASECHK.TRANS64.TRYWAIT P0, [R0+URZ], R3 ;  /* 0x00000003000075a7 */ /* 0x0022a400080011ff */
[----:B--2---:R-:W-:Y:S05]  /*cd80*/  @!P0 NANOSLEEP.SYNCS 0x989680 ;  /* 0x009896800000895d */ /* 0x004fea0003900000 */
[----:B------:R-:W2:Y:S02]  /*cd90*/  @!P0 SYNCS.PHASECHK.TRANS64 P0, [R0+URZ], R3 ;  /* 0x00000003000085a7 */ /* 0x000ea400080010ff */
[----:B--2---:R-:W-:Y:S05]  /*cda0*/  @!P0 BRA `(.L_x_178) ;  /* 0xfffffffc00f08947 */ /* 0x004fea000383ffff */
[----:B------:R-:W-:Y:S05]  /*cdb0*/  BRA `(.L_x_179) ;  /* 0xffffff6000607947 */ /* 0x000fea000383ffff */
.L_x_52:
[----:B------:R-:W-:-:S07]  /*cdc0*/  MOV R0, UR5 ;  /* 0x0000000500007c02 */ /* 0x000fce0008000f00 */
.L_x_180:
[----:B-1----:R1:W2:Y:S02]  /*cdd0*/  SYNCS.PHASECHK.TRANS64.TRYWAIT P0, [R0+URZ], R3 ;  /* 0x00000003000075a7 */ /* 0x0022a400080011ff */
[----:B--2---:R-:W-:Y:S05]  /*cde0*/  @!P0 NANOSLEEP.SYNCS 0x989680 ;  /* 0x009896800000895d */ /* 0x004fea0003900000 */
[----:B------:R-:W2:Y:S02]  /*cdf0*/  @!P0 SYNCS.PHASECHK.TRANS64 P0, [R0+URZ], R3 ;  /* 0x00000003000085a7 */ /* 0x000ea400080010ff */
[----:B--2---:R-:W-:Y:S05]  /*ce00*/  @!P0 BRA `(.L_x_180) ;  /* 0xfffffffc00f08947 */ /* 0x004fea000383ffff */
[----:B------:R-:W-:Y:S05]  /*ce10*/  BRA `(.L_x_181) ;  /* 0xffffff60006c7947 */ /* 0x000fea000383ffff */
.L_x_53:
[----:B------:R-:W-:-:S07]  /*ce20*/  MOV R0, UR5 ;  /* 0x0000000500007c02 */ /* 0x000fce0008000f00 */
.L_x_182:
[----:B-1----:R1:W2:Y:S02]  /*ce30*/  SYNCS.PHASECHK.TRANS64.TRYWAIT P0, [R0+URZ], R3 ;  /* 0x00000003000075a7 */ /* 0x0022a400080011ff */
[----:B--2---:R-:W-:Y:S05]  /*ce40*/  @!P0 NANOSLEEP.SYNCS 0x989680 ;  /* 0x009896800000895d */ /* 0x004fea0003900000 */
[----:B------:R-:W2:Y:S02]  /*ce50*/  @!P0 SYNCS.PHASECHK.TRANS64 P0, [R0+URZ], R3 ;  /* 0x00000003000085a7 */ /* 0x000ea400080010ff */
[----:B--2---:R-:W-:Y:S05]  /*ce60*/  @!P0 BRA `(.L_x_182) ;  /* 0xfffffffc00f08947 */ /* 0x004fea000383ffff */
[----:B------:R-:W-:Y:S05]  /*ce70*/  BRA `(.L_x_183) ;  /* 0xffffff6000787947 */ /* 0x000fea000383ffff */
.L_x_54:
[----:B------:R-:W-:-:S07]  /*ce80*/  MOV R0, UR5 ;  /* 0x0000000500007c02 */ /* 0x000fce0008000f00 */
.L_x_184:
[----:B-1----:R1:W2:Y:S02]  /*ce90*/  SYNCS.PHASECHK.TRANS64.TRYWAIT P0, [R0+URZ], R3 ;  /* 0x00000003000075a7 */ /* 0x0022a400080011ff */
[----:B--2---:R-:W-:Y:S05]  /*cea0*/  @!P0 NANOSLEEP.SYNCS 0x989680 ;  /* 0x009896800000895d */ /* 0x004fea0003900000 */
[----:B------:R-:W2:Y:S02]  /*ceb0*/  @!P0 SYNCS.PHASECHK.TRANS64 P0, [R0+URZ], R3 ;  /* 0x00000003000085a7 */ /* 0x000ea400080010ff */
[----:B--2---:R-:W-:Y:S05]  /*cec0*/  @!P0 BRA `(.L_x_184) ;  /* 0xfffffffc00f08947 */ /* 0x004fea000383ffff */
[----:B------:R-:W-:Y:S05]  /*ced0*/  BRA `(.L_x_185) ;  /* 0xffffff6000847947 */ /* 0x000fea000383ffff */
.L_x_55:
[----:B------:R-:W-:-:S07]  /*cee0*/  MOV R0, UR5 ;  /* 0x0000000500007c02 */ /* 0x000fce0008000f00 */
.L_x_186:
[----:B-1----:R1:W2:Y:S02]  /*cef0*/  SYNCS.PHASECHK.TRANS64.TRYWAIT P0, [R0+URZ], R3 ;  /* 0x00000003000075a7 */ /* 0x0022a400080011ff */
[----:B--2---:R-:W-:Y:S05]  /*cf00*/  @!P0 NANOSLEEP.SYNCS 0x989680 ;  /* 0x009896800000895d */ /* 0x004fea0003900000 */
[----:B------:R-:W2:Y:S02]  /*cf10*/  @!P0 SYNCS.PHASECHK.TRANS64 P0, [R0+URZ], R3 ;  /* 0x00000003000085a7 */ /* 0x000ea400080010ff */
[----:B--2---:R-:W-:Y:S05]  /*cf20*/  @!P0 BRA `(.L_x_186) ;  /* 0xfffffffc00f08947 */ /* 0x004fea000383ffff */
[----:B------:R-:W-:Y:S05]  /*cf30*/  BRA `(.L_x_187) ;  /* 0xffffff6000907947 */ /* 0x000fea000383ffff */
.L_x_56:
[----:B------:R-:W-:-:S07]  /*cf40*/  MOV R0, UR5 ;  /* 0x0000000500007c02 */ /* 0x000fce0008000f00 */
.L_x_188:
[----:B-1----:R1:W2:Y:S02]  /*cf50*/  SYNCS.PHASECHK.TRANS64.TRYWAIT P0, [R0+URZ], R3 ;  /* 0x00000003000075a7 */ /* 0x0022a400080011ff */
[----:B--2---:R-:W-:Y:S05]  /*cf60*/  @!P0 NANOSLEEP.SYNCS 0x989680 ;  /* 0x009896800000895d */ /* 0x004fea0003900000 */
[----:B------:R-:W2:Y:S02]  /*cf70*/  @!P0 SYNCS.PHASECHK.TRANS64 P0, [R0+URZ], R3 ;  /* 0x00000003000085a7 */ /* 0x000ea400080010ff */
[----:B--2---:R-:W-:Y:S05]  /*cf80*/  @!P0 BRA `(.L_x_188) ;  /* 0xfffffffc00f08947 */ /* 0x004fea000383ffff */
[----:B------:R-:W-:Y:S05]  /*cf90*/  BRA `(.L_x_189) ;  /* 0xffffff60009c7947 */ /* 0x000fea000383ffff */
.L_x_57:
[----:B------:R-:W-:-:S07]  /*cfa0*/  MOV R0, UR5 ;  /* 0x0000000500007c02 */ /* 0x000fce0008000f00 */
.L_x_190:
[----:B-1----:R1:W2:Y:S02]  /*cfb0*/  SYNCS.PHASECHK.TRANS64.TRYWAIT P0, [R0+URZ], R3 ;  /* 0x00000003000075a7 */ /* 0x0022a400080011ff */
[----:B--2---:R-:W-:Y:S05]  /*cfc0*/  @!P0 NANOSLEEP.SYNCS 0x989680 ;  /* 0x009896800000895d */ /* 0x004fea0003900000 */
[----:B------:R-:W2:Y:S02]  /*cfd0*/  @!P0 SYNCS.PHASECHK.TRANS64 P0, [R0+URZ], R3 ;  /* 0x00000003000085a7 */ /* 0x000ea400080010ff */
[----:B--2---:R-:W-:Y:S05]  /*cfe0*/  @!P0 BRA `(.L_x_190) ;  /* 0xfffffffc00f08947 */ /* 0x004fea000383ffff */
[----:B------:R-:W-:Y:S05]  /*cff0*/  BRA `(.L_x_191) ;  /* 0xffffff6000a87947 */ /* 0x000fea000383ffff */
.L_x_58:
[----:B------:R-:W-:-:S07]  /*d000*/  MOV R0, UR5 ;  /* 0x0000000500007c02 */ /* 0x000fce0008000f00 */
.L_x_192:
[----:B-1----:R1:W2:Y:S02]  /*d010*/  SYNCS.PHASECHK.TRANS64.TRYWAIT P0, [R0+URZ], R3 ;  /* 0x00000003000075a7 */ /* 0x0022a400080011ff */
[----:B--2---:R-:W-:Y:S05]  /*d020*/  @!P0 NANOSLEEP.SYNCS 0x989680 ;  /* 0x009896800000895d */ /* 0x004fea0003900000 */
[----:B------:R-:W2:Y:S02]  /*d030*/  @!P0 SYNCS.PHASECHK.TRANS64 P0, [R0+URZ], R3 ;  /* 0x00000003000085a7 */ /* 0x000ea400080010ff */
[----:B--2---:R-:W-:Y:S05]  /*d040*/  @!P0 BRA `(.L_x_192) ;  /* 0xfffffffc00f08947 */ /* 0x004fea000383ffff */
[----:B------:R-:W-:Y:S05]  /*d050*/  BRA `(.L_x_193) ;  /* 0xffffff6000b47947 */ /* 0x000fea000383ffff */
.L_x_59:
[----:B------:R-:W-:-:S07]  /*d060*/  MOV R0, UR5 ;  /* 0x0000000500007c02 */ /* 0x000fce0008000f00 */
.L_x_194:
[----:B-1----:R1:W2:Y:S02]  /*d070*/  SYNCS.PHASECHK.TRANS64.TRYWAIT P0, [R0+URZ], R3 ;  /* 0x00000003000075a7 */ /* 0x0022a400080011ff */
[----:B--2---:R-:W-:Y:S05]  /*d080*/  @!P0 NANOSLEEP.SYNCS 0x989680 ;  /* 0x009896800000895d */ /* 0x004fea0003900000 */
[----:B------:R-:W2:Y:S02]  /*d090*/  @!P0 SYNCS.PHASECHK.TRANS64 P0, [R0+URZ], R3 ;  /* 0x00000003000085a7 */ /* 0x000ea400080010ff */
[----:B--2---:R-:W-:Y:S05]  /*d0a0*/  @!P0 BRA `(.L_x_194) ;  /* 0xfffffffc00f08947 */ /* 0x004fea000383ffff */
[----:B------:R-:W-:Y:S05]  /*d0b0*/  BRA `(.L_x_195) ;  /* 0xffffff6000c07947 */ /* 0x000fea000383ffff */
.L_x_60:
[----:B------:R-:W-:-:S07]  /*d0c0*/  MOV R0, UR5 ;  /* 0x0000000500007c02 */ /* 0x000fce0008000f00 */
.L_x_196:
[----:B-1----:R1:W2:Y:S02]  /*d0d0*/  SYNCS.PHASECHK.TRANS64.TRYWAIT P0, [R0+URZ], R3 ;  /* 0x00000003000075a7 */ /* 0x0022a400080011ff */
[----:B--2---:R-:W-:Y:S05]  /*d0e0*/  @!P0 NANOSLEEP.SYNCS 0x989680 ;  /* 0x009896800000895d */ /* 0x004fea0003900000 */
[----:B------:R-:W2:Y:S02]  /*d0f0*/  @!P0 SYNCS.PHASECHK.TRANS64 P0, [R0+URZ], R3 ;  /* 0x00000003000085a7 */ /* 0x000ea400080010ff */
[----:B--2---:R-:W-:Y:S05]  /*d100*/  @!P0 BRA `(.L_x_196) ;  /* 0xfffffffc00f08947 */ /* 0x004fea000383ffff */
[----:B------:R-:W-:Y:S05]  /*d110*/  BRA `(.L_x_197) ;  /* 0xffffff6000cc7947 */ /* 0x000fea000383ffff */
.L_x_61:
[----:B------:R-:W-:-:S07]  /*d120*/  MOV R0, UR5 ;  /* 0x0000000500007c02 */ /* 0x000fce0008000f00 */
.L_x_198:
[----:B-1----:R1:W2:Y:S02]  /*d130*/  SYNCS.PHASECHK.TRANS64.TRYWAIT P0, [R0+URZ], R3 ;  /* 0x00000003000075a7 */ /* 0x0022a400080011ff */
[----:B--2---:R-:W-:Y:S05]  /*d140*/  @!P0 NANOSLEEP.SYNCS 0x989680 ;  /* 0x009896800000895d */ /* 0x004fea0003900000 */
[----:B------:R-:W2:Y:S02]  /*d150*/  @!P0 SYNCS.PHASECHK.TRANS64 P0, [R0+URZ], R3 ;  /* 0x00000003000085a7 */ /* 0x000ea400080010ff */
[----:B--2---:R-:W-:Y:S05]  /*d160*/  @!P0 BRA `(.L_x_198) ;  /* 0xfffffffc00f08947 */ /* 0x004fea000383ffff */
[----:B------:R-:W-:Y:S05]  /*d170*/  BRA `(.L_x_199) ;  /* 0xffffff6000d87947 */ /* 0x000fea000383ffff */
.L_x_62:
[----:B------:R-:W-:-:S07]  /*d180*/  MOV R0, UR5 ;  /* 0x0000000500007c02 */ /* 0x000fce0008000f00 */
.L_x_200:
[----:B-1----:R1:W2:Y:S02]  /*d190*/  SYNCS.PHASECHK.TRANS64.TRYWAIT P0, [R0+URZ], R3 ;  /* 0x00000003000075a7 */ /* 0x0022a400080011ff */
[----:B--2---:R-:W-:Y:S05]  /*d1a0*/  @!P0 NANOSLEEP.SYNCS 0x989680 ;  /* 0x009896800000895d */ /* 0x004fea0003900000 */
[----:B------:R-:W2:Y:S02]  /*d1b0*/  @!P0 SYNCS.PHASECHK.TRANS64 P0, [R0+URZ], R3 ;  /* 0x00000003000085a7 */ /* 0x000ea400080010ff */
[----:B--2---:R-:W-:Y:S05]  /*d1c0*/  @!P0 BRA `(.L_x_200) ;  /* 0xfffffffc00f08947 */ /* 0x004fea000383ffff */
[----:B------:R-:W-:Y:S05]  /*d1d0*/  BRA `(.L_x_201) ;  /* 0xffffff6000e47947 */ /* 0x000fea000383ffff */
.L_x_63:
[----:B------:R-:W-:-:S07]  /*d1e0*/  MOV R0, UR5 ;  /* 0x0000000500007c02 */ /* 0x000fce0008000f00 */
.L_x_202:
[----:B-1----:R1:W2:Y:S02]  /*d1f0*/  SYNCS.PHASECHK.TRANS64.TRYWAIT P0, [R0+URZ], R3 ;  /* 0x00000003000075a7 */ /* 0x0022a400080011ff */
[----:B--2---:R-:W-:Y:S05]  /*d200*/  @!P0 NANOSLEEP.SYNCS 0x989680 ;  /* 0x009896800000895d */ /* 0x004fea0003900000 */
[----:B------:R-:W2:Y:S02]  /*d210*/  @!P0 SYNCS.PHASECHK.TRANS64 P0, [R0+URZ], R3 ;  /* 0x00000003000085a7 */ /* 0x000ea400080010ff */
[----:B--2---:R-:W-:Y:S05]  /*d220*/  @!P0 BRA `(.L_x_202) ;  /* 0xfffffffc00f08947 */ /* 0x004fea000383ffff */
[----:B------:R-:W-:Y:S05]  /*d230*/  BRA `(.L_x_203) ;  /* 0xffffff6000f07947 */ /* 0x000fea000383ffff */
.L_x_64:
[----:B------:R-:W-:-:S07]  /*d240*/  MOV R0, UR5 ;  /* 0x0000000500007c02 */ /* 0x000fce0008000f00 */
.L_x_204:
[----:B-1----:R1:W2:Y:S02]  /*d250*/  SYNCS.PHASECHK.TRANS64.TRYWAIT P0, [R0+URZ], R3 ;  /* 0x00000003000075a7 */ /* 0x0022a400080011ff */
[----:B--2---:R-:W-:Y:S05]  /*d260*/  @!P0 NANOSLEEP.SYNCS 0x989680 ;  /* 0x009896800000895d */ /* 0x004fea0003900000 */
[----:B------:R-:W2:Y:S02]  /*d270*/  @!P0 SYNCS.PHASECHK.TRANS64 P0, [R0+URZ], R3 ;  /* 0x00000003000085a7 */ /* 0x000ea400080010ff */
[----:B--2---:R-:W-:Y:S05]  /*d280*/  @!P0 BRA `(.L_x_204) ;  /* 0xfffffffc00f08947 */ /* 0x004fea000383ffff */
[----:B------:R-:W-:Y:S05]  /*d290*/  BRA `(.L_x_205) ;  /* 0xffffff6000fc7947 */ /* 0x000fea000383ffff */
.L_x_67:
[----:B--2---:R2:W3:Y:S02]  /*d2a0*/  SYNCS.PHASECHK.TRANS64.TRYWAIT P0, [R0+URZ+0x1f0], R5 ;  /* 0x0001f005000075a7 */ /* 0x0044e400080011ff */
[----:B---3--:R-:W-:Y:S05]  /*d2b0*/  @!P0 NANOSLEEP.SYNCS 0x989680 ;  /* 0x009896800000895d */ /* 0x008fea0003900000 */
[----:B------:R-:W3:Y:S02]  /*d2c0*/  @!P0 SYNCS.PHASECHK.TRANS64 P0, [R0+URZ+0x1f0], R5 ;  /* 0x0001f005000085a7 */ /* 0x000ee400080010ff */
[----:B---3--:R-:W-:Y:S05]  /*d2d0*/  @!P0 BRA `(.L_x_67) ;  /* 0xfffffffc00f08947 */ /* 0x008fea000383ffff */
[----:B------:R-:W-:Y:S05]  /*d2e0*/  BRA `(.L_x_206) ;  /* 0xffffff6400587947 */ /* 0x000fea000383ffff */
.L_x_68:
[----:B------:R-:W-:-:S07]  /*d2f0*/  MOV R0, UR4 ;  /* 0x0000000400007c02 */ /* 0x000fce0008000f00 */
.L_x_207:
[----:B--2---:R2:W3:Y:S02]  /*d300*/  SYNCS.PHASECHK.TRANS64.TRYWAIT P0, [R0+URZ+0x1c0], R7 ;  /* 0x0001c007000075a7 */ /* 0x0044e400080011ff */
[----:B---3--:R-:W-:Y:S05]  /*d310*/  @!P0 NANOSLEEP.SYNCS 0x989680 ;  /* 0x009896800000895d */ /* 0x008fea0003900000 */
[----:B------:R-:W3:Y:S02]  /*d320*/  @!P0 SYNCS.PHASECHK.TRANS64 P0, [R0+URZ+0x1c0], R7 ;  /* 0x0001c007000085a7 */ /* 0x000ee400080010ff */
[----:B---3--:R-:W-:Y:S05]  /*d330*/  @!P0 BRA `(.L_x_207) ;  /* 0xfffffffc00f08947 */ /* 0x008fea000383ffff */
[----:B------:R-:W-:Y:S05]  /*d340*/  BRA `(.L_x_208) ;  /* 0xffffff6400687947 */ /* 0x000fea000383ffff */
.L_x_69:
[----:B--2---:R2:W3:Y:S02]  /*d350*/  SYNCS.PHASECHK.TRANS64.TRYWAIT P1, [R0+URZ+0x1b0], R5 ;  /* 0x0001b005000075a7 */ /* 0x0044e400080211ff */
[----:B---3--:R-:W-:Y:S05]  /*d360*/  @!P1 NANOSLEEP.SYNCS 0x989680 ;  /* 0x009896800000995d */ /* 0x008fea0003900000 */
[----:B------:R-:W3:Y:S02]  /*d370*/  @!P1 SYNCS.PHASECHK.TRANS64 P1, [R0+URZ+0x1b0], R5 ;  /* 0x0001b005000095a7 */ /* 0x000ee400080210ff */
[----:B---3--:R-:W-:Y:S05]  /*d380*/  @!P1 BRA `(.L_x_69) ;  /* 0xfffffffc00f09947 */ /* 0x008fea000383ffff */
[----:B------:R-:W-:Y:S05]  /*d390*/  BRA `(.L_x_209) ;  /* 0xffffff6400987947 */ /* 0x000fea000383ffff */
.L_x_72:
[----:B------:R-:W-:-:S07]  /*d3a0*/  MOV R0, UR4 ;  /* 0x0000000400007c02 */ /* 0x000fce0008000f00 */
.L_x_210:
[----:B--2---:R2:W3:Y:S02]  /*d3b0*/  SYNCS.PHASECHK.TRANS64.TRYWAIT P0, [R0+URZ+0x1c0], R3 ;  /* 0x0001c003000075a7 */ /* 0x0044e400080011ff */
[----:B---3--:R-:W-:Y:S05]  /*d3c0*/  @!P0 NANOSLEEP.SYNCS 0x989680 ;  /* 0x009896800000895d */ /* 0x008fea0003900000 */
[----:B------:R-:W3:Y:S02]  /*d3d0*/  @!P0 SYNCS.PHASECHK.TRANS64 P0, [R0+URZ+0x1c0], R3 ;  /* 0x0001c003000085a7 */ /* 0x000ee400080010ff */
[----:B---3--:R-:W-:Y:S05]  /*d3e0*/  @!P0 BRA `(.L_x_210) ;  /* 0xfffffffc00f08947 */ /* 0x008fea000383ffff */
[----:B------:R-:W-:Y:S05]  /*d3f0*/  BRA `(.L_x_71) ;  /* 0xffffff6400ec7947 */ /* 0x000fea000383ffff */
.L_x_81:
[----:B--2---:R-:W-:-:S04]  /*d400*/  MOV R5, UR5 ;  /* 0x0000000500057c02 */ /* 0x004fc80008000f00 */
[----:B------:R2:W3:Y:S03]  /*d410*/  SYNCS.PHASECHK.TRANS64.TRYWAIT P0, [R5+URZ+0x8], R6 ;  /* 0x00000806050075a7 */ /* 0x0004e600080011ff */
[----:B---3--:R-:W-:Y:S05]  /*d420*/  @!P0 NANOSLEEP.SYNCS 0x989680 ;  /* 0x009896800000895d */ /* 0x008fea0003900000 */
[----:B------:R-:W3:Y:S02]  /*d430*/  @!P0 SYNCS.PHASECHK.TRANS64 P0, [R5+URZ+0x8], R6 ;  /* 0x00000806050085a7 */ /* 0x000ee400080010ff */
[----:B---3--:R-:W-:Y:S05]  /*d440*/  @!P0 BRA `(.L_x_81) ;  /* 0xfffffffc00ec8947 */ /* 0x008fea000383ffff */
[----:B------:R-:W-:Y:S05]  /*d450*/  BRA `(.L_x_80) ;  /* 0xffffff6800a07947 */ /* 0x000fea000383ffff */
.L_x_83:
[----:B------:R-:W-:Y:S01]  /*d460*/  BSSY B0, `(.L_x_211) ;  /* 0x0000006000007945 */ /* 0x000fe20003800000 */
[----:B------:R-:W-:-:S07]  /*d470*/  MOV R15, 0xffffffff ;  /* 0xffffffff000f7802 */ /* 0x000fce0000000f00 */
[----:B-12--5:R-:W-:Y:S05]  /*d480*/  WARPSYNC.COLLECTIVE R15, `(.L_x_212) ;  /* 0x000000000f0c7348 */ /* 0x026fea0003c00000 */
[----:B------:R-:W-:Y:S02]  /*d490*/  ELECT P6, UR79, PT ;  /* 0x00000000004f782f */ /* 0x000fe400038c0000 */
[----:B------:R-:W-:Y:S01]  /*d4a0*/  MOV R14, UR79 ;  /* 0x0000004f000e7c02 */ /* 0x000fe20008000f00 */
[----:B-12--5:R-:W-:Y:S10]  /*d4b0*/  ENDCOLLECTIVE ;  /* 0x000000000000791b */ /* 0x026ff40003800000 */
.L_x_212:
[----:B------:R-:W-:Y:S05]  /*d4c0*/  BSYNC B0 ;  /* 0x0000000000007941 */ /* 0x000fea0003800000 */
.L_x_211:
[----:B------:R-:W-:Y:S01]  /*d4d0*/  PLOP3.LUT P0, PT, P6, PT, PT, 0x80, 0x8 ;  /* 0x000000000008781c */ /* 0x000fe2000370f070 */
[----:B------:R-:W-:-:S12]  /*d4e0*/  BRA `(.L_x_213) ;  /* 0xffffff6800cc7947 */ /* 0x000fd8000383ffff */
.L_x_85:
[----:B--2---:R-:W-:-:S04]  /*d4f0*/  MOV R3, UR5 ;  /* 0x0000000500037c02 */ /* 0x004fc80008000f00 */
[----:B------:R2:W3:Y:S03]  /*d500*/  SYNCS.PHASECHK.TRANS64.TRYWAIT P0, [R3+URZ+0x8], R4 ;  /* 0x00000804030075a7 */ /* 0x0004e600080011ff */
[----:B---3--:R-:W-:Y:S05]  /*d510*/  @!P0 NANOSLEEP.SYNCS 0x989680 ;  /* 0x009896800000895d */ /* 0x008fea0003900000 */
[----:B------:R-:W3:Y:S02]  /*d520*/  @!P0 SYNCS.PHASECHK.TRANS64 P0, [R3+URZ+0x8], R4 ;  /* 0x00000804030085a7 */ /* 0x000ee400080010ff */
[----:B---3--:R-:W-:Y:S05]  /*d530*/  @!P0 BRA `(.L_x_85) ;  /* 0xfffffffc00ec8947 */ /* 0x008fea000383ffff */
[----:B------:R-:W-:Y:S05]  /*d540*/  BRA `(.L_x_84) ;  /* 0xffffff6800d07947 */ /* 0x000fea000383ffff */
.L_x_86:
[----:B-1----:R1:W2:Y:S02]  /*d550*/  SYNCS.PHASECHK.TRANS64.TRYWAIT P0, [R0+URZ+0x1b0], R5 ;  /* 0x0001b005000075a7 */ /* 0x0022a400080011ff */
[----:B--2---:R-:W-:Y:S05]  /*d560*/  @!P0 NANOSLEEP.SYNCS 0x989680 ;  /* 0x009896800000895d */ /* 0x004fea0003900000 */
[----:B------:R-:W2:Y:S02]  /*d570*/  @!P0 SYNCS.PHASECHK.TRANS64 P0, [R0+URZ+0x1b0], R5 ;  /* 0x0001b005000085a7 */ /* 0x000ea400080010ff */
[----:B--2---:R-:W-:Y:S05]  /*d580*/  @!P0 BRA `(.L_x_86) ;  /* 0xfffffffc00f08947 */ /* 0x004fea000383ffff */
[----:B------:R-:W-:Y:S05]  /*d590*/  BRA `(.L_x_214) ;  /* 0xffffff6c00a47947 */ /* 0x000fea000383ffff */
.L_x_88:
[----:B------:R-:W-:-:S07]  /*d5a0*/  MOV R0, UR19 ;  /* 0x0000001300007c02 */ /* 0x000fce0008000f00 */
.L_x_215:
[----:B-1----:R1:W2:Y:S02]  /*d5b0*/  SYNCS.PHASECHK.TRANS64.TRYWAIT P0, [R0+URZ+0x1e0], R5 ;  /* 0x0001e005000075a7 */ /* 0x0022a400080011ff */
[----:B--2---:R-:W-:Y:S05]  /*d5c0*/  @!P0 NANOSLEEP.SYNCS 0x989680 ;  /* 0x009896800000895d */ /* 0x004fea0003900000 */
[----:B------:R-:W2:Y:S02]  /*d5d0*/  @!P0 SYNCS.PHASECHK.TRANS64 P0, [R0+URZ+0x1e0], R5 ;  /* 0x0001e005000085a7 */ /* 0x000ea400080010ff */
[----:B--2---:R-:W-:Y:S05]  /*d5e0*/  @!P0 BRA `(.L_x_215) ;  /* 0xfffffffc00f08947 */ /* 0x004fea000383ffff */
[----:B------:R-:W-:Y:S05]  /*d5f0*/  BRA `(.L_x_216) ;  /* 0xffffff6c00ec7947 */ /* 0x000fea000383ffff */
.L_x_91:
[----:B------:R-:W-:Y:S07]  /*d600*/  MOV R0, UR6 ;  /* 0x0000000600007c02 */ /* 0x000fee0008000f00 */
.L_x_217:
[----:B-1----:R1:W2:Y:S02]  /*d610*/  SYNCS.PHASECHK.TRANS64.TRYWAIT P0, [R0+URZ], R5 ;  /* 0x00000005000075a7 */ /* 0x0022a400080011ff */
[----:B--2---:R-:W-:Y:S05]  /*d620*/  @!P0 NANOSLEEP.SYNCS 0x989680 ;  /* 0x009896800000895d */ /* 0x004fea0003900000 */
[----:B------:R-:W2:Y:S02]  /*d630*/  @!P0 SYNCS.PHASECHK.TRANS64 P0, [R0+URZ], R5 ;  /* 0x00000005000085a7 */ /* 0x000ea400080010ff */
[----:B--2---:R-:W-:Y:S05]  /*d640*/  @!P0 BRA `(.L_x_217) ;  /* 0xfffffffc00f08947 */ /* 0x004fea000383ffff */
[----:B------:R-:W-:Y:S05]  /*d650*/  BRA `(.L_x_90) ;  /* 0xffffff7000047947 */ /* 0x000fea000383ffff */
.L_x_95:
[----:B-1----:R-:W-:-:S07]  /*d660*/  MOV R0, UR4 ;  /* 0x0000000400007c02 */ /* 0x002fce0008000f00 */
.L_x_218:
[----:B-1----:R1:W2:Y:S02]  /*d670*/  SYNCS.PHASECHK.TRANS64.TRYWAIT P0, [R0+URZ], R3 ;  /* 0x00000003000075a7 */ /* 0x0022a400080011ff */
[----:B--2---:R-:W-:Y:S05]  /*d680*/  @!P0 NANOSLEEP.SYNCS 0x989680 ;  /* 0x009896800000895d */ /* 0x004fea0003900000 */
[----:B------:R-:W2:Y:S02]  /*d690*/  @!P0 SYNCS.PHASECHK.TRANS64 P0, [R0+URZ], R3 ;  /* 0x00000003000085a7 */ /* 0x000ea400080010ff */
[----:B--2---:R-:W-:Y:S05]  /*d6a0*/  @!P0 BRA `(.L_x_218) ;  /* 0xfffffffc00f08947 */ /* 0x004fea000383ffff */
[----:B------:R-:W-:Y:S05]  /*d6b0*/  BRA `(.L_x_219) ;  /* 0xffffff7000bc7947 */ /* 0x000fea000383ffff */
.L_x_98:
[----:B------:R-:W-:-:S07]  /*d6c0*/  MOV R0, UR13 ;  /* 0x0000000d00007c02 */ /* 0x000fce0008000f00 */
.L_x_220:
[----:B-1----:R1:W2:Y:S02]  /*d6d0*/  SYNCS.PHASECHK.TRANS64.TRYWAIT P1, [R0+URZ+0x210], R3 ;  /* 0x00021003000075a7 */ /* 0x0022a400080211ff */
[----:B--2---:R-:W-:Y:S05]  /*d6e0*/  @!P1 NANOSLEEP.SYNCS 0x989680 ;  /* 0x009896800000995d */ /* 0x004fea0003900000 */
[----:B------:R-:W2:Y:S02]  /*d6f0*/  @!P1 SYNCS.PHASECHK.TRANS64 P1, [R0+URZ+0x210], R3 ;  /* 0x00021003000095a7 */ /* 0x000ea400080210ff */
[----:B--2---:R-:W-:Y:S05]  /*d700*/  @!P1 BRA `(.L_x_220) ;  /* 0xfffffffc00f09947 */ /* 0x004fea000383ffff */
[----:B------:R-:W-:Y:S05]  /*d710*/  BRA `(.L_x_221) ;  /* 0xffffff7400087947 */ /* 0x000fea000383ffff */
.L_x_103:
[----:B--2---:R2:W3:Y:S02]  /*d720*/  SYNCS.PHASECHK.TRANS64.TRYWAIT P0, [R8+URZ+0x1b0], R5 ;  /* 0x0001b005080075a7 */ /* 0x0044e400080011ff */
[----:B---3--:R-:W-:Y:S05]  /*d730*/  @!P0 NANOSLEEP.SYNCS 0x989680 ;  /* 0x009896800000895d */ /* 0x008fea0003900000 */
[----:B------:R-:W3:Y:S02]  /*d740*/  @!P0 SYNCS.PHASECHK.TRANS64 P0, [R8+URZ+0x1b0], R5 ;  /* 0x0001b005080085a7 */ /* 0x000ee400080010ff */
[----:B---3--:R-:W-:Y:S05]  /*d750*/  @!P0 BRA `(.L_x_103) ;  /* 0xfffffffc00f08947 */ /* 0x008fea000383ffff */
[----:B------:R-:W-:Y:S05]  /*d760*/  BRA `(.L_x_222) ;  /* 0xffffff7800407947 */ /* 0x000fea000383ffff */
.L_x_106:
[----:B------:R-:W-:Y:S07]  /*d770*/  MOV R0, UR21 ;  /* 0x0000001500007c02 */ /* 0x000fee0008000f00 */
.L_x_223:
[----:B--2---:R2:W3:Y:S02]  /*d780*/  SYNCS.PHASECHK.TRANS64.TRYWAIT P1, [R0+URZ+0x1a8], R5 ;  /* 0x0001a805000075a7 */ /* 0x0044e400080211ff */
[----:B---3--:R-:W-:Y:S05]  /*d790*/  @!P1 NANOSLEEP.SYNCS 0x989680 ;  /* 0x009896800000995d */ /* 0x008fea0003900000 */
[----:B------:R-:W3:Y:S02]  /*d7a0*/  @!P1 SYNCS.PHASECHK.TRANS64 P1, [R0+URZ+0x1a8], R5 ;  /* 0x0001a805000095a7 */ /* 0x000ee400080210ff */
[----:B---3--:R-:W-:Y:S05]  /*d7b0*/  @!P1 BRA `(.L_x_223) ;  /* 0xfffffffc00f09947 */ /* 0x008fea000383ffff */
[----:B------:R-:W-:Y:S05]  /*d7c0*/  BRA `(.L_x_105) ;  /* 0xffffff7c00bc7947 */ /* 0x000fea000383ffff */
.L_x_109:
[----:B--2---:R-:W-:Y:S07]  /*d7d0*/  MOV R5, UR21 ;  /* 0x0000001500057c02 */ /* 0x004fee0008000f00 */
.L_x_224:
[----:B--2---:R2:W3:Y:S02]  /*d7e0*/  SYNCS.PHASECHK.TRANS64.TRYWAIT P0, [R5+URZ+0x180], R4 ;  /* 0x00018004050075a7 */ /* 0x0044e400080011ff */
[----:B---3--:R-:W-:Y:S05]  /*d7f0*/  @!P0 NANOSLEEP.SYNCS 0x989680 ;  /* 0x009896800000895d */ /* 0x008fea0003900000 */
[----:B------:R-:W3:Y:S02]  /*d800*/  @!P0 SYNCS.PHASECHK.TRANS64 P0, [R5+URZ+0x180], R4 ;  /* 0x00018004050085a7 */ /* 0x000ee400080010ff */
[----:B---3--:R-:W-:Y:S05]  /*d810*/  @!P0 BRA `(.L_x_224) ;  /* 0xfffffffc00f08947 */ /* 0x008fea000383ffff */
[----:B------:R-:W-:Y:S05]  /*d820*/  BRA `(.L_x_225) ;  /* 0xffffff8000147947 */ /* 0x000fea000383ffff */
.L_x_110:
[----:B------:R-:W-:Y:S07]  /*d830*/  MOV R5, UR21 ;  /* 0x0000001500057c02 */ /* 0x000fee0008000f00 */
.L_x_226:
[----:B--2---:R2:W3:Y:S02]  /*d840*/  SYNCS.PHASECHK.TRANS64.TRYWAIT P0, [R5+URZ+0x188], R4 ;  /* 0x00018804050075a7 */ /* 0x0044e400080011ff */
[----:B---3--:R-:W-:Y:S05]  /*d850*/  @!P0 NANOSLEEP.SYNCS 0x989680 ;  /* 0x009896800000895d */ /* 0x008fea0003900000 */
[----:B------:R-:W3:Y:S02]  /*d860*/  @!P0 SYNCS.PHASECHK.TRANS64 P0, [R5+URZ+0x188], R4 ;  /* 0x00018804050085a7 */ /* 0x000ee400080010ff */
[----:B---3--:R-:W-:Y:S05]  /*d870*/  @!P0 BRA `(.L_x_226) ;  /* 0xfffffffc00f08947 */ /* 0x008fea000383ffff */
[----:B------:R-:W-:Y:S05]  /*d880*/  BRA `(.L_x_227) ;  /* 0xffffff8000507947 */ /* 0x000fea000383ffff */
.L_x_111:
[----:B--2---:R-:W-:Y:S07]  /*d890*/  MOV R5, UR21 ;  /* 0x0000001500057c02 */ /* 0x004fee0008000f00 */
.L_x_228:
[----:B--2---:R2:W3:Y:S02]  /*d8a0*/  SYNCS.PHASECHK.TRANS64.TRYWAIT P0, [R5+URZ+0x190], R4 ;  /* 0x00019004050075a7 */ /* 0x0044e400080011ff */
[----:B---3--:R-:W-:Y:S05]  /*d8b0*/  @!P0 NANOSLEEP.SYNCS 0x989680 ;  /* 0x009896800000895d */ /* 0x008fea0003900000 */
[----:B------:R-:W3:Y:S02]  /*d8c0*/  @!P0 SYNCS.PHASECHK.TRANS64 P0, [R5+URZ+0x190], R4 ;  /* 0x00019004050085a7 */ /* 0x000ee400080010ff */
[----:B---3--:R-:W-:Y:S05]  /*d8d0*/  @!P0 BRA `(.L_x_228) ;  /* 0xfffffffc00f08947 */ /* 0x008fea000383ffff */
[----:B------:R-:W-:Y:S05]  /*d8e0*/  BRA `(.L_x_229) ;  /* 0xffffff8000987947 */ /* 0x000fea000383ffff */
.L_x_112:
[----:B--2---:R-:W-:Y:S07]  /*d8f0*/  MOV R5, UR21 ;  /* 0x0000001500057c02 */ /* 0x004fee0008000f00 */
.L_x_230:
[----:B--2---:R2:W3:Y:S02]  /*d900*/  SYNCS.PHASECHK.TRANS64.TRYWAIT P0, [R5+URZ+0x198], R4 ;  /* 0x00019804050075a7 */ /* 0x0044e400080011ff */
[----:B---3--:R-:W-:Y:S05]  /*d910*/  @!P0 NANOSLEEP.SYNCS 0x989680 ;  /* 0x009896800000895d */ /* 0x008fea0003900000 */
[----:B------:R-:W3:Y:S02]  /*d920*/  @!P0 SYNCS.PHASECHK.TRANS64 P0, [R5+URZ+0x198], R4 ;  /* 0x00019804050085a7 */ /* 0x000ee400080010ff */
[----:B---3--:R-:W-:Y:S05]  /*d930*/  @!P0 BRA `(.L_x_230) ;  /* 0xfffffffc00f08947 */ /* 0x008fea000383ffff */
[----:B------:R-:W-:Y:S05]  /*d940*/  BRA `(.L_x_231) ;  /* 0xffffff8000e47947 */ /* 0x000fea000383ffff */
.L_x_114:
[----:B------:R-:W-:-:S07]  /*d950*/  MOV R0, UR21 ;  /* 0x0000001500007c02 */ /* 0x000fce0008000f00 */
.L_x_232:
[----:B--2---:R2:W3:Y:S02]  /*d960*/  SYNCS.PHASECHK.TRANS64.TRYWAIT P0, [R0+URZ+0x180], R3 ;  /* 0x00018003000075a7 */ /* 0x0044e400080011ff */
[----:B---3--:R-:W-:Y:S05]  /*d970*/  @!P0 NANOSLEEP.SYNCS 0x989680 ;  /* 0x009896800000895d */ /* 0x008fea0003900000 */
[----:B------:R-:W3:Y:S02]  /*d980*/  @!P0 SYNCS.PHASECHK.TRANS64 P0, [R0+URZ+0x180], R3 ;  /* 0x00018003000085a7 */ /* 0x000ee400080010ff */
[----:B---3--:R-:W-:Y:S05]  /*d990*/  @!P0 BRA `(.L_x_232) ;  /* 0xfffffffc00f08947 */ /* 0x008fea000383ffff */
[----:B------:R-:W-:Y:S05]  /*d9a0*/  BRA `(.L_x_233) ;  /* 0xffffff84005c7947 */ /* 0x000fea000383ffff */
.L_x_115:
[----:B--2---:R-:W-:-:S07]  /*d9b0*/  MOV R0, UR21 ;  /* 0x0000001500007c02 */ /* 0x004fce0008000f00 */
.L_x_234:
[----:B--2---:R2:W3:Y:S02]  /*d9c0*/  SYNCS.PHASECHK.TRANS64.TRYWAIT P0, [R0+URZ+0x188], R3 ;  /* 0x00018803000075a7 */ /* 0x0044e400080011ff */
[----:B---3--:R-:W-:Y:S05]  /*d9d0*/  @!P0 NANOSLEEP.SYNCS 0x989680 ;  /* 0x009896800000895d */ /* 0x008fea0003900000 */
[----:B------:R-:W3:Y:S02]  /*d9e0*/  @!P0 SYNCS.PHASECHK.TRANS64 P0, [R0+URZ+0x188], R3 ;  /* 0x00018803000085a7 */ /* 0x000ee400080010ff */
[----:B---3--:R-:W-:Y:S05]  /*d9f0*/  @!P0 BRA `(.L_x_234) ;  /* 0xfffffffc00f08947 */ /* 0x008fea000383ffff */
[----:B------:R-:W-:Y:S05]  /*da00*/  BRA `(.L_x_235) ;  /* 0xffffff84004c7947 */ /* 0x000fea000383ffff */
.L_x_116:
[----:B--2---:R-:W-:-:S07]  /*da10*/  MOV R0, UR21 ;  /* 0x0000001500007c02 */ /* 0x004fce0008000f00 */
.L_x_236:
[----:B--2---:R2:W3:Y:S02]  /*da20*/  SYNCS.PHASECHK.TRANS64.TRYWAIT P0, [R0+URZ+0x190], R3 ;  /* 0x00019003000075a7 */ /* 0x0044e400080011ff */
[----:B---3--:R-:W-:Y:S05]  /*da30*/  @!P0 NANOSLEEP.SYNCS 0x989680 ;  /* 0x009896800000895d */ /* 0x008fea0003900000 */
[----:B------:R-:W3:Y:S02]  /*da40*/  @!P0 SYNCS.PHASECHK.TRANS64 P0, [R0+URZ+0x190], R3 ;  /* 0x00019003000085a7 */ /* 0x000ee400080010ff */
[----:B---3--:R-:W-:Y:S05]  /*da50*/  @!P0 BRA `(.L_x_236) ;  /* 0xfffffffc00f08947 */ /* 0x008fea000383ffff */
[----:B------:R-:W-:Y:S05]  /*da60*/  BRA `(.L_x_237) ;  /* 0xffffff84003c7947 */ /* 0x000fea000383ffff */
.L_x_118:
[----:B-1----:R1:W2:Y:S02]  /*da70*/  SYNCS.PHASECHK.TRANS64.TRYWAIT P0, [R3+URZ+0x1b0], R0 ;  /* 0x0001b000030075a7 */ /* 0x0022a400080011ff */
[----:B--2---:R-:W-:Y:S05]  /*da80*/  @!P0 NANOSLEEP.SYNCS 0x989680 ;  /* 0x009896800000895d */ /* 0x004fea0003900000 */
[----:B------:R-:W2:Y:S02]  /*da90*/  @!P0 SYNCS.PHASECHK.TRANS64 P0, [R3+URZ+0x1b0], R0 ;  /* 0x0001b000030085a7 */ /* 0x000ea400080010ff */
[----:B--2---:R-:W-:Y:S05]  /*daa0*/  @!P0 BRA `(.L_x_118) ;  /* 0xfffffffc00f08947 */ /* 0x004fea000383ffff */
[----:B------:R-:W-:Y:S05]  /*dab0*/  BRA `(.L_x_238) ;  /* 0xffffff8800007947 */ /* 0x000fea000383ffff */
.L_x_129:
[----:B-1----:R1:W2:Y:S02]  /*dac0*/  SYNCS.PHASECHK.TRANS64.TRYWAIT P1, [R3+URZ+0x160], R0 ;  /* 0x00016000030075a7 */ /* 0x0022a400080211ff */
[----:B--2---:R-:W-:Y:S05]  /*dad0*/  @!P1 NANOSLEEP.SYNCS 0x989680 ;  /* 0x009896800000995d */ /* 0x004fea0003900000 */
[----:B------:R-:W2:Y:S02]  /*dae0*/  @!P1 SYNCS.PHASECHK.TRANS64 P1, [R3+URZ+0x160], R0 ;  /* 0x00016000030095a7 */ /* 0x000ea400080210ff */
[----:B--2---:R-:W-:Y:S05]  /*daf0*/  @!P1 BRA `(.L_x_129) ;  /* 0xfffffffc00f09947 */ /* 0x004fea000383ffff */
[----:B------:R-:W-:Y:S05]  /*db00*/  BRA `(.L_x_128) ;  /* 0xffffff9400847947 */ /* 0x000fea000383ffff */
.L_x_131:
[----:B--2---:R2:W4:Y:S02]  /*db10*/  SYNCS.PHASECHK.TRANS64.TRYWAIT P0, [R145+URZ+0x1d0], R2 ;  /* 0x0001d002910075a7 */ /* 0x00452400080011ff */
[----:B----4-:R-:W-:Y:S05]  /*db20*/  @!P0 NANOSLEEP.SYNCS 0x989680 ;  /* 0x009896800000895d */ /* 0x010fea0003900000 */
[----:B------:R-:W4:Y:S02]  /*db30*/  @!P0 SYNCS.PHASECHK.TRANS64 P0, [R145+URZ+0x1d0], R2 ;  /* 0x0001d002910085a7 */ /* 0x000f2400080010ff */
[----:B----4-:R-:W-:Y:S05]  /*db40*/  @!P0 BRA `(.L_x_131) ;  /* 0xfffffffc00f08947 */ /* 0x010fea000383ffff */
[----:B------:R-:W-:Y:S05]  /*db50*/  BRA `(.L_x_130) ;  /* 0xffffff9400e07947 */ /* 0x000fea000383ffff */
.L_x_139:
[----:B--2---:R2:W3:Y:S02]  /*db60*/  SYNCS.PHASECHK.TRANS64.TRYWAIT P0, [R107+URZ+0x160], R0 ;  /* 0x000160006b0075a7 */ /* 0x0044e400080011ff */
[----:B---3--:R-:W-:Y:S05]  /*db70*/  @!P0 NANOSLEEP.SYNCS 0x989680 ;  /* 0x009896800000895d */ /* 0x008fea0003900000 */
[----:B------:R-:W3:Y:S02]  /*db80*/  @!P0 SYNCS.PHASECHK.TRANS64 P0, [R107+URZ+0x160], R0 ;  /* 0x000160006b0085a7 */ /* 0x000ee400080010ff */
[----:B---3--:R-:W-:Y:S05]  /*db90*/  @!P0 BRA `(.L_x_139) ;  /* 0xfffffffc00f08947 */ /* 0x008fea000383ffff */
[----:B------:R-:W-:Y:S05]  /*dba0*/  BRA `(.L_x_138) ;  /* 0xffffffa800e47947 */ /* 0x000fea000383ffff */
.L_x_147:
[----:B--2---:R2:W3:Y:S02]  /*dbb0*/  SYNCS.PHASECHK.TRANS64.TRYWAIT P0, [R0+URZ+0x160], R7 ;  /* 0x00016007000075a7 */ /* 0x0044e400080011ff */
[----:B---3--:R-:W-:Y:S05]  /*dbc0*/  @!P0 NANOSLEEP.SYNCS 0x989680 ;  /* 0x009896800000895d */ /* 0x008fea0003900000 */
[----:B------:R-:W3:Y:S02]  /*dbd0*/  @!P0 SYNCS.PHASECHK.TRANS64 P0, [R0+URZ+0x160], R7 ;  /* 0x00016007000085a7 */ /* 0x000ee400080010ff */
[----:B---3--:R-:W-:Y:S05]  /*dbe0*/  @!P0 BRA `(.L_x_147) ;  /* 0xfffffffc00f08947 */ /* 0x008fea000383ffff */
[----:B------:R-:W-:Y:S05]  /*dbf0*/  BRA `(.L_x_146) ;  /* 0xffffffc000387947 */ /* 0x000fea000383ffff */
.L_x_155:
[----:B--2---:R2:W3:Y:S02]  /*dc00*/  SYNCS.PHASECHK.TRANS64.TRYWAIT P0, [R0+URZ+0x160], R5 ;  /* 0x00016005000075a7 */ /* 0x0044e400080011ff */
[----:B---3--:R-:W-:Y:S05]  /*dc10*/  @!P0 NANOSLEEP.SYNCS 0x989680 ;  /* 0x009896800000895d */ /* 0x008fea0003900000 */
[----:B------:R-:W3:Y:S02]  /*dc20*/  @!P0 SYNCS.PHASECHK.TRANS64 P0, [R0+URZ+0x160], R5 ;  /* 0x00016005000085a7 */ /* 0x000ee400080010ff */
[----:B---3--:R-:W-:Y:S05]  /*dc30*/  @!P0 BRA `(.L_x_155) ;  /* 0xfffffffc00f08947 */ /* 0x008fea000383ffff */
[----:B------:R-:W-:Y:S05]  /*dc40*/  BRA `(.L_x_154) ;  /* 0xffffffd400987947 */ /* 0x000fea000383ffff */
        .weak           $__internal_0_$__cuda_sm10x_tcgen05_guardrail_trap_col_being_dealloced_not_returned_by_alloc
        .type           $__internal_0_$__cuda_sm10x_tcgen05_guardrail_trap_col_being_dealloced_not_returned_by_alloc,@function
        .size           $__internal_0_$__cuda_sm10x_tcgen05_guardrail_trap_col_being_dealloced_not_returned_by_alloc,($__internal_1_$__cuda_sm10x_tcgen05_guardrail_trap_phase_invalid_during_alloc - $__internal_0_$__cuda_sm10x_tcgen05_guardrail_trap_col_being_dealloced_not_returned_by_alloc)
$__internal_0_$__cuda_sm10x_tcgen05_guardrail_trap_col_being_dealloced_not_returned_by_alloc:
[----:B------:R-:W-:Y:S05]  /*dc50*/  BPT.TRAP 0x1 ;  /* 0x000000040000795c */ /* 0x000fea0000300000 */
[----:B------:R-:W-:-:S04]  /*dc60*/  HFMA2 R3, -RZ, RZ, 0, 0 ;  /* 0x00000000ff037431 */ /* 0x000fc800000001ff */
[----:B------:R-:W-:Y:S05]  /*dc70*/  RET.REL.NODEC R2 `(_ZN7cutlass13device_kernelINS_4gemm6kernel13GemmUniversalIN4cute5tupleIJiiiiEEENS1_10collective13CollectiveMmaINS1_35MainloopSm100TmaUmmaWarpSpecializedILi22ELi2ELi2ENS5_IJNS4_1CILi4EEENSA_ILi1EEESC_EEEEENS5_IJNSA_ILi256EEESF_NSA_ILi32EEEEEEaNS5_IJlSC_lEEEaSI_NS4_8TiledMMAINS4_8MMA_AtomIJNS4_21SM100_MMA_S8_2x1SM_SSIaaiLi256ELi256ELNS4_4UMMA5MajorE0ELSN_0ELNSM_8SaturateE0EEEEEENS4_6LayoutINS5_IJSC_SC_SC_EEENS5_IJNSA_ILi0EEEST_ST_EEEEENS5_IJNS4_10UnderscoreESW_SW_EEEEENS4_18SM100_TMA_2SM_LOADENS4_14ComposedLayoutINS4_7SwizzleILi1ELi4ELi3EEENS4_18smem_ptr_flag_bitsILi8EEENSR_INS5_IJNSA_ILi8EEESG_EEENS5_IJSG_SC_EEEEEEEvNS4_8identityENS4_28SM100_TMA_2SM_LOAD_MULTICASTES19_vS1A_EENS_8epilogue10collective18CollectiveEpilogueINS1D_23Sm100TmaWarpSpecializedILi4ELi2ELi64ELb0ELb0EEEJNS5_IJNSA_ILi128EEESF_SG_EEENS5_IJNSR_IS1I_SC_EENSR_INSA_ILi64EEESC_EEEEEaSI_aSI_NS1D_6fusion15FusionCallbacksIS1H_NS1O_17LinearCombinationIaiaiLNS_15FloatRoundStyleE2EEES1J_S1N_JEEENS4_5SM1004TMEM4LOAD26SM100_TMEM_LOAD_32dp32b64xENS4_13SM90_TMA_LOADENS10_INS11_ILi2ELi4ELi3EEES14_NSR_INS5_IJS15_S1L_EEENS5_IJS1L_SC_EEEEEEENS4_39AutoVectorizingCopyWithAssumedAlignmentILi128EEENS4_14SM90_TMA_STOREES23_S25_S25_EEEvvEEEEvNT_6ParamsE) ;  /* 0xffffff2002e07950 */ /* 0x000fea0003c3ffff */
        .weak           $__internal_1_$__cuda_sm10x_tcgen05_guardrail_trap_phase_invalid_during_alloc
        .type           $__internal_1_$__cuda_sm10x_tcgen05_guardrail_trap_phase_invalid_during_alloc,@function
        .size           $__internal_1_$__cuda_sm10x_tcgen05_guardrail_trap_phase_invalid_during_alloc,($__internal_2_$__cuda_sm10x_tcgen05_guardrail_trap_unallocated_columns_being_dealloced - $__internal_1_$__cuda_sm10x_tcgen05_guardrail_trap_phase_invalid_during_alloc)
$__internal_1_$__cuda_sm10x_tcgen05_guardrail_trap_phase_invalid_during_alloc:
[----:B------:R-:W-:Y:S05]  /*dc80*/  BPT.TRAP 0x1 ;  /* 0x000000040000795c */ /* 0x000fea0000300000 */
[----:B------:R-:W-:-:S04]  /*dc90*/  MOV R5, 0x0 ;  /* 0x0000000000057802 */ /* 0x000fc80000000f00 */
[----:B------:R-:W-:Y:S05]  /*dca0*/  RET.REL.NODEC R4 `(_ZN7cutlass13device_kernelINS_4gemm6kernel13GemmUniversalIN4cute5tupleIJiiiiEEENS1_10collective13CollectiveMmaINS1_35MainloopSm100TmaUmmaWarpSpecializedILi22ELi2ELi2ENS5_IJNS4_1CILi4EEENSA_ILi1EEESC_EEEEENS5_IJNSA_ILi256EEESF_NSA_ILi32EEEEEEaNS5_IJlSC_lEEEaSI_NS4_8TiledMMAINS4_8MMA_AtomIJNS4_21SM100_MMA_S8_2x1SM_SSIaaiLi256ELi256ELNS4_4UMMA5MajorE0ELSN_0ELNSM_8SaturateE0EEEEEENS4_6LayoutINS5_IJSC_SC_SC_EEENS5_IJNSA_ILi0EEEST_ST_EEEEENS5_IJNS4_10UnderscoreESW_SW_EEEEENS4_18SM100_TMA_2SM_LOADENS4_14ComposedLayoutINS4_7SwizzleILi1ELi4ELi3EEENS4_18smem_ptr_flag_bitsILi8EEENSR_INS5_IJNSA_ILi8EEESG_EEENS5_IJSG_SC_EEEEEEEvNS4_8identityENS4_28SM100_TMA_2SM_LOAD_MULTICASTES19_vS1A_EENS_8epilogue10collective18CollectiveEpilogueINS1D_23Sm100TmaWarpSpecializedILi4ELi2ELi64ELb0ELb0EEEJNS5_IJNSA_ILi128EEESF_SG_EEENS5_IJNSR_IS1I_SC_EENSR_INSA_ILi64EEESC_EEEEEaSI_aSI_NS1D_6fusion15FusionCallbacksIS1H_NS1O_17LinearCombinationIaiaiLNS_15FloatRoundStyleE2EEES1J_S1N_JEEENS4_5SM1004TMEM4LOAD26SM100_TMEM_LOAD_32dp32b64xENS4_13SM90_TMA_LOADENS10_INS11_ILi2ELi4ELi3EEES14_NSR_INS5_IJS15_S1L_EEENS5_IJS1L_SC_EEEEEEENS4_39AutoVectorizingCopyWithAssumedAlignmentILi128EEENS4_14SM90_TMA_STOREES23_S25_S25_EEEvvEEEEvNT_6ParamsE) ;  /* 0xffffff2004d47950 */ /* 0x000fea0003c3ffff */
        .weak           $__internal_2_$__cuda_sm10x_tcgen05_guardrail_trap_unallocated_columns_being_dealloced
        .type           $__internal_2_$__cuda_sm10x_tcgen05_guardrail_trap_unallocated_columns_being_dealloced,@function
        .size           $__internal_2_$__cuda_sm10x_tcgen05_guardrail_trap_unallocated_columns_being_dealloced,(.L_x_240 - $__internal_2_$__cuda_sm10x_tcgen05_guardrail_trap_unallocated_columns_being_dealloced)
$__internal_2_$__cuda_sm10x_tcgen05_guardrail_trap_unallocated_columns_being_dealloced:
[----:B------:R-:W-:Y:S05]  /*dcb0*/  BPT.TRAP 0x1 ;  /* 0x000000040000795c */ /* 0x000fea0000300000 */
[----:B------:R-:W-:-:S04]  /*dcc0*/  HFMA2 R3, -RZ, RZ, 0, 0 ;  /* 0x00000000ff037431 */ /* 0x000fc800000001ff */
[----:B------:R-:W-:Y:S05]  /*dcd0*/  RET.REL.NODEC R2 `(_ZN7cutlass13device_kernelINS_4gemm6kernel13GemmUniversalIN4cute5tupleIJiiiiEEENS1_10collective13CollectiveMmaINS1_35MainloopSm100TmaUmmaWarpSpecializedILi22ELi2ELi2ENS5_IJNS4_1CILi4EEENSA_ILi1EEESC_EEEEENS5_IJNSA_ILi256EEESF_NSA_ILi32EEEEEEaNS5_IJlSC_lEEEaSI_NS4_8TiledMMAINS4_8MMA_AtomIJNS4_21SM100_MMA_S8_2x1SM_SSIaaiLi256ELi256ELNS4_4UMMA5MajorE0ELSN_0ELNSM_8SaturateE0EEEEEENS4_6LayoutINS5_IJSC_SC_SC_EEENS5_IJNSA_ILi0EEEST_ST_EEEEENS5_IJNS4_10UnderscoreESW_SW_EEEEENS4_18SM100_TMA_2SM_LOADENS4_14ComposedLayoutINS4_7SwizzleILi1ELi4ELi3EEENS4_18smem_ptr_flag_bitsILi8EEENSR_INS5_IJNSA_ILi8EEESG_EEENS5_IJSG_SC_EEEEEEEvNS4_8identityENS4_28SM100_TMA_2SM_LOAD_MULTICASTES19_vS1A_EENS_8epilogue10collective18CollectiveEpilogueINS1D_23Sm100TmaWarpSpecializedILi4ELi2ELi64ELb0ELb0EEEJNS5_IJNSA_ILi128EEESF_SG_EEENS5_IJNSR_IS1I_SC_EENSR_INSA_ILi64EEESC_EEEEEaSI_aSI_NS1D_6fusion15FusionCallbacksIS1H_NS1O_17LinearCombinationIaiaiLNS_15FloatRoundStyleE2EEES1J_S1N_JEEENS4_5SM1004TMEM4LOAD26SM100_TMEM_LOAD_32dp32b64xENS4_13SM90_TMA_LOADENS10_INS11_ILi2ELi4ELi3EEES14_NSR_INS5_IJS15_S1L_EEENS5_IJS1L_SC_EEEEEEENS4_39AutoVectorizingCopyWithAssumedAlignmentILi128EEENS4_14SM90_TMA_STOREES23_S25_S25_EEEvvEEEEvNT_6ParamsE) ;  /* 0xffffff2002c87950 */ /* 0x000fea0003c3ffff */
.L_x_239:
[----:B------:R-:W-:-:S00]  /*dce0*/  BRA `(.L_x_239) ;  /* 0xfffffffc00fc7947 */ /* 0x000fc0000383ffff */
[----:B------:R-:W-:-:S00]  /*dcf0*/  NOP ;  /* 0x0000000000007918 */ /* 0x000fc00000000000 */
        /* <DEDUP_REMOVED lines=8> */
.L_x_240:


//--------------------- .nv.global.init           --------------------------
	.section	.nv.global.init,"aw",@progbits
.nv.global.init:
	.type		$str$27,@object
	.size		$str$27,($str$28 - $str$27)
$str$27:
        /*0000*/ 	.byte	0x28, 0x61, 0x64, 0x64, 0x72, 0x65, 0x73, 0x73, 0x20, 0x26, 0x20, 0x6d, 0x61, 0x73, 0x6b, 0x29
        /*0010*/ 	.byte	0x20, 0x3d, 0x3d, 0x20, 0x30, 0x00
	.type		$str$28,@object
	.size		$str$28,($str$26 - $str$28)
$str$28:
        /*0016*/ 	.byte	0x2f, 0x74, 0x6d, 0x70, 0x2f, 0x63, 0x75, 0x74, 0x6c, 0x61, 0x73, 0x73, 0x5f, 0x73, 0x77, 0x65
        /*0026*/ 	.byte	0x65, 0x70, 0x5f, 0x73, 0x72, 0x63, 0x2f, 0x69, 0x6e, 0x63, 0x6c, 0x75, 0x64, 0x65, 0x2f, 0x63
        /*0036*/ 	.byte	0x75, 0x74, 0x65, 0x2f, 0x70, 0x6f, 0x69, 0x6e, 0x74, 0x65, 0x72, 0x5f, 0x66, 0x6c, 0x61, 0x67
        /*0046*/ 	.byte	0x67, 0x65, 0x64, 0x2e, 0x68, 0x70, 0x70, 0x00
	.type		$str$26,@object
	.size		$str$26,($str$25 - $str$26)
$str$26:
        /*004e*/ 	.byte	0x2f, 0x74, 0x6d, 0x70, 0x2f, 0x63, 0x75, 0x74, 0x6c, 0x61, 0x73, 0x73, 0x5f, 0x73, 0x77, 0x65
        /*005e*/ 	.byte	0x65, 0x70, 0x5f, 0x73, 0x72, 0x63, 0x2f, 0x69, 0x6e, 0x63, 0x6c, 0x75, 0x64, 0x65, 0x2f, 0x63
        /*006e*/ 	.byte	0x75, 0x74, 0x65, 0x2f, 0x61, 0x74, 0x6f, 0x6d, 0x2f, 0x63, 0x6f, 0x70, 0x79, 0x5f, 0x74, 0x72
        /*007e*/ 	.byte	0x61, 0x69, 0x74, 0x73, 0x5f, 0x73, 0x6d, 0x31, 0x30, 0x30, 0x2e, 0x68, 0x70, 0x70, 0x00
	.type		$str$25,@object
	.size		$str$25,(__unnamed_1 - $str$25)
$str$25:
        /*008d*/ 	.byte	0x28, 0x28, 0x75, 0x69, 0x6e, 0x74, 0x33, 0x32, 0x5f, 0x74, 0x28, 0x74, 0x68, 0x72, 0x65, 0x61
        /*009d*/ 	.byte	0x64, 0x49, 0x64, 0x78, 0x2e, 0x78, 0x29, 0x20, 0x2f, 0x20, 0x33, 0x32, 0x29, 0x20, 0x25, 0x20
        /*00ad*/ 	.byte	0x34, 0x29, 0x20, 0x3d, 0x3d, 0x20, 0x28, 0x28, 0x28, 0x74, 0x6d, 0x65, 0x6d, 0x5f, 0x61, 0x64
        /*00bd*/ 	.byte	0x64, 0x72, 0x20, 0x3e, 0x3e, 0x20, 0x31, 0x36, 0x29, 0x20, 0x2f, 0x20, 0x33, 0x32, 0x29, 0x20
        /*00cd*/ 	.byte	0x25, 0x20, 0x34, 0x29, 0x00
	.type		__unnamed_1,@object
	.size		__unnamed_1,(__unnamed_2 - __unnamed_1)
__unnamed_1:
        /*00d2*/ 	.byte	0x61, 0x75, 0x74, 0x6f, 0x20, 0x63, 0x75, 0x74, 0x65, 0x3a, 0x3a, 0x61, 0x73, 0x5f, 0x70, 0x6f
        /* <DEDUP_REMOVED lines=24> */
        /*0262*/ 	.byte	0x5d, 0x00
	.type		__unnamed_2,@object
	.size		__unnamed_2,(__unnamed_3 - __unnamed_2)
__unnamed_2:
        /* <DEDUP_REMOVED lines=26> */
	.type		__unnamed_3,@object
	.size		__unnamed_3,(.L_3 - __unnamed_3)
__unnamed_3:
        /* <DEDUP_REMOVED lines=42> */
        /*0696*/ 	.byte	0x43, 0x3c, 0x30, 0x3e, 0x3e, 0x3e, 0x3e, 0x5d, 0x00
.L_3:


//--------------------- .nv.shared._ZN7cutlass13device_kernelINS_4gemm6kernel13GemmUniversalIN4cute5tupleIJiiiiEEENS1_10collective13CollectiveMmaINS1_35MainloopSm100TmaUmmaWarpSpecializedILi22ELi2ELi2ENS5_IJNS4_1CILi4EEENSA_ILi1EEESC_EEEEENS5_IJNSA_ILi256EEESF_NSA_ILi32EEEEEEaNS5_IJlSC_lEEEaSI_NS4_8TiledMMAINS4_8MMA_AtomIJNS4_21SM100_MMA_S8_2x1SM_SSIaaiLi256ELi256ELNS4_4UMMA5MajorE0ELSN_0ELNSM_8SaturateE0EEEEEENS4_6LayoutINS5_IJSC_SC_SC_EEENS5_IJNSA_ILi0EEEST_ST_EEEEENS5_IJNS4_10UnderscoreESW_SW_EEEEENS4_18SM100_TMA_2SM_LOADENS4_14ComposedLayoutINS4_7SwizzleILi1ELi4ELi3EEENS4_18smem_ptr_flag_bitsILi8EEENSR_INS5_IJNSA_ILi8EEESG_EEENS5_IJSG_SC_EEEEEEEvNS4_8identityENS4_28SM100_TMA_2SM_LOAD_MULTICASTES19_vS1A_EENS_8epilogue10collective18CollectiveEpilogueINS1D_23Sm100TmaWarpSpecializedILi4ELi2ELi64ELb0ELb0EEEJNS5_IJNSA_ILi128EEESF_SG_EEENS5_IJNSR_IS1I_SC_EENSR_INSA_ILi64EEESC_EEEEEaSI_aSI_NS1D_6fusion15FusionCallbacksIS1H_NS1O_17LinearCombinationIaiaiLNS_15FloatRoundStyleE2EEES1J_S1N_JEEENS4_5SM1004TMEM4LOAD26SM100_TMEM_LOAD_32dp32b64xENS4_13SM90_TMA_LOADENS10_INS11_ILi2ELi4ELi3EEES14_NSR_INS5_IJS15_S1L_EEENS5_IJS1L_SC_EEEEEEENS4_39AutoVectorizingCopyWithAssumedAlignmentILi128EEENS4_14SM90_TMA_STOREES23_S25_S25_EEEvvEEEEvNT_6ParamsE --------------------------
	.section	.nv.shared._ZN7cutlass13device_kernelINS_4gemm6kernel13GemmUniversalIN4cute5tupleIJiiiiEEENS1_10collective13CollectiveMmaINS1_35MainloopSm100TmaUmmaWarpSpecializedILi22ELi2ELi2ENS5_IJNS4_1CILi4EEENSA_ILi1EEESC_EEEEENS5_IJNSA_ILi256EEESF_NSA_ILi32EEEEEEaNS5_IJlSC_lEEEaSI_NS4_8TiledMMAINS4_8MMA_AtomIJNS4_21SM100_MMA_S8_2x1SM_SSIaaiLi256ELi256ELNS4_4UMMA5MajorE0ELSN_0ELNSM_8SaturateE0EEEEEENS4_6LayoutINS5_IJSC_SC_SC_EEENS5_IJNSA_ILi0EEEST_ST_EEEEENS5_IJNS4_10UnderscoreESW_SW_EEEEENS4_18SM100_TMA_2SM_LOADENS4_14ComposedLayoutINS4_7SwizzleILi1ELi4ELi3EEENS4_18smem_ptr_flag_bitsILi8EEENSR_INS5_IJNSA_ILi8EEESG_EEENS5_IJSG_SC_EEEEEEEvNS4_8identityENS4_28SM100_TMA_2SM_LOAD_MULTICASTES19_vS1A_EENS_8epilogue10collective18CollectiveEpilogueINS1D_23Sm100TmaWarpSpecializedILi4ELi2ELi64ELb0ELb0EEEJNS5_IJNSA_ILi128EEESF_SG_EEENS5_IJNSR_IS1I_SC_EENSR_INSA_ILi64EEESC_EEEEEaSI_aSI_NS1D_6fusion15FusionCallbacksIS1H_NS1O_17LinearCombinationIaiaiLNS_15FloatRoundStyleE2EEES1J_S1N_JEEENS4_5SM1004TMEM4LOAD26SM100_TMEM_LOAD_32dp32b64xENS4_13SM90_TMA_LOADENS10_INS11_ILi2ELi4ELi3EEES14_NSR_INS5_IJS15_S1L_EEENS5_IJS1L_SC_EEEEEEENS4_39AutoVectorizingCopyWithAssumedAlignmentILi128EEENS4_14SM90_TMA_STOREES23_S25_S25_EEEvvEEEEvNT_6ParamsE,"aw",@nobits
	.sectionflags	@""
	.align	16
	.zero		1024


//--------------------- .nv.shared.reserved.0     --------------------------
	.section	.nv.shared.reserved.0,"aw",@nobits
	.weak		__nv_reservedSMEM_offset_0_alias
	.size		__nv_reservedSMEM_offset_0_alias, 0, 64
	.other		__nv_reservedSMEM_offset_0_alias,@"STO_CUDA_RESERVED_SHARED STV_DEFAULT"
__nv_reservedSMEM_offset_0_alias:
	.zero		0
.nv.shared.reserved.0:
	.zero		64
	.weak		__nv_reservedSMEM_tcgen05_partition
	.type		__nv_reservedSMEM_tcgen05_partition,@object
	.size		__nv_reservedSMEM_tcgen05_partition,(.L_0 - __nv_reservedSMEM_tcgen05_partition)
__nv_reservedSMEM_tcgen05_partition:
	.zero		32
.L_0:


//--------------------- .nv.global                --------------------------
	.section	.nv.global,"aw",@nobits
.nv.global:
	.type		_ZN40_INTERNAL_d2b34487_4_k_cu_21f5f746_270554cute1_E,@object
	.size		_ZN40_INTERNAL_d2b34487_4_k_cu_21f5f746_270554cute1_E,(_ZN40_INTERNAL_d2b34487_4_k_cu_21f5f746_270554cuda3std3__45__cpo6cbeginE - _ZN40_INTERNAL_d2b34487_4_k_cu_21f5f746_270554cute1_E)
_ZN40_INTERNAL_d2b34487_4_k_cu_21f5f746_270554cute1_E:
	.zero		1
	.type		_ZN40_INTERNAL_d2b34487_4_k_cu_21f5f746_270554cuda3std3__45__cpo6cbeginE,@object
	.size		_ZN40_INTERNAL_d2b34487_4_k_cu_21f5f746_270554cuda3std3__45__cpo6cbeginE,(_ZN40_INTERNAL_d2b34487_4_k_cu_21f5f746_270554cuda3std3__48in_placeE - _ZN40_INTERNAL_d2b34487_4_k_cu_21f5f746_270554cuda3std3__45__cpo6cbeginE)
_ZN40_INTERNAL_d2b34487_4_k_cu_21f5f746_270554cuda3std3__45__cpo6cbeginE:
	.zero		1
	.type		_ZN40_INTERNAL_d2b34487_4_k_cu_21f5f746_270554cuda3std3__48in_placeE,@object
	.size		_ZN40_INTERNAL_d2b34487_4_k_cu_21f5f746_270554cuda3std3__48in_placeE,(_ZN40_INTERNAL_d2b34487_4_k_cu_21f5f746_270554cuda3std6ranges3__45__cpo9iter_moveE - _ZN40_INTERNAL_d2b34487_4_k_cu_21f5f746_270554cuda3std3__48in_placeE)
_ZN40_INTERNAL_d2b34487_4_k_cu_21f5f746_270554cuda3std3__48in_placeE:
	.zero		1
	.type		_ZN40_INTERNAL_d2b34487_4_k_cu_21f5f746_270554cuda3std6ranges3__45__cpo9iter_moveE,@object
	.size		_ZN40_INTERNAL_d2b34487_4_k_cu_21f5f746_270554cuda3std6ranges3__45__cpo9iter_moveE,(_ZN40_INTERNAL_d2b34487_4_k_cu_21f5f746_270554cuda3std3__45__cpo5beginE - _ZN40_INTERNAL_d2b34487_4_k_cu_21f5f746_270554cuda3std6ranges3__45__cpo9iter_moveE)
_ZN40_INTERNAL_d2b34487_4_k_cu_21f5f746_270554cuda3std6ranges3__45__cpo9iter_moveE:
	.zero		1
	.type		_ZN40_INTERNAL_d2b34487_4_k_cu_21f5f746_270554cuda3std3__45__cpo5beginE,@object
	.size		_ZN40_INTERNAL_d2b34487_4_k_cu_21f5f746_270554cuda3std3__45__cpo5beginE,(_ZN40_INTERNAL_d2b34487_4_k_cu_21f5f746_270554cuda3std3__442_GLOBAL__N__d2b34487_4_k_cu_21f5f746_270556ignoreE - _ZN40_INTERNAL_d2b34487_4_k_cu_21f5f746_270554cuda3std3__45__cpo5beginE)
_ZN40_INTERNAL_d2b34487_4_k_cu_21f5f746_270554cuda3std3__45__cpo5beginE:
	.zero		1
	.type		_ZN40_INTERNAL_d2b34487_4_k_cu_21f5f746_270554cuda3std3__442_GLOBAL__N__d2b34487_4_k_cu_21f5f746_270556ignoreE,@object
	.size		_ZN40_INTERNAL_d2b34487_4_k_cu_21f5f746_270554cuda3std3__442_GLOBAL__N__d2b34487_4_k_cu_21f5f746_270556ignoreE,(_ZN40_INTERNAL_d2b34487_4_k_cu_21f5f746_270554cute7productE - _ZN40_INTERNAL_d2b34487_4_k_cu_21f5f746_270554cuda3std3__442_GLOBAL__N__d2b34487_4_k_cu_21f5f746_270556ignoreE)
_ZN40_INTERNAL_d2b34487_4_k_cu_21f5f746_270554cuda3std3__442_GLOBAL__N__d2b34487_4_k_cu_21f5f746_270556ignoreE:
	.zero		1
	.type		_ZN40_INTERNAL_d2b34487_4_k_cu_21f5f746_270554cute7productE,@object
	.size		_ZN40_INTERNAL_d2b34487_4_k_cu_21f5f746_270554cute7productE,(_ZN40_INTERNAL_d2b34487_4_k_cu_21f5f746_270554cuda3std3__45__cpo3endE - _ZN40_INTERNAL_d2b34487_4_k_cu_21f5f746_270554cute7productE)
_ZN40_INTERNAL_d2b34487_4_k_cu_21f5f746_270554cute7productE:
	.zero		1
	.type		_ZN40_INTERNAL_d2b34487_4_k_cu_21f5f746_270554cuda3std3__45__cpo3endE,@object
	.size		_ZN40_INTERNAL_d2b34487_4_k_cu_21f5f746_270554cuda3std3__45__cpo3endE,(_ZN40_INTERNAL_d2b34487_4_k_cu_21f5f746_270554cuda3std3__419piecewise_constructE - _ZN40_INTERNAL_d2b34487_4_k_cu_21f5f746_270554cuda3std3__45__cpo3endE)
_ZN40_INTERNAL_d2b34487_4_k_cu_21f5f746_270554cuda3std3__45__cpo3endE:
	.zero		1
	.type		_ZN40_INTERNAL_d2b34487_4_k_cu_21f5f746_270554cuda3std3__419piecewise_constructE,@object
	.size		_ZN40_INTERNAL_d2b34487_4_k_cu_21f5f746_270554cuda3std3__419piecewise_constructE,(_ZN40_INTERNAL_d2b34487_4_k_cu_21f5f746_270554cuda3std3__45__cpo4cendE - _ZN40_INTERNAL_d2b34487_4_k_cu_21f5f746_270554cuda3std3__419piecewise_constructE)
_ZN40_INTERNAL_d2b34487_4_k_cu_21f5f746_270554cuda3std3__419piecewise_constructE:
	.zero		1
	.type		_ZN40_INTERNAL_d2b34487_4_k_cu_21f5f746_270554cuda3std3__45__cpo4cendE,@object
	.size		_ZN40_INTERNAL_d2b34487_4_k_cu_21f5f746_270554cuda3std3__45__cpo4cendE,(_ZN40_INTERNAL_d2b34487_4_k_cu_21f5f746_270554cuda3std6ranges3__45__cpo4swapE - _ZN40_INTERNAL_d2b34487_4_k_cu_21f5f746_270554cuda3std3__45__cpo4cendE)
_ZN40_INTERNAL_d2b34487_4_k_cu_21f5f746_270554cuda3std3__45__cpo4cendE:
	.zero		1
	.type		_ZN40_INTERNAL_d2b34487_4_k_cu_21f5f746_270554cuda3std6ranges3__45__cpo4swapE,@object
	.size		_ZN40_INTERNAL_d2b34487_4_k_cu_21f5f746_270554cuda3std6ranges3__45__cpo4swapE,(.L_11 - _ZN40_INTERNAL_d2b34487_4_k_cu_21f5f746_270554cuda3std6ranges3__45__cpo4swapE)
_ZN40_INTERNAL_d2b34487_4_k_cu_21f5f746_270554cuda3std6ranges3__45__cpo4swapE:
	.zero		1
.L_11:


//--------------------- .nv.constant0._ZN7cutlass13device_kernelINS_4gemm6kernel13GemmUniversalIN4cute5tupleIJiiiiEEENS1_10collective13CollectiveMmaINS1_35MainloopSm100TmaUmmaWarpSpecializedILi22ELi2ELi2ENS5_IJNS4_1CILi4EEENSA_ILi1EEESC_EEEEENS5_IJNSA_ILi256EEESF_NSA_ILi32EEEEEEaNS5_IJlSC_lEEEaSI_NS4_8TiledMMAINS4_8MMA_AtomIJNS4_21SM100_MMA_S8_2x1SM_SSIaaiLi256ELi256ELNS4_4UMMA5MajorE0ELSN_0ELNSM_8SaturateE0EEEEEENS4_6LayoutINS5_IJSC_SC_SC_EEENS5_IJNSA_ILi0EEEST_ST_EEEEENS5_IJNS4_10UnderscoreESW_SW_EEEEENS4_18SM100_TMA_2SM_LOADENS4_14ComposedLayoutINS4_7SwizzleILi1ELi4ELi3EEENS4_18smem_ptr_flag_bitsILi8EEENSR_INS5_IJNSA_ILi8EEESG_EEENS5_IJSG_SC_EEEEEEEvNS4_8identityENS4_28SM100_TMA_2SM_LOAD_MULTICASTES19_vS1A_EENS_8epilogue10collective18CollectiveEpilogueINS1D_23Sm100TmaWarpSpecializedILi4ELi2ELi64ELb0ELb0EEEJNS5_IJNSA_ILi128EEESF_SG_EEENS5_IJNSR_IS1I_SC_EENSR_INSA_ILi64EEESC_EEEEEaSI_aSI_NS1D_6fusion15FusionCallbacksIS1H_NS1O_17LinearCombinationIaiaiLNS_15FloatRoundStyleE2EEES1J_S1N_JEEENS4_5SM1004TMEM4LOAD26SM100_TMEM_LOAD_32dp32b64xENS4_13SM90_TMA_LOADENS10_INS11_ILi2ELi4ELi3EEES14_NSR_INS5_IJS15_S1L_EEENS5_IJS1L_SC_EEEEEEENS4_39AutoVectorizingCopyWithAssumedAlignmentILi128EEENS4_14SM90_TMA_STOREES23_S25_S25_EEEvvEEEEvNT_6ParamsE --------------------------
	.section	.nv.constant0._ZN7cutlass13device_kernelINS_4gemm6kernel13GemmUniversalIN4cute5tupleIJiiiiEEENS1_10collective13CollectiveMmaINS1_35MainloopSm100TmaUmmaWarpSpecializedILi22ELi2ELi2ENS5_IJNS4_1CILi4EEENSA_ILi1EEESC_EEEEENS5_IJNSA_ILi256EEESF_NSA_ILi32EEEEEEaNS5_IJlSC_lEEEaSI_NS4_8TiledMMAINS4_8MMA_AtomIJNS4_21SM100_MMA_S8_2x1SM_SSIaaiLi256ELi256ELNS4_4UMMA5MajorE0ELSN_0ELNSM_8SaturateE0EEEEEENS4_6LayoutINS5_IJSC_SC_SC_EEENS5_IJNSA_ILi0EEEST_ST_EEEEENS5_IJNS4_10UnderscoreESW_SW_EEEEENS4_18SM100_TMA_2SM_LOADENS4_14ComposedLayoutINS4_7SwizzleILi1ELi4ELi3EEENS4_18smem_ptr_flag_bitsILi8EEENSR_INS5_IJNSA_ILi8EEESG_EEENS5_IJSG_SC_EEEEEEEvNS4_8identityENS4_28SM100_TMA_2SM_LOAD_MULTICASTES19_vS1A_EENS_8epilogue10collective18CollectiveEpilogueINS1D_23Sm100TmaWarpSpecializedILi4ELi2ELi64ELb0ELb0EEEJNS5_IJNSA_ILi128EEESF_SG_EEENS5_IJNSR_IS1I_SC_EENSR_INSA_ILi64EEESC_EEEEEaSI_aSI_NS1D_6fusion15FusionCallbacksIS1H_NS1O_17LinearCombinationIaiaiLNS_15FloatRoundStyleE2EEES1J_S1N_JEEENS4_5SM1004TMEM4LOAD26SM100_TMEM_LOAD_32dp32b64xENS4_13SM90_TMA_LOADENS10_INS11_ILi2ELi4ELi3EEES14_NSR_INS5_IJS15_S1L_EEENS5_IJS1L_SC_EEEEEEENS4_39AutoVectorizingCopyWithAssumedAlignmentILi128EEENS4_14SM90_TMA_STOREES23_S25_S25_EEEvvEEEEvNT_6ParamsE,"a",@progbits
	.sectionflags	@""
	.align	4
.nv.constant0._ZN7cutlass13device_kernelINS_4gemm6kernel13GemmUniversalIN4cute5tupleIJiiiiEEENS1_10collective13CollectiveMmaINS1_35MainloopSm100TmaUmmaWarpSpecializedILi22ELi2ELi2ENS5_IJNS4_1CILi4EEENSA_ILi1EEESC_EEEEENS5_IJNSA_ILi256EEESF_NSA_ILi32EEEEEEaNS5_IJlSC_lEEEaSI_NS4_8TiledMMAINS4_8MMA_AtomIJNS4_21SM100_MMA_S8_2x1SM_SSIaaiLi256ELi256ELNS4_4UMMA5MajorE0ELSN_0ELNSM_8SaturateE0EEEEEENS4_6LayoutINS5_IJSC_SC_SC_EEENS5_IJNSA_ILi0EEEST_ST_EEEEENS5_IJNS4_10UnderscoreESW_SW_EEEEENS4_18SM100_TMA_2SM_LOADENS4_14ComposedLayoutINS4_7SwizzleILi1ELi4ELi3EEENS4_18smem_ptr_flag_bitsILi8EEENSR_INS5_IJNSA_ILi8EEESG_EEENS5_IJSG_SC_EEEEEEEvNS4_8identityENS4_28SM100_TMA_2SM_LOAD_MULTICASTES19_vS1A_EENS_8epilogue10collective18CollectiveEpilogueINS1D_23Sm100TmaWarpSpecializedILi4ELi2ELi64ELb0ELb0EEEJNS5_IJNSA_ILi128EEESF_SG_EEENS5_IJNSR_IS1I_SC_EENSR_INSA_ILi64EEESC_EEEEEaSI_aSI_NS1D_6fusion15FusionCallbacksIS1H_NS1O_17LinearCombinationIaiaiLNS_15FloatRoundStyleE2EEES1J_S1N_JEEENS4_5SM1004TMEM4LOAD26SM100_TMEM_LOAD_32dp32b64xENS4_13SM90_TMA_LOADENS10_INS11_ILi2ELi4ELi3EEES14_NSR_INS5_IJS15_S1L_EEENS5_IJS1L_SC_EEEEEEENS4_39AutoVectorizingCopyWithAssumedAlignmentILi128EEENS4_14SM90_TMA_STOREES23_S25_S25_EEEvvEEEEvNT_6ParamsE:
	.zero		2944


//--------------------- SYMBOLS --------------------------

	.type		.nv.reservedSmem.offset0,@object
	.size		.nv.reservedSmem.offset0,0x4
	.type		.nv.reservedSmem.cap,@object
	.size		.nv.reservedSmem.cap,0x4
	.type		__assertfail,@function
